// auto-generated by cutlass_sweep.gemm — config: {"arch": "sm_100", "cluster_m": 8, "cluster_n": 1, "dtype": "e5m2", "dtype_b": "e5m2", "layout": "nt", "stages": 0, "tile_k": 32, "tile_m": 128, "tile_n": 128}
#include "cutlass/cutlass.h"
#include "cutlass/gemm/collective/collective_builder.hpp"
#include "cutlass/gemm/device/gemm_universal_adapter.h"
#include "cutlass/gemm/kernel/gemm_universal.hpp"
#include "cutlass/epilogue/collective/collective_builder.hpp"

using ElemA = cutlass::float_e5m2_t;
using ElemB = cutlass::float_e5m2_t;
using ElemCD = cutlass::float_e5m2_t;
using Acc  = float;
using TileShape    = cute::Shape<cute::_128, cute::_128, cute::_32>;
using ClusterShape = cute::Shape<cute::_8, cute::_1, cute::_1>;

using CollectiveEpilogue = typename cutlass::epilogue::collective::CollectiveBuilder<
    cutlass::arch::Sm100, cutlass::arch::OpClassTensorOp,
    TileShape, ClusterShape,
    cutlass::epilogue::collective::EpilogueTileAuto,
    Acc, Acc,
    ElemCD, cutlass::layout::RowMajor, 128 / cutlass::sizeof_bits<ElemCD>::value,
    ElemCD, cutlass::layout::RowMajor, 128 / cutlass::sizeof_bits<ElemCD>::value,
    cutlass::epilogue::collective::EpilogueScheduleAuto
  >::CollectiveOp;

using CollectiveMainloop = typename cutlass::gemm::collective::CollectiveBuilder<
    cutlass::arch::Sm100, cutlass::arch::OpClassTensorOp,
    ElemA, cutlass::layout::RowMajor, 128 / cutlass::sizeof_bits<ElemA>::value,
    ElemB, cutlass::layout::ColumnMajor, 128 / cutlass::sizeof_bits<ElemB>::value,
    Acc,
    TileShape, ClusterShape,
    cutlass::gemm::collective::StageCountAutoCarveout<static_cast<int>(sizeof(typename CollectiveEpilogue::SharedStorage))>,
    cutlass::gemm::collective::KernelScheduleAuto
  >::CollectiveOp;

using GemmKernel = cutlass::gemm::kernel::GemmUniversal<
    cute::Shape<int,int,int,int>,
    CollectiveMainloop,
    CollectiveEpilogue
>;
using Gemm = cutlass::gemm::device::GemmUniversalAdapter<GemmKernel>;

// Force the device kernel symbol into the cubin without needing a host main.
auto* _anchor = &cutlass::device_kernel<GemmKernel>;


// ===== COMPILED SASS (sm_100a) =====

	.target	sm_100a

	.elftype	@"ET_EXEC"


//--------------------- .note.nv.tkinfo           --------------------------
	.section	.note.nv.tkinfo,"",@"SHT_NOTE"
	.sectionflags	@"SHF_NOTE_NV_TKINFO"
	.tkinfo
        /*0018*/ 	.word	0x00000002
        /*0030*/ 	.string	""
        /*0030*/ 	.string	"ptxas"
        /*0030*/ 	.string	"Cuda compilation tools, release 13.0, V13.0.88"
        /*0030*/ 	.string	"Build cuda_13.0.r13.0/compiler.36424714_0"
        /*0030*/ 	.string	"-arch sm_100a -m 64 "



//--------------------- .note.nv.cuinfo           --------------------------
	.section	.note.nv.cuinfo,"",@"SHT_NOTE"
	.sectionflags	@"SHF_NOTE_NV_CUINFO"
        /*0018*/ 	.short	0x0002
        /*001a*/ 	.short	0x0064
        /*001c*/ 	.short	0x0082
	.zero		2


//--------------------- .nv.info                  --------------------------
	.section	.nv.info,"",@"SHT_CUDA_INFO"
	.align	4


	//----- nvinfo : EIATTR_REGCOUNT
	.align		4
        /*0000*/ 	.byte	0x04, 0x2f
        /*0002*/ 	.short	(.L_19 - .L_18)
	.align		4
.L_18:
        /*0004*/ 	.word	index@(_ZN7cutlass13device_kernelINS_4gemm6kernel13GemmUniversalIN4cute5tupleIJiiiiEEENS1_10collective13CollectiveMmaINS1_35MainloopSm100TmaUmmaWarpSpecializedILi52ELi2ELi4ENS5_IJNS4_1CILi8EEENSA_ILi1EEESC_EEEEENS5_IJNSA_ILi128EEESF_NSA_ILi32EEEEEENS_12float_e5m2_tENS5_IJlSC_lEEESI_SJ_NS4_8TiledMMAINS4_8MMA_AtomIJNS4_10MMA_TraitsINS4_25SM100_MMA_F8F6F4_2x1SM_SSEJSI_SI_fSF_SF_NS4_17integral_constantINS4_4UMMA5MajorELSQ_0EEESR_NSO_INSP_7ScaleInELSS_0EEEST_EEEEEENS4_6LayoutINS5_IJSC_SC_SC_EEENS5_IJNSA_ILi0EEESY_SY_EEEEENS5_IJNS4_10UnderscoreES11_S11_EEEEENS4_18SM100_TMA_2SM_LOADENS4_14ComposedLayoutINS4_7SwizzleILi1ELi4ELi3EEENS4_18smem_ptr_flag_bitsILi8EEENSW_INS5_IJSB_SG_EEENS5_IJSG_SC_EEEEEEEvNS4_8identityENS4_28SM100_TMA_2SM_LOAD_MULTICASTES1D_vS1E_EENS_8epilogue10collective18CollectiveEpilogueINS1H_23Sm100TmaWarpSpecializedILi2ELi2ELi32ELb0ELb0EEEJNS5_IJNSA_ILi64EEESF_SG_EEENS5_IJNSW_IS1M_SC_EENSW_INS5_IJSG_NSA_ILi2EEEEEENS5_IJSC_S1M_EEEEEEEESI_SJ_SI_SJ_NS1H_6fusion15FusionCallbacksIS1L_NS1U_17LinearCombinationISI_fSI_fLNS_15FloatRoundStyleE2EEES1N_S1T_JEEENS4_5SM1004TMEM4LOAD26SM100_TMEM_LOAD_32dp32b32xENS4_13SM90_TMA_LOADES1D_NS4_39AutoVectorizingCopyWithAssumedAlignmentILi128EEENS4_14SM90_TMA_STOREES1D_S26_S26_EEEvvEEEEvNT_6ParamsE)
        /*0008*/ 	.word	0x00000072


	//----- nvinfo : EIATTR_FRAME_SIZE
	.align		4
.L_19:
        /*000c*/ 	.byte	0x04, 0x11
        /*000e*/ 	.short	(.L_21 - .L_20)
	.align		4
.L_20:
        /*0010*/ 	.word	index@($__internal_2_$__cuda_sm10x_tcgen05_guardrail_trap_unallocated_columns_being_dealloced)
        /*0014*/ 	.word	0x00000000


	//----- nvinfo : EIATTR_FRAME_SIZE
	.align		4
.L_21:
        /*0018*/ 	.byte	0x04, 0x11
        /*001a*/ 	.short	(.L_23 - .L_22)
	.align		4
.L_22:
        /*001c*/ 	.word	index@($__internal_1_$__cuda_sm10x_tcgen05_guardrail_trap_phase_invalid_during_alloc)
        /*0020*/ 	.word	0x00000000


	//----- nvinfo : EIATTR_FRAME_SIZE
	.align		4
.L_23:
        /*0024*/ 	.byte	0x04, 0x11
        /*0026*/ 	.short	(.L_25 - .L_24)
	.align		4
.L_24:
        /*0028*/ 	.word	index@($__internal_0_$__cuda_sm10x_tcgen05_guardrail_trap_col_being_dealloced_not_returned_by_alloc)
        /*002c*/ 	.word	0x00000000


	//----- nvinfo : EIATTR_FRAME_SIZE
	.align		4
.L_25:
        /*0030*/ 	.byte	0x04, 0x11
        /*0032*/ 	.short	(.L_27 - .L_26)
	.align		4
.L_26:
        /*0034*/ 	.word	index@(_ZN7cutlass13device_kernelINS_4gemm6kernel13GemmUniversalIN4cute5tupleIJiiiiEEENS1_10collective13CollectiveMmaINS1_35MainloopSm100TmaUmmaWarpSpecializedILi52ELi2ELi4ENS5_IJNS4_1CILi8EEENSA_ILi1EEESC_EEEEENS5_IJNSA_ILi128EEESF_NSA_ILi32EEEEEENS_12float_e5m2_tENS5_IJlSC_lEEESI_SJ_NS4_8TiledMMAINS4_8MMA_AtomIJNS4_10MMA_TraitsINS4_25SM100_MMA_F8F6F4_2x1SM_SSEJSI_SI_fSF_SF_NS4_17integral_constantINS4_4UMMA5MajorELSQ_0EEESR_NSO_INSP_7ScaleInELSS_0EEEST_EEEEEENS4_6LayoutINS5_IJSC_SC_SC_EEENS5_IJNSA_ILi0EEESY_SY_EEEEENS5_IJNS4_10UnderscoreES11_S11_EEEEENS4_18SM100_TMA_2SM_LOADENS4_14ComposedLayoutINS4_7SwizzleILi1ELi4ELi3EEENS4_18smem_ptr_flag_bitsILi8EEENSW_INS5_IJSB_SG_EEENS5_IJSG_SC_EEEEEEEvNS4_8identityENS4_28SM100_TMA_2SM_LOAD_MULTICASTES1D_vS1E_EENS_8epilogue10collective18CollectiveEpilogueINS1H_23Sm100TmaWarpSpecializedILi2ELi2ELi32ELb0ELb0EEEJNS5_IJNSA_ILi64EEESF_SG_EEENS5_IJNSW_IS1M_SC_EENSW_INS5_IJSG_NSA_ILi2EEEEEENS5_IJSC_S1M_EEEEEEEESI_SJ_SI_SJ_NS1H_6fusion15FusionCallbacksIS1L_NS1U_17LinearCombinationISI_fSI_fLNS_15FloatRoundStyleE2EEES1N_S1T_JEEENS4_5SM1004TMEM4LOAD26SM100_TMEM_LOAD_32dp32b32xENS4_13SM90_TMA_LOADES1D_NS4_39AutoVectorizingCopyWithAssumedAlignmentILi128EEENS4_14SM90_TMA_STOREES1D_S26_S26_EEEvvEEEEvNT_6ParamsE)
        /*0038*/ 	.word	0x00000000


	//----- nvinfo : EIATTR_MIN_STACK_SIZE
	.align		4
.L_27:
        /*003c*/ 	.byte	0x04, 0x12
        /*003e*/ 	.short	(.L_29 - .L_28)
	.align		4
.L_28:
        /*0040*/ 	.word	index@(_ZN7cutlass13device_kernelINS_4gemm6kernel13GemmUniversalIN4cute5tupleIJiiiiEEENS1_10collective13CollectiveMmaINS1_35MainloopSm100TmaUmmaWarpSpecializedILi52ELi2ELi4ENS5_IJNS4_1CILi8EEENSA_ILi1EEESC_EEEEENS5_IJNSA_ILi128EEESF_NSA_ILi32EEEEEENS_12float_e5m2_tENS5_IJlSC_lEEESI_SJ_NS4_8TiledMMAINS4_8MMA_AtomIJNS4_10MMA_TraitsINS4_25SM100_MMA_F8F6F4_2x1SM_SSEJSI_SI_fSF_SF_NS4_17integral_constantINS4_4UMMA5MajorELSQ_0EEESR_NSO_INSP_7ScaleInELSS_0EEEST_EEEEEENS4_6LayoutINS5_IJSC_SC_SC_EEENS5_IJNSA_ILi0EEESY_SY_EEEEENS5_IJNS4_10UnderscoreES11_S11_EEEEENS4_18SM100_TMA_2SM_LOADENS4_14ComposedLayoutINS4_7SwizzleILi1ELi4ELi3EEENS4_18smem_ptr_flag_bitsILi8EEENSW_INS5_IJSB_SG_EEENS5_IJSG_SC_EEEEEEEvNS4_8identityENS4_28SM100_TMA_2SM_LOAD_MULTICASTES1D_vS1E_EENS_8epilogue10collective18CollectiveEpilogueINS1H_23Sm100TmaWarpSpecializedILi2ELi2ELi32ELb0ELb0EEEJNS5_IJNSA_ILi64EEESF_SG_EEENS5_IJNSW_IS1M_SC_EENSW_INS5_IJSG_NSA_ILi2EEEEEENS5_IJSC_S1M_EEEEEEEESI_SJ_SI_SJ_NS1H_6fusion15FusionCallbacksIS1L_NS1U_17LinearCombinationISI_fSI_fLNS_15FloatRoundStyleE2EEES1N_S1T_JEEENS4_5SM1004TMEM4LOAD26SM100_TMEM_LOAD_32dp32b32xENS4_13SM90_TMA_LOADES1D_NS4_39AutoVectorizingCopyWithAssumedAlignmentILi128EEENS4_14SM90_TMA_STOREES1D_S26_S26_EEEvvEEEEvNT_6ParamsE)
        /*0044*/ 	.word	0x00000000
.L_29:


//--------------------- .nv.compat                --------------------------
	.section	.nv.compat,"",@"SHT_CUDA_COMPAT_INFO"
	.align	4
        /*0000*/ 	.byte	0x02, 0x09, 0x01, 0x00, 0x02, 0x02, 0x02, 0x00, 0x02, 0x05, 0x05, 0x00, 0x03, 0x07, 0x01, 0x01
        /*0010*/ 	.byte	0x02, 0x03, 0x01, 0x00, 0x02, 0x06, 0x01, 0x00, 0x04, 0x0b, 0x08, 0x00, 0x09, 0x00, 0x00, 0x00
        /*0020*/ 	.byte	0x00, 0x00, 0x00, 0x00


//--------------------- .nv.info._ZN7cutlass13device_kernelINS_4gemm6kernel13GemmUniversalIN4cute5tupleIJiiiiEEENS1_10collective13CollectiveMmaINS1_35MainloopSm100TmaUmmaWarpSpecializedILi52ELi2ELi4ENS5_IJNS4_1CILi8EEENSA_ILi1EEESC_EEEEENS5_IJNSA_ILi128EEESF_NSA_ILi32EEEEEENS_12float_e5m2_tENS5_IJlSC_lEEESI_SJ_NS4_8TiledMMAINS4_8MMA_AtomIJNS4_10MMA_TraitsINS4_25SM100_MMA_F8F6F4_2x1SM_SSEJSI_SI_fSF_SF_NS4_17integral_constantINS4_4UMMA5MajorELSQ_0EEESR_NSO_INSP_7ScaleInELSS_0EEEST_EEEEEENS4_6LayoutINS5_IJSC_SC_SC_EEENS5_IJNSA_ILi0EEESY_SY_EEEEENS5_IJNS4_10UnderscoreES11_S11_EEEEENS4_18SM100_TMA_2SM_LOADENS4_14ComposedLayoutINS4_7SwizzleILi1ELi4ELi3EEENS4_18smem_ptr_flag_bitsILi8EEENSW_INS5_IJSB_SG_EEENS5_IJSG_SC_EEEEEEEvNS4_8identityENS4_28SM100_TMA_2SM_LOAD_MULTICASTES1D_vS1E_EENS_8epilogue10collective18CollectiveEpilogueINS1H_23Sm100TmaWarpSpecializedILi2ELi2ELi32ELb0ELb0EEEJNS5_IJNSA_ILi64EEESF_SG_EEENS5_IJNSW_IS1M_SC_EENSW_INS5_IJSG_NSA_ILi2EEEEEENS5_IJSC_S1M_EEEEEEEESI_SJ_SI_SJ_NS1H_6fusion15FusionCallbacksIS1L_NS1U_17LinearCombinationISI_fSI_fLNS_15FloatRoundStyleE2EEES1N_S1T_JEEENS4_5SM1004TMEM4LOAD26SM100_TMEM_LOAD_32dp32b32xENS4_13SM90_TMA_LOADES1D_NS4_39AutoVectorizingCopyWithAssumedAlignmentILi128EEENS4_14SM90_TMA_STOREES1D_S26_S26_EEEvvEEEEvNT_6ParamsE --------------------------
	.section	.nv.info._ZN7cutlass13device_kernelINS_4gemm6kernel13GemmUniversalIN4cute5tupleIJiiiiEEENS1_10collective13CollectiveMmaINS1_35MainloopSm100TmaUmmaWarpSpecializedILi52ELi2ELi4ENS5_IJNS4_1CILi8EEENSA_ILi1EEESC_EEEEENS5_IJNSA_ILi128EEESF_NSA_ILi32EEEEEENS_12float_e5m2_tENS5_IJlSC_lEEESI_SJ_NS4_8TiledMMAINS4_8MMA_AtomIJNS4_10MMA_TraitsINS4_25SM100_MMA_F8F6F4_2x1SM_SSEJSI_SI_fSF_SF_NS4_17integral_constantINS4_4UMMA5MajorELSQ_0EEESR_NSO_INSP_7ScaleInELSS_0EEEST_EEEEEENS4_6LayoutINS5_IJSC_SC_SC_EEENS5_IJNSA_ILi0EEESY_SY_EEEEENS5_IJNS4_10UnderscoreES11_S11_EEEEENS4_18SM100_TMA_2SM_LOADENS4_14ComposedLayoutINS4_7SwizzleILi1ELi4ELi3EEENS4_18smem_ptr_flag_bitsILi8EEENSW_INS5_IJSB_SG_EEENS5_IJSG_SC_EEEEEEEvNS4_8identityENS4_28SM100_TMA_2SM_LOAD_MULTICASTES1D_vS1E_EENS_8epilogue10collective18CollectiveEpilogueINS1H_23Sm100TmaWarpSpecializedILi2ELi2ELi32ELb0ELb0EEEJNS5_IJNSA_ILi64EEESF_SG_EEENS5_IJNSW_IS1M_SC_EENSW_INS5_IJSG_NSA_ILi2EEEEEENS5_IJSC_S1M_EEEEEEEESI_SJ_SI_SJ_NS1H_6fusion15FusionCallbacksIS1L_NS1U_17LinearCombinationISI_fSI_fLNS_15FloatRoundStyleE2EEES1N_S1T_JEEENS4_5SM1004TMEM4LOAD26SM100_TMEM_LOAD_32dp32b32xENS4_13SM90_TMA_LOADES1D_NS4_39AutoVectorizingCopyWithAssumedAlignmentILi128EEENS4_14SM90_TMA_STOREES1D_S26_S26_EEEvvEEEEvNT_6ParamsE,"",@"SHT_CUDA_INFO"
	.sectionflags	@""
	.align	4


	//----- nvinfo : EIATTR_CUDA_API_VERSION
	.align		4
        /*0000*/ 	.byte	0x04, 0x37
        /*0002*/ 	.short	(.L_31 - .L_30)
.L_30:
        /*0004*/ 	.word	0x00000082


	//----- nvinfo : EIATTR_KPARAM_INFO
	.align		4
.L_31:
        /*0008*/ 	.byte	0x04, 0x17
        /*000a*/ 	.short	(.L_33 - .L_32)
.L_32:
        /*000c*/ 	.word	0x00000000
        /*0010*/ 	.short	0x0000
        /*0012*/ 	.short	0x0000
        /*0014*/ 	.byte	0x00, 0xf0, 0x01, 0x20


	//----- nvinfo : EIATTR_AT_ENTRY_FRAGMENTS
	.align		4
.L_33:
        /*0018*/ 	.byte	0x04, 0x4f
        /*001a*/ 	.short	(.L_35 - .L_34)


	//   ....[0]....
.L_34:
        /*001c*/ 	.word	0x00000007


	//----- nvinfo : EIATTR_RESERVED_SMEM_USED
	.align		4
.L_35:
        /*0020*/ 	.byte	0x01, 0x41
	.zero		2


	//----- nvinfo : EIATTR_SPARSE_MMA_MASK
	.align		4
        /*0024*/ 	.byte	0x03, 0x50
        /*0026*/ 	.short	0x0000


	//----- nvinfo : EIATTR_TCGEN05_2CTA_USED
	.align		4
        /*0028*/ 	.byte	0x01, 0x52
	.zero		2


	//----- nvinfo : EIATTR_MAXREG_COUNT
	.align		4
        /*002c*/ 	.byte	0x03, 0x1b
        /*002e*/ 	.short	0x00ff


	//----- nvinfo : EIATTR_NUM_BARRIERS
	.align		4
        /*0030*/ 	.byte	0x02, 0x4c
        /*0032*/ 	.byte	0x07
	.zero		1


	//----- nvinfo : EIATTR_EXTERNS
	.align		4
        /*0034*/ 	.byte	0x04, 0x0f
        /*0036*/ 	.short	(.L_37 - .L_36)


	//   ....[0]....
	.align		4
.L_36:
        /*0038*/ 	.word	index@(__assertfail)


	//----- nvinfo : EIATTR_MERCURY_ISA_VERSION
	.align		4
.L_37:
        /*003c*/ 	.byte	0x03, 0x5f
        /*003e*/ 	.short	0x0101


	//----- nvinfo : EIATTR_INT_WARP_WIDE_INSTR_OFFSETS
	.align		4
        /*0040*/ 	.byte	0x04, 0x31
        /*0042*/ 	.short	(.L_39 - .L_38)


	//   ....[0]....
.L_38:
        /*0044*/ 	.word	0x00001360


	//   ....[1]....
        /*0048*/ 	.word	0x00001400


	//   ....[2]....
        /*004c*/ 	.word	0x000062b0


	//   ....[3]....
        /*0050*/ 	.word	0x000062d0


	//   ....[4]....
        /*0054*/ 	.word	0x00006300


	//   ....[5]....
        /*0058*/ 	.word	0x00006ea0


	//   ....[6]....
        /*005c*/ 	.word	0x00006f50


	//   ....[7]....
        /*0060*/ 	.word	0x00007000


	//   ....[8]....
        /*0064*/ 	.word	0x000070b0


	//   ....[9]....
        /*0068*/ 	.word	0x000071a0


	//   ....[10]....
        /*006c*/ 	.word	0x00007280


	//----- nvinfo : EIATTR_COOP_GROUP_MASK_REGIDS
	.align		4
.L_39:
        /*0070*/ 	.byte	0x04, 0x29
        /*0072*/ 	.short	(.L_41 - .L_40)


	//   ....[0]....
.L_40:
        /*0074*/ 	.word	0xffffffff


	//   ....[1]....
        /*0078*/ 	.word	0xffffffff


	//   ....[2]....
        /*007c*/ 	.word	0xffffffff


	//   ....[3]....
        /*0080*/ 	.word	0xffffffff


	//   ....[4]....
        /*0084*/ 	.word	0xffffffff


	//   ....[5]....
        /*0088*/ 	.word	0xffffffff


	//   ....[6]....
        /*008c*/ 	.word	0xffffffff


	//   ....[7]....
        /*0090*/ 	.word	0xffffffff


	//   ....[8]....
        /*0094*/ 	.word	0xffffffff


	//   ....[9]....
        /*0098*/ 	.word	0xffffffff


	//   ....[10]....
        /*009c*/ 	.word	0xffffffff


	//   ....[11]....
        /*00a0*/ 	.word	0xffffffff


	//   ....[12]....
        /*00a4*/ 	.word	0xffffffff


	//   ....[13]....
        /*00a8*/ 	.word	0xffffffff


	//----- nvinfo : EIATTR_COOP_GROUP_INSTR_OFFSETS
	.align		4
.L_41:
        /*00ac*/ 	.byte	0x04, 0x28
        /*00ae*/ 	.short	(.L_43 - .L_42)


	//   ....[0]....
.L_42:
        /*00b0*/ 	.word	0x000000b0


	//   ....[1]....
        /*00b4*/ 	.word	0x00000520


	//   ....[2]....
        /*00b8*/ 	.word	0x00000d10


	//   ....[3]....
        /*00bc*/ 	.word	0x00000e60


	//   ....[4]....
        /*00c0*/ 	.word	0x00000f50


	//   ....[5]....
        /*00c4*/ 	.word	0x000010b0


	//   ....[6]....
        /*00c8*/ 	.word	0x00001240


	//   ....[7]....
        /*00cc*/ 	.word	0x00001480


	//   ....[8]....
        /*00d0*/ 	.word	0x00002830


	//   ....[9]....
        /*00d4*/ 	.word	0x000051e0


	//   ....[10]....
        /*00d8*/ 	.word	0x000056b0


	//   ....[11]....
        /*00dc*/ 	.word	0x000056e0


	//   ....[12]....
        /*00e0*/ 	.word	0x000061b0


	//   ....[13]....
        /*00e4*/ 	.word	0x000063c0


	//----- nvinfo : EIATTR_VRC_CTA_INIT_COUNT
	.align		4
.L_43:
        /*00e8*/ 	.byte	0x02, 0x4a
        /*00ea*/ 	.byte	0x80
	.zero		1


	//----- nvinfo : EIATTR_SYSCALL_OFFSETS
	.align		4
        /*00ec*/ 	.byte	0x04, 0x46
        /*00ee*/ 	.short	(.L_45 - .L_44)


	//   ....[0]....
.L_44:
        /*00f0*/ 	.word	0x00007d80


	//   ....[1]....
        /*00f4*/ 	.word	0x00007ec0


	//   ....[2]....
        /*00f8*/ 	.word	0x000086e0


	//   ....[3]....
        /*00fc*/ 	.word	0x000094d0


	//----- nvinfo : EIATTR_MBARRIER_INSTR_OFFSETS
	.align		4
.L_45:
        /*0100*/ 	.byte	0x04, 0x39
        /*0102*/ 	.short	(.L_47 - .L_46)


	//   ....[0]....
.L_46:
        /*0104*/ 	.word	0x00000670
        /*0108*/ 	.word	0x000000ff
        /*010c*/ 	.word	0x00000000
        /*0110*/ 	.short	0x0100
        /*0112*/ 	.byte	0x04
	.zero		1


	//   ....[1]....
        /*0114*/ 	.word	0x00000680
        /*0118*/ 	.word	0x000000ff
        /*011c*/ 	.word	0x000001a0
        /*0120*/ 	.short	0x0100
        /*0122*/ 	.byte	0x04
	.zero		1


	//   ....[2]....
        /*0124*/ 	.word	0x00000690
        /*0128*/ 	.word	0x000000ff
        /*012c*/ 	.word	0x00000008
        /*0130*/ 	.short	0x0100
        /*0132*/ 	.byte	0x04
	.zero		1


	//   ....[3]....
        /*0134*/ 	.word	0x000006a0
        /*0138*/ 	.word	0x000000ff
        /*013c*/ 	.word	0x000001a8
        /*0140*/ 	.short	0x0100
        /*0142*/ 	.byte	0x04
	.zero		1


	//   ....[4]....
        /*0144*/ 	.word	0x000006b0
        /*0148*/ 	.word	0x000000ff
        /*014c*/ 	.word	0x00000010
        /*0150*/ 	.short	0x0100
        /*0152*/ 	.byte	0x04
	.zero		1


	//   ....[5]....
        /*0154*/ 	.word	0x000006c0
        /*0158*/ 	.word	0x000000ff
        /*015c*/ 	.word	0x000001b0
        /*0160*/ 	.short	0x0100
        /*0162*/ 	.byte	0x04
	.zero		1


	//   ....[6]....
        /*0164*/ 	.word	0x000006d0
        /*0168*/ 	.word	0x000000ff
        /*016c*/ 	.word	0x00000018
        /*0170*/ 	.short	0x0100
        /*0172*/ 	.byte	0x04
	.zero		1


	//   ....[7]....
        /*0174*/ 	.word	0x000006e0
        /*0178*/ 	.word	0x000000ff
        /*017c*/ 	.word	0x000001b8
        /*0180*/ 	.short	0x0100
        /*0182*/ 	.byte	0x04
	.zero		1


	//   ....[8]....
        /*0184*/ 	.word	0x000006f0
        /*0188*/ 	.word	0x000000ff
        /*018c*/ 	.word	0x00000020
        /*0190*/ 	.short	0x0100
        /*0192*/ 	.byte	0x04
	.zero		1


	//   ....[9]....
        /*0194*/ 	.word	0x00000700
        /*0198*/ 	.word	0x000000ff
        /*019c*/ 	.word	0x000001c0
        /*01a0*/ 	.short	0x0100
        /*01a2*/ 	.byte	0x04
	.zero		1


	//   ....[10]....
        /*01a4*/ 	.word	0x00000710
        /*01a8*/ 	.word	0x000000ff
        /*01ac*/ 	.word	0x00000028
        /*01b0*/ 	.short	0x0100
        /*01b2*/ 	.byte	0x04
	.zero		1


	//   ....[11]....
        /*01b4*/ 	.word	0x00000720
        /*01b8*/ 	.word	0x000000ff
        /*01bc*/ 	.word	0x000001c8
        /*01c0*/ 	.short	0x0100
        /*01c2*/ 	.byte	0x04
	.zero		1


	//   ....[12]....
        /*01c4*/ 	.word	0x00000730
        /*01c8*/ 	.word	0x000000ff
        /*01cc*/ 	.word	0x00000030
        /*01d0*/ 	.short	0x0100
        /*01d2*/ 	.byte	0x04
	.zero		1


	//   ....[13]....
        /*01d4*/ 	.word	0x00000740
        /*01d8*/ 	.word	0x000000ff
        /*01dc*/ 	.word	0x000001d0
        /*01e0*/ 	.short	0x0100
        /*01e2*/ 	.byte	0x04
	.zero		1


	//   ....[14]....
        /*01e4*/ 	.word	0x00000750
        /*01e8*/ 	.word	0x000000ff
        /*01ec*/ 	.word	0x00000038
        /*01f0*/ 	.short	0x0100
        /*01f2*/ 	.byte	0x04
	.zero		1


	//   ....[15]....
        /*01f4*/ 	.word	0x00000760
        /*01f8*/ 	.word	0x000000ff
        /*01fc*/ 	.word	0x000001d8
        /*0200*/ 	.short	0x0100
        /*0202*/ 	.byte	0x04
	.zero		1


	//   ....[16]....
        /*0204*/ 	.word	0x00000770
        /*0208*/ 	.word	0x000000ff
        /*020c*/ 	.word	0x00000040
        /*0210*/ 	.short	0x0100
        /*0212*/ 	.byte	0x04
	.zero		1


	//   ....[17]....
        /*0214*/ 	.word	0x00000780
        /*0218*/ 	.word	0x000000ff
        /*021c*/ 	.word	0x000001e0
        /*0220*/ 	.short	0x0100
        /*0222*/ 	.byte	0x04
	.zero		1


	//   ....[18]....
        /*0224*/ 	.word	0x00000790
        /*0228*/ 	.word	0x000000ff
        /*022c*/ 	.word	0x00000048
        /*0230*/ 	.short	0x0100
        /*0232*/ 	.byte	0x04
	.zero		1


	//   ....[19]....
        /*0234*/ 	.word	0x000007a0
        /*0238*/ 	.word	0x000000ff
        /*023c*/ 	.word	0x000001e8
        /*0240*/ 	.short	0x0100
        /*0242*/ 	.byte	0x04
	.zero		1


	//   ....[20]....
        /*0244*/ 	.word	0x000007b0
        /*0248*/ 	.word	0x000000ff
        /*024c*/ 	.word	0x00000050
        /*0250*/ 	.short	0x0100
        /*0252*/ 	.byte	0x04
	.zero		1


	//   ....[21]....
        /*0254*/ 	.word	0x000007c0
        /*0258*/ 	.word	0x000000ff
        /*025c*/ 	.word	0x000001f0
        /*0260*/ 	.short	0x0100
        /*0262*/ 	.byte	0x04
	.zero		1


	//   ....[22]....
        /*0264*/ 	.word	0x000007d0
        /*0268*/ 	.word	0x000000ff
        /*026c*/ 	.word	0x00000058
        /*0270*/ 	.short	0x0100
        /*0272*/ 	.byte	0x04
	.zero		1


	//   ....[23]....
        /*0274*/ 	.word	0x000007e0
        /*0278*/ 	.word	0x000000ff
        /*027c*/ 	.word	0x000001f8
        /*0280*/ 	.short	0x0100
        /*0282*/ 	.byte	0x04
	.zero		1


	//   ....[24]....
        /*0284*/ 	.word	0x000007f0
        /*0288*/ 	.word	0x000000ff
        /*028c*/ 	.word	0x00000060
        /*0290*/ 	.short	0x0100
        /*0292*/ 	.byte	0x04
	.zero		1


	//   ....[25]....
        /*0294*/ 	.word	0x00000800
        /*0298*/ 	.word	0x000000ff
        /*029c*/ 	.word	0x00000200
        /*02a0*/ 	.short	0x0100
        /*02a2*/ 	.byte	0x04
	.zero		1


	//   ....[26]....
        /*02a4*/ 	.word	0x00000810
        /*02a8*/ 	.word	0x000000ff
        /*02ac*/ 	.word	0x00000068
        /*02b0*/ 	.short	0x0100
        /*02b2*/ 	.byte	0x04
	.zero		1


	//   ....[27]....
        /*02b4*/ 	.word	0x00000820
        /*02b8*/ 	.word	0x000000ff
        /*02bc*/ 	.word	0x00000208
        /*02c0*/ 	.short	0x0100
        /*02c2*/ 	.byte	0x04
	.zero		1


	//   ....[28]....
        /*02c4*/ 	.word	0x00000830
        /*02c8*/ 	.word	0x000000ff
        /*02cc*/ 	.word	0x00000070
        /*02d0*/ 	.short	0x0100
        /*02d2*/ 	.byte	0x04
	.zero		1


	//   ....[29]....
        /*02d4*/ 	.word	0x00000840
        /*02d8*/ 	.word	0x000000ff
        /*02dc*/ 	.word	0x00000210
        /*02e0*/ 	.short	0x0100
        /*02e2*/ 	.byte	0x04
	.zero		1


	//   ....[30]....
        /*02e4*/ 	.word	0x00000850
        /*02e8*/ 	.word	0x000000ff
        /*02ec*/ 	.word	0x00000078
        /*02f0*/ 	.short	0x0100
        /*02f2*/ 	.byte	0x04
	.zero		1


	//   ....[31]....
        /*02f4*/ 	.word	0x00000860
        /*02f8*/ 	.word	0x000000ff
        /*02fc*/ 	.word	0x00000218
        /*0300*/ 	.short	0x0100
        /*0302*/ 	.byte	0x04
	.zero		1


	//   ....[32]....
        /*0304*/ 	.word	0x00000870
        /*0308*/ 	.word	0x000000ff
        /*030c*/ 	.word	0x00000080
        /*0310*/ 	.short	0x0100
        /*0312*/ 	.byte	0x04
	.zero		1


	//   ....[33]....
        /*0314*/ 	.word	0x00000880
        /*0318*/ 	.word	0x000000ff
        /*031c*/ 	.word	0x00000220
        /*0320*/ 	.short	0x0100
        /*0322*/ 	.byte	0x04
	.zero		1


	//   ....[34]....
        /*0324*/ 	.word	0x00000890
        /*0328*/ 	.word	0x000000ff
        /*032c*/ 	.word	0x00000088
        /*0330*/ 	.short	0x0100
        /*0332*/ 	.byte	0x04
	.zero		1


	//   ....[35]....
        /*0334*/ 	.word	0x000008a0
        /*0338*/ 	.word	0x000000ff
        /*033c*/ 	.word	0x00000228
        /*0340*/ 	.short	0x0100
        /*0342*/ 	.byte	0x04
	.zero		1


	//   ....[36]....
        /*0344*/ 	.word	0x000008b0
        /*0348*/ 	.word	0x000000ff
        /*034c*/ 	.word	0x00000090
        /*0350*/ 	.short	0x0100
        /*0352*/ 	.byte	0x04
	.zero		1


	//   ....[37]....
        /*0354*/ 	.word	0x000008c0
        /*0358*/ 	.word	0x000000ff
        /*035c*/ 	.word	0x00000230
        /*0360*/ 	.short	0x0100
        /*0362*/ 	.byte	0x04
	.zero		1


	//   ....[38]....
        /*0364*/ 	.word	0x000008d0
        /*0368*/ 	.word	0x000000ff
        /*036c*/ 	.word	0x00000098
        /*0370*/ 	.short	0x0100
        /*0372*/ 	.byte	0x04
	.zero		1


	//   ....[39]....
        /*0374*/ 	.word	0x000008e0
        /*0378*/ 	.word	0x000000ff
        /*037c*/ 	.word	0x00000238
        /*0380*/ 	.short	0x0100
        /*0382*/ 	.byte	0x04
	.zero		1


	//   ....[40]....
        /*0384*/ 	.word	0x000008f0
        /*0388*/ 	.word	0x000000ff
        /*038c*/ 	.word	0x000000a0
        /*0390*/ 	.short	0x0100
        /*0392*/ 	.byte	0x04
	.zero		1


	//   ....[41]....
        /*0394*/ 	.word	0x00000900
        /*0398*/ 	.word	0x000000ff
        /*039c*/ 	.word	0x00000240
        /*03a0*/ 	.short	0x0100
        /*03a2*/ 	.byte	0x04
	.zero		1


	//   ....[42]....
        /*03a4*/ 	.word	0x00000910
        /*03a8*/ 	.word	0x000000ff
        /*03ac*/ 	.word	0x000000a8
        /*03b0*/ 	.short	0x0100
        /*03b2*/ 	.byte	0x04
	.zero		1


	//   ....[43]....
        /*03b4*/ 	.word	0x00000920
        /*03b8*/ 	.word	0x000000ff
        /*03bc*/ 	.word	0x00000248
        /*03c0*/ 	.short	0x0100
        /*03c2*/ 	.byte	0x04
	.zero		1


	//   ....[44]....
        /*03c4*/ 	.word	0x00000930
        /*03c8*/ 	.word	0x000000ff
        /*03cc*/ 	.word	0x000000b0
        /*03d0*/ 	.short	0x0100
        /*03d2*/ 	.byte	0x04
	.zero		1


	//   ....[45]....
        /*03d4*/ 	.word	0x00000940
        /*03d8*/ 	.word	0x000000ff
        /*03dc*/ 	.word	0x00000250
        /*03e0*/ 	.short	0x0100
        /*03e2*/ 	.byte	0x04
	.zero		1


	//   ....[46]....
        /*03e4*/ 	.word	0x00000950
        /*03e8*/ 	.word	0x000000ff
        /*03ec*/ 	.word	0x000000b8
        /*03f0*/ 	.short	0x0100
        /*03f2*/ 	.byte	0x04
	.zero		1


	//   ....[47]....
        /*03f4*/ 	.word	0x00000960
        /*03f8*/ 	.word	0x000000ff
        /*03fc*/ 	.word	0x00000258
        /*0400*/ 	.short	0x0100
        /*0402*/ 	.byte	0x04
	.zero		1


	//   ....[48]....
        /*0404*/ 	.word	0x00000970
        /*0408*/ 	.word	0x000000ff
        /*040c*/ 	.word	0x000000c0
        /*0410*/ 	.short	0x0100
        /*0412*/ 	.byte	0x04
	.zero		1


	//   ....[49]....
        /*0414*/ 	.word	0x00000980
        /*0418*/ 	.word	0x000000ff
        /*041c*/ 	.word	0x00000260
        /*0420*/ 	.short	0x0100
        /*0422*/ 	.byte	0x04
	.zero		1


	//   ....[50]....
        /*0424*/ 	.word	0x00000990
        /*0428*/ 	.word	0x000000ff
        /*042c*/ 	.word	0x000000c8
        /*0430*/ 	.short	0x0100
        /*0432*/ 	.byte	0x04
	.zero		1


	//   ....[51]....
        /*0434*/ 	.word	0x000009a0
        /*0438*/ 	.word	0x000000ff
        /*043c*/ 	.word	0x00000268
        /*0440*/ 	.short	0x0100
        /*0442*/ 	.byte	0x04
	.zero		1


	//   ....[52]....
        /*0444*/ 	.word	0x000009b0
        /*0448*/ 	.word	0x000000ff
        /*044c*/ 	.word	0x000000d0
        /*0450*/ 	.short	0x0100
        /*0452*/ 	.byte	0x04
	.zero		1


	//   ....[53]....
        /*0454*/ 	.word	0x000009c0
        /*0458*/ 	.word	0x000000ff
        /*045c*/ 	.word	0x00000270
        /*0460*/ 	.short	0x0100
        /*0462*/ 	.byte	0x04
	.zero		1


	//   ....[54]....
        /*0464*/ 	.word	0x000009d0
        /*0468*/ 	.word	0x000000ff
        /*046c*/ 	.word	0x000000d8
        /*0470*/ 	.short	0x0100
        /*0472*/ 	.byte	0x04
	.zero		1


	//   ....[55]....
        /*0474*/ 	.word	0x000009e0
        /*0478*/ 	.word	0x000000ff
        /*047c*/ 	.word	0x00000278
        /*0480*/ 	.short	0x0100
        /*0482*/ 	.byte	0x04
	.zero		1


	//   ....[56]....
        /*0484*/ 	.word	0x000009f0
        /*0488*/ 	.word	0x000000ff
        /*048c*/ 	.word	0x000000e0
        /*0490*/ 	.short	0x0100
        /*0492*/ 	.byte	0x04
	.zero		1


	//   ....[57]....
        /*0494*/ 	.word	0x00000a00
        /*0498*/ 	.word	0x000000ff
        /*049c*/ 	.word	0x00000280
        /*04a0*/ 	.short	0x0100
        /*04a2*/ 	.byte	0x04
	.zero		1


	//   ....[58]....
        /*04a4*/ 	.word	0x00000a10
        /*04a8*/ 	.word	0x000000ff
        /*04ac*/ 	.word	0x000000e8
        /*04b0*/ 	.short	0x0100
        /*04b2*/ 	.byte	0x04
	.zero		1


	//   ....[59]....
        /*04b4*/ 	.word	0x00000a20
        /*04b8*/ 	.word	0x000000ff
        /*04bc*/ 	.word	0x00000288
        /*04c0*/ 	.short	0x0100
        /*04c2*/ 	.byte	0x04
	.zero		1


	//   ....[60]....
        /*04c4*/ 	.word	0x00000a30
        /*04c8*/ 	.word	0x000000ff
        /*04cc*/ 	.word	0x000000f0
        /*04d0*/ 	.short	0x0100
        /*04d2*/ 	.byte	0x04
	.zero		1


	//   ....[61]....
        /*04d4*/ 	.word	0x00000a40
        /*04d8*/ 	.word	0x000000ff
        /*04dc*/ 	.word	0x00000290
        /*04e0*/ 	.short	0x0100
        /*04e2*/ 	.byte	0x04
	.zero		1


	//   ....[62]....
        /*04e4*/ 	.word	0x00000a50
        /*04e8*/ 	.word	0x000000ff
        /*04ec*/ 	.word	0x000000f8
        /*04f0*/ 	.short	0x0100
        /*04f2*/ 	.byte	0x04
	.zero		1


	//   ....[63]....
        /*04f4*/ 	.word	0x00000a60
        /*04f8*/ 	.word	0x000000ff
        /*04fc*/ 	.word	0x00000298
        /*0500*/ 	.short	0x0100
        /*0502*/ 	.byte	0x04
	.zero		1


	//   ....[64]....
        /*0504*/ 	.word	0x00000a70
        /*0508*/ 	.word	0x000000ff
        /*050c*/ 	.word	0x00000100
        /*0510*/ 	.short	0x0100
        /*0512*/ 	.byte	0x04
	.zero		1


	//   ....[65]....
        /*0514*/ 	.word	0x00000a80
        /*0518*/ 	.word	0x000000ff
        /*051c*/ 	.word	0x000002a0
        /*0520*/ 	.short	0x0100
        /*0522*/ 	.byte	0x04
	.zero		1


	//   ....[66]....
        /*0524*/ 	.word	0x00000a90
        /*0528*/ 	.word	0x000000ff
        /*052c*/ 	.word	0x00000108
        /*0530*/ 	.short	0x0100
        /*0532*/ 	.byte	0x04
	.zero		1


	//   ....[67]....
        /*0534*/ 	.word	0x00000aa0
        /*0538*/ 	.word	0x000000ff
        /*053c*/ 	.word	0x000002a8
        /*0540*/ 	.short	0x0100
        /*0542*/ 	.byte	0x04
	.zero		1


	//   ....[68]....
        /*0544*/ 	.word	0x00000ab0
        /*0548*/ 	.word	0x000000ff
        /*054c*/ 	.word	0x00000110
        /*0550*/ 	.short	0x0100
        /*0552*/ 	.byte	0x04
	.zero		1


	//   ....[69]....
        /*0554*/ 	.word	0x00000ac0
        /*0558*/ 	.word	0x000000ff
        /*055c*/ 	.word	0x000002b0
        /*0560*/ 	.short	0x0100
        /*0562*/ 	.byte	0x04
	.zero		1


	//   ....[70]....
        /*0564*/ 	.word	0x00000ad0
        /*0568*/ 	.word	0x000000ff
        /*056c*/ 	.word	0x00000118
        /*0570*/ 	.short	0x0100
        /*0572*/ 	.byte	0x04
	.zero		1


	//   ....[71]....
        /*0574*/ 	.word	0x00000ae0
        /*0578*/ 	.word	0x000000ff
        /*057c*/ 	.word	0x000002b8
        /*0580*/ 	.short	0x0100
        /*0582*/ 	.byte	0x04
	.zero		1


	//   ....[72]....
        /*0584*/ 	.word	0x00000af0
        /*0588*/ 	.word	0x000000ff
        /*058c*/ 	.word	0x00000120
        /*0590*/ 	.short	0x0100
        /*0592*/ 	.byte	0x04
	.zero		1


	//   ....[73]....
        /*0594*/ 	.word	0x00000b00
        /*0598*/ 	.word	0x000000ff
        /*059c*/ 	.word	0x000002c0
        /*05a0*/ 	.short	0x0100
        /*05a2*/ 	.byte	0x04
	.zero		1


	//   ....[74]....
        /*05a4*/ 	.word	0x00000b10
        /*05a8*/ 	.word	0x000000ff
        /*05ac*/ 	.word	0x00000128
        /*05b0*/ 	.short	0x0100
        /*05b2*/ 	.byte	0x04
	.zero		1


	//   ....[75]....
        /*05b4*/ 	.word	0x00000b20
        /*05b8*/ 	.word	0x000000ff
        /*05bc*/ 	.word	0x000002c8
        /*05c0*/ 	.short	0x0100
        /*05c2*/ 	.byte	0x04
	.zero		1


	//   ....[76]....
        /*05c4*/ 	.word	0x00000b30
        /*05c8*/ 	.word	0x000000ff
        /*05cc*/ 	.word	0x00000130
        /*05d0*/ 	.short	0x0100
        /*05d2*/ 	.byte	0x04
	.zero		1


	//   ....[77]....
        /*05d4*/ 	.word	0x00000b40
        /*05d8*/ 	.word	0x000000ff
        /*05dc*/ 	.word	0x000002d0
        /*05e0*/ 	.short	0x0100
        /*05e2*/ 	.byte	0x04
	.zero		1


	//   ....[78]....
        /*05e4*/ 	.word	0x00000b50
        /*05e8*/ 	.word	0x000000ff
        /*05ec*/ 	.word	0x00000138
        /*05f0*/ 	.short	0x0100
        /*05f2*/ 	.byte	0x04
	.zero		1


	//   ....[79]....
        /*05f4*/ 	.word	0x00000b60
        /*05f8*/ 	.word	0x000000ff
        /*05fc*/ 	.word	0x000002d8
        /*0600*/ 	.short	0x0100
        /*0602*/ 	.byte	0x04
	.zero		1


	//   ....[80]....
        /*0604*/ 	.word	0x00000b70
        /*0608*/ 	.word	0x000000ff
        /*060c*/ 	.word	0x00000140
        /*0610*/ 	.short	0x0100
        /*0612*/ 	.byte	0x04
	.zero		1


	//   ....[81]....
        /*0614*/ 	.word	0x00000b80
        /*0618*/ 	.word	0x000000ff
        /*061c*/ 	.word	0x000002e0
        /*0620*/ 	.short	0x0100
        /*0622*/ 	.byte	0x04
	.zero		1


	//   ....[82]....
        /*0624*/ 	.word	0x00000b90
        /*0628*/ 	.word	0x000000ff
        /*062c*/ 	.word	0x00000148
        /*0630*/ 	.short	0x0100
        /*0632*/ 	.byte	0x04
	.zero		1


	//   ....[83]....
        /*0634*/ 	.word	0x00000ba0
        /*0638*/ 	.word	0x000000ff
        /*063c*/ 	.word	0x000002e8
        /*0640*/ 	.short	0x0100
        /*0642*/ 	.byte	0x04
	.zero		1


	//   ....[84]....
        /*0644*/ 	.word	0x00000bb0
        /*0648*/ 	.word	0x000000ff
        /*064c*/ 	.word	0x00000150
        /*0650*/ 	.short	0x0100
        /*0652*/ 	.byte	0x04
	.zero		1


	//   ....[85]....
        /*0654*/ 	.word	0x00000bc0
        /*0658*/ 	.word	0x000000ff
        /*065c*/ 	.word	0x000002f0
        /*0660*/ 	.short	0x0100
        /*0662*/ 	.byte	0x04
	.zero		1


	//   ....[86]....
        /*0664*/ 	.word	0x00000bd0
        /*0668*/ 	.word	0x000000ff
        /*066c*/ 	.word	0x00000158
        /*0670*/ 	.short	0x0100
        /*0672*/ 	.byte	0x04
	.zero		1


	//   ....[87]....
        /*0674*/ 	.word	0x00000be0
        /*0678*/ 	.word	0x000000ff
        /*067c*/ 	.word	0x000002f8
        /*0680*/ 	.short	0x0100
        /*0682*/ 	.byte	0x04
	.zero		1


	//   ....[88]....
        /*0684*/ 	.word	0x00000bf0
        /*0688*/ 	.word	0x000000ff
        /*068c*/ 	.word	0x00000160
        /*0690*/ 	.short	0x0100
        /*0692*/ 	.byte	0x04
	.zero		1


	//   ....[89]....
        /*0694*/ 	.word	0x00000c00
        /*0698*/ 	.word	0x000000ff
        /*069c*/ 	.word	0x00000300
        /*06a0*/ 	.short	0x0100
        /*06a2*/ 	.byte	0x04
	.zero		1


	//   ....[90]....
        /*06a4*/ 	.word	0x00000c10
        /*06a8*/ 	.word	0x000000ff
        /*06ac*/ 	.word	0x00000168
        /*06b0*/ 	.short	0x0100
        /*06b2*/ 	.byte	0x04
	.zero		1


	//   ....[91]....
        /*06b4*/ 	.word	0x00000c20
        /*06b8*/ 	.word	0x000000ff
        /*06bc*/ 	.word	0x00000308
        /*06c0*/ 	.short	0x0100
        /*06c2*/ 	.byte	0x04
	.zero		1


	//   ....[92]....
        /*06c4*/ 	.word	0x00000c30
        /*06c8*/ 	.word	0x000000ff
        /*06cc*/ 	.word	0x00000170
        /*06d0*/ 	.short	0x0100
        /*06d2*/ 	.byte	0x04
	.zero		1


	//   ....[93]....
        /*06d4*/ 	.word	0x00000c40
        /*06d8*/ 	.word	0x000000ff
        /*06dc*/ 	.word	0x00000310
        /*06e0*/ 	.short	0x0100
        /*06e2*/ 	.byte	0x04
	.zero		1


	//   ....[94]....
        /*06e4*/ 	.word	0x00000c50
        /*06e8*/ 	.word	0x000000ff
        /*06ec*/ 	.word	0x00000178
        /*06f0*/ 	.short	0x0100
        /*06f2*/ 	.byte	0x04
	.zero		1


	//   ....[95]....
        /*06f4*/ 	.word	0x00000c60
        /*06f8*/ 	.word	0x000000ff
        /*06fc*/ 	.word	0x00000318
        /*0700*/ 	.short	0x0100
        /*0702*/ 	.byte	0x04
	.zero		1


	//   ....[96]....
        /*0704*/ 	.word	0x00000c70
        /*0708*/ 	.word	0x000000ff
        /*070c*/ 	.word	0x00000180
        /*0710*/ 	.short	0x0100
        /*0712*/ 	.byte	0x04
	.zero		1


	//   ....[97]....
        /*0714*/ 	.word	0x00000c80
        /*0718*/ 	.word	0x000000ff
        /*071c*/ 	.word	0x00000320
        /*0720*/ 	.short	0x0100
        /*0722*/ 	.byte	0x04
	.zero		1


	//   ....[98]....
        /*0724*/ 	.word	0x00000c90
        /*0728*/ 	.word	0x000000ff
        /*072c*/ 	.word	0x00000188
        /*0730*/ 	.short	0x0100
        /*0732*/ 	.byte	0x04
	.zero		1


	//   ....[99]....
        /*0734*/ 	.word	0x00000ca0
        /*0738*/ 	.word	0x000000ff
        /*073c*/ 	.word	0x00000328
        /*0740*/ 	.short	0x0100
        /*0742*/ 	.byte	0x04
	.zero		1


	//   ....[100]....
        /*0744*/ 	.word	0x00000cb0
        /*0748*/ 	.word	0x000000ff
        /*074c*/ 	.word	0x00000190
        /*0750*/ 	.short	0x0100
        /*0752*/ 	.byte	0x04
	.zero		1


	//   ....[101]....
        /*0754*/ 	.word	0x00000cc0
        /*0758*/ 	.word	0x000000ff
        /*075c*/ 	.word	0x00000330
        /*0760*/ 	.short	0x0100
        /*0762*/ 	.byte	0x04
	.zero		1


	//   ....[102]....
        /*0764*/ 	.word	0x00000cd0
        /*0768*/ 	.word	0x000000ff
        /*076c*/ 	.word	0x00000198
        /*0770*/ 	.short	0x0100
        /*0772*/ 	.byte	0x04
	.zero		1


	//   ....[103]....
        /*0774*/ 	.word	0x00000ce0
        /*0778*/ 	.word	0x000000ff
        /*077c*/ 	.word	0x00000338
        /*0780*/ 	.short	0x0100
        /*0782*/ 	.byte	0x04
	.zero		1


	//   ....[104]....
        /*0784*/ 	.word	0x00000e10
        /*0788*/ 	.word	0x000000ff
        /*078c*/ 	.word	0x00000340
        /*0790*/ 	.short	0x0100
        /*0792*/ 	.byte	0x04
	.zero		1


	//   ....[105]....
        /*0794*/ 	.word	0x00000e20
        /*0798*/ 	.word	0x000000ff
        /*079c*/ 	.word	0x00000350
        /*07a0*/ 	.short	0x0100
        /*07a2*/ 	.byte	0x04
	.zero		1


	//   ....[106]....
        /*07a4*/ 	.word	0x00000e30
        /*07a8*/ 	.word	0x000000ff
        /*07ac*/ 	.word	0x00000348
        /*07b0*/ 	.short	0x0100
        /*07b2*/ 	.byte	0x04
	.zero		1


	//   ....[107]....
        /*07b4*/ 	.word	0x00000e40
        /*07b8*/ 	.word	0x000000ff
        /*07bc*/ 	.word	0x00000358
        /*07c0*/ 	.short	0x0100
        /*07c2*/ 	.byte	0x04
	.zero		1


	//   ....[108]....
        /*07c4*/ 	.word	0x00000f20
        /*07c8*/ 	.word	0x000000ff
        /*07cc*/ 	.word	0x00000360
        /*07d0*/ 	.short	0x0100
        /*07d2*/ 	.byte	0x06
	.zero		1


	//   ....[109]....
        /*07d4*/ 	.word	0x00000f30
        /*07d8*/ 	.word	0x000000ff
        /*07dc*/ 	.word	0x00000368
        /*07e0*/ 	.short	0x0100
        /*07e2*/ 	.byte	0x06
	.zero		1


	//   ....[110]....
        /*07e4*/ 	.word	0x00001060
        /*07e8*/ 	.word	0x000000ff
        /*07ec*/ 	.word	0x00000370
        /*07f0*/ 	.short	0x0100
        /*07f2*/ 	.byte	0x06
	.zero		1


	//   ....[111]....
        /*07f4*/ 	.word	0x00001070
        /*07f8*/ 	.word	0x000000ff
        /*07fc*/ 	.word	0x00000380
        /*0800*/ 	.short	0x0100
        /*0802*/ 	.byte	0x06
	.zero		1


	//   ....[112]....
        /*0804*/ 	.word	0x00001080
        /*0808*/ 	.word	0x000000ff
        /*080c*/ 	.word	0x00000378
        /*0810*/ 	.short	0x0100
        /*0812*/ 	.byte	0x06
	.zero		1


	//   ....[113]....
        /*0814*/ 	.word	0x00001090
        /*0818*/ 	.word	0x000000ff
        /*081c*/ 	.word	0x00000388
        /*0820*/ 	.short	0x0100
        /*0822*/ 	.byte	0x06
	.zero		1


	//   ....[114]....
        /*0824*/ 	.word	0x000011b0
        /*0828*/ 	.word	0x000000ff
        /*082c*/ 	.word	0x00000390
        /*0830*/ 	.short	0x0100
        /*0832*/ 	.byte	0x04
	.zero		1


	//   ....[115]....
        /*0834*/ 	.word	0x000011c0
        /*0838*/ 	.word	0x000000ff
        /*083c*/ 	.word	0x000003b0
        /*0840*/ 	.short	0x0100
        /*0842*/ 	.byte	0x04
	.zero		1


	//   ....[116]....
        /*0844*/ 	.word	0x000011d0
        /*0848*/ 	.word	0x000000ff
        /*084c*/ 	.word	0x00000398
        /*0850*/ 	.short	0x0100
        /*0852*/ 	.byte	0x04
	.zero		1


	//   ....[117]....
        /*0854*/ 	.word	0x000011e0
        /*0858*/ 	.word	0x000000ff
        /*085c*/ 	.word	0x000003b8
        /*0860*/ 	.short	0x0100
        /*0862*/ 	.byte	0x04
	.zero		1


	//   ....[118]....
        /*0864*/ 	.word	0x000011f0
        /*0868*/ 	.word	0x000000ff
        /*086c*/ 	.word	0x000003a0
        /*0870*/ 	.short	0x0100
        /*0872*/ 	.byte	0x04
	.zero		1


	//   ....[119]....
        /*0874*/ 	.word	0x00001200
        /*0878*/ 	.word	0x000000ff
        /*087c*/ 	.word	0x000003c0
        /*0880*/ 	.short	0x0100
        /*0882*/ 	.byte	0x04
	.zero		1


	//   ....[120]....
        /*0884*/ 	.word	0x00001210
        /*0888*/ 	.word	0x000000ff
        /*088c*/ 	.word	0x000003a8
        /*0890*/ 	.short	0x0100
        /*0892*/ 	.byte	0x04
	.zero		1


	//   ....[121]....
        /*0894*/ 	.word	0x00001220
        /*0898*/ 	.word	0x000000ff
        /*089c*/ 	.word	0x000003c8
        /*08a0*/ 	.short	0x0100
        /*08a2*/ 	.byte	0x04
	.zero		1


	//   ....[122]....
        /*08a4*/ 	.word	0x00001310
        /*08a8*/ 	.word	0x000000ff
        /*08ac*/ 	.word	0x000003d0
        /*08b0*/ 	.short	0x0100
        /*08b2*/ 	.byte	0x04
	.zero		1


	//   ....[123]....
        /*08b4*/ 	.word	0x00001320
        /*08b8*/ 	.word	0x000000ff
        /*08bc*/ 	.word	0x000003e0
        /*08c0*/ 	.short	0x0100
        /*08c2*/ 	.byte	0x04
	.zero		1


	//   ....[124]....
        /*08c4*/ 	.word	0x00001330
        /*08c8*/ 	.word	0x000000ff
        /*08cc*/ 	.word	0x000003d8
        /*08d0*/ 	.short	0x0100
        /*08d2*/ 	.byte	0x04
	.zero		1


	//   ....[125]....
        /*08d4*/ 	.word	0x00001340
        /*08d8*/ 	.word	0x000000ff
        /*08dc*/ 	.word	0x000003e8
        /*08e0*/ 	.short	0x0100
        /*08e2*/ 	.byte	0x04
	.zero		1


	//   ....[126]....
        /*08e4*/ 	.word	0x00001440
        /*08e8*/ 	.word	0x000000ff
        /*08ec*/ 	.word	0x000003f0
        /*08f0*/ 	.short	0x0100
        /*08f2*/ 	.byte	0x06
	.zero		1


	//   ....[127]....
        /*08f4*/ 	.word	0x00002060
        /*08f8*/ 	.word	0x00000003
        /*08fc*/ 	.word	0x000003e0
        /*0900*/ 	.short	0x010a
        /*0902*/ 	.byte	0xff
	.zero		1


	//   ....[128]....
        /*0904*/ 	.word	0x00002090
        /*0908*/ 	.word	0x00000003
        /*090c*/ 	.word	0x000003d0
        /*0910*/ 	.short	0x0101
        /*0912*/ 	.byte	0xff
	.zero		1


	//   ....[129]....
        /*0914*/ 	.word	0x00002150
        /*0918*/ 	.word	0x000000ff
        /*091c*/ 	.word	0x000001a0
        /*0920*/ 	.short	0x010a
        /*0922*/ 	.byte	0x04
	.zero		1


	//   ....[130]....
        /*0924*/ 	.word	0x00002210
        /*0928*/ 	.word	0x000000ff
        /*092c*/ 	.word	0x000001a0
        /*0930*/ 	.short	0x010a
        /*0932*/ 	.byte	0x21
	.zero		1


	//   ....[131]....
        /*0934*/ 	.word	0x000023c0
        /*0938*/ 	.word	0x000000ff
        /*093c*/ 	.word	0x000001a0
        /*0940*/ 	.short	0x010a
        /*0942*/ 	.byte	0x05
	.zero		1


	//   ....[132]....
        /*0944*/ 	.word	0x000024d0
        /*0948*/ 	.word	0x000000ff
        /*094c*/ 	.word	0x00000368
        /*0950*/ 	.short	0x0101
        /*0952*/ 	.byte	0x06
	.zero		1


	//   ....[133]....
        /*0954*/ 	.word	0x000024f0
        /*0958*/ 	.word	0x000000ff
        /*095c*/ 	.word	0x000001a0
        /*0960*/ 	.short	0x010a
        /*0962*/ 	.byte	0x04
	.zero		1


	//   ....[134]....
        /*0964*/ 	.word	0x00002570
        /*0968*/ 	.word	0x000000ff
        /*096c*/ 	.word	0x000001a0
        /*0970*/ 	.short	0x010a
        /*0972*/ 	.byte	0x11
	.zero		1


	//   ....[135]....
        /*0974*/ 	.word	0x00002700
        /*0978*/ 	.word	0x000000ff
        /*097c*/ 	.word	0x000001a0
        /*0980*/ 	.short	0x010a
        /*0982*/ 	.byte	0x05
	.zero		1


	//   ....[136]....
        /*0984*/ 	.word	0x00002860
        /*0988*/ 	.word	0x00000003
        /*098c*/ 	.word	0x00000370
        /*0990*/ 	.short	0x010a
        /*0992*/ 	.byte	0xff
	.zero		1


	//   ....[137]....
        /*0994*/ 	.word	0x000029b0
        /*0998*/ 	.word	0x00000000
        /*099c*/ 	.word	0x00000000
        /*09a0*/ 	.short	0x0101
        /*09a2*/ 	.byte	0xff
	.zero		1


	//   ....[138]....
        /*09a4*/ 	.word	0x00002f60
        /*09a8*/ 	.word	0x000000ff
        /*09ac*/ 	.word	0x00000000
        /*09b0*/ 	.short	0x010a
        /*09b2*/ 	.byte	0x04
	.zero		1


	//   ....[139]....
        /*09b4*/ 	.word	0x00002ff0
        /*09b8*/ 	.word	0x000000ff
        /*09bc*/ 	.word	0x00000000
        /*09c0*/ 	.short	0x010a
        /*09c2*/ 	.byte	0x05
	.zero		1


	//   ....[140]....
        /*09c4*/ 	.word	0x00003080
        /*09c8*/ 	.word	0x000000ff
        /*09cc*/ 	.word	0x00000000
        /*09d0*/ 	.short	0x010a
        /*09d2*/ 	.byte	0x05
	.zero		1


	//   ....[141]....
        /*09d4*/ 	.word	0x00003110
        /*09d8*/ 	.word	0x000000ff
        /*09dc*/ 	.word	0x00000000
        /*09e0*/ 	.short	0x010a
        /*09e2*/ 	.byte	0x05
	.zero		1


	//   ....[142]....
        /*09e4*/ 	.word	0x000031a0
        /*09e8*/ 	.word	0x000000ff
        /*09ec*/ 	.word	0x00000000
        /*09f0*/ 	.short	0x010a
        /*09f2*/ 	.byte	0x05
	.zero		1


	//   ....[143]....
        /*09f4*/ 	.word	0x00003230
        /*09f8*/ 	.word	0x000000ff
        /*09fc*/ 	.word	0x00000000
        /*0a00*/ 	.short	0x010a
        /*0a02*/ 	.byte	0x05
	.zero		1


	//   ....[144]....
        /*0a04*/ 	.word	0x000032c0
        /*0a08*/ 	.word	0x000000ff
        /*0a0c*/ 	.word	0x00000000
        /*0a10*/ 	.short	0x010a
        /*0a12*/ 	.byte	0x05
	.zero		1


	//   ....[145]....
        /*0a14*/ 	.word	0x00003350
        /*0a18*/ 	.word	0x000000ff
        /*0a1c*/ 	.word	0x00000000
        /*0a20*/ 	.short	0x010a
        /*0a22*/ 	.byte	0x05
	.zero		1


	//   ....[146]....
        /*0a24*/ 	.word	0x000033e0
        /*0a28*/ 	.word	0x000000ff
        /*0a2c*/ 	.word	0x00000000
        /*0a30*/ 	.short	0x010a
        /*0a32*/ 	.byte	0x05
	.zero		1


	//   ....[147]....
        /*0a34*/ 	.word	0x00003470
        /*0a38*/ 	.word	0x000000ff
        /*0a3c*/ 	.word	0x00000000
        /*0a40*/ 	.short	0x010a
        /*0a42*/ 	.byte	0x05
	.zero		1


	//   ....[148]....
        /*0a44*/ 	.word	0x00003500
        /*0a48*/ 	.word	0x000000ff
        /*0a4c*/ 	.word	0x00000000
        /*0a50*/ 	.short	0x010a
        /*0a52*/ 	.byte	0x05
	.zero		1


	//   ....[149]....
        /*0a54*/ 	.word	0x00003590
        /*0a58*/ 	.word	0x000000ff
        /*0a5c*/ 	.word	0x00000000
        /*0a60*/ 	.short	0x010a
        /*0a62*/ 	.byte	0x05
	.zero		1


	//   ....[150]....
        /*0a64*/ 	.word	0x00003620
        /*0a68*/ 	.word	0x000000ff
        /*0a6c*/ 	.word	0x00000000
        /*0a70*/ 	.short	0x010a
        /*0a72*/ 	.byte	0x05
	.zero		1


	//   ....[151]....
        /*0a74*/ 	.word	0x000036b0
        /*0a78*/ 	.word	0x000000ff
        /*0a7c*/ 	.word	0x00000000
        /*0a80*/ 	.short	0x010a
        /*0a82*/ 	.byte	0x05
	.zero		1


	//   ....[152]....
        /*0a84*/ 	.word	0x00003740
        /*0a88*/ 	.word	0x000000ff
        /*0a8c*/ 	.word	0x00000000
        /*0a90*/ 	.short	0x010a
        /*0a92*/ 	.byte	0x05
	.zero		1


	//   ....[153]....
        /*0a94*/ 	.word	0x000037d0
        /*0a98*/ 	.word	0x000000ff
        /*0a9c*/ 	.word	0x00000000
        /*0aa0*/ 	.short	0x010a
        /*0aa2*/ 	.byte	0x05
	.zero		1


	//   ....[154]....
        /*0aa4*/ 	.word	0x00003860
        /*0aa8*/ 	.word	0x000000ff
        /*0aac*/ 	.word	0x00000000
        /*0ab0*/ 	.short	0x010a
        /*0ab2*/ 	.byte	0x05
	.zero		1


	//   ....[155]....
        /*0ab4*/ 	.word	0x000038f0
        /*0ab8*/ 	.word	0x000000ff
        /*0abc*/ 	.word	0x00000000
        /*0ac0*/ 	.short	0x010a
        /*0ac2*/ 	.byte	0x05
	.zero		1


	//   ....[156]....
        /*0ac4*/ 	.word	0x00003980
        /*0ac8*/ 	.word	0x000000ff
        /*0acc*/ 	.word	0x00000000
        /*0ad0*/ 	.short	0x010a
        /*0ad2*/ 	.byte	0x05
	.zero		1


	//   ....[157]....
        /*0ad4*/ 	.word	0x00003a10
        /*0ad8*/ 	.word	0x000000ff
        /*0adc*/ 	.word	0x00000000
        /*0ae0*/ 	.short	0x010a
        /*0ae2*/ 	.byte	0x05
	.zero		1


	//   ....[158]....
        /*0ae4*/ 	.word	0x00003aa0
        /*0ae8*/ 	.word	0x000000ff
        /*0aec*/ 	.word	0x00000000
        /*0af0*/ 	.short	0x010a
        /*0af2*/ 	.byte	0x05
	.zero		1


	//   ....[159]....
        /*0af4*/ 	.word	0x00003b30
        /*0af8*/ 	.word	0x000000ff
        /*0afc*/ 	.word	0x00000000
        /*0b00*/ 	.short	0x010a
        /*0b02*/ 	.byte	0x05
	.zero		1


	//   ....[160]....
        /*0b04*/ 	.word	0x00003bc0
        /*0b08*/ 	.word	0x000000ff
        /*0b0c*/ 	.word	0x00000000
        /*0b10*/ 	.short	0x010a
        /*0b12*/ 	.byte	0x05
	.zero		1


	//   ....[161]....
        /*0b14*/ 	.word	0x00003c50
        /*0b18*/ 	.word	0x000000ff
        /*0b1c*/ 	.word	0x00000000
        /*0b20*/ 	.short	0x010a
        /*0b22*/ 	.byte	0x05
	.zero		1


	//   ....[162]....
        /*0b24*/ 	.word	0x00003ce0
        /*0b28*/ 	.word	0x000000ff
        /*0b2c*/ 	.word	0x00000000
        /*0b30*/ 	.short	0x010a
        /*0b32*/ 	.byte	0x05
	.zero		1


	//   ....[163]....
        /*0b34*/ 	.word	0x00003d70
        /*0b38*/ 	.word	0x000000ff
        /*0b3c*/ 	.word	0x00000000
        /*0b40*/ 	.short	0x010a
        /*0b42*/ 	.byte	0x05
	.zero		1


	//   ....[164]....
        /*0b44*/ 	.word	0x00003e00
        /*0b48*/ 	.word	0x000000ff
        /*0b4c*/ 	.word	0x00000000
        /*0b50*/ 	.short	0x010a
        /*0b52*/ 	.byte	0x05
	.zero		1


	//   ....[165]....
        /*0b54*/ 	.word	0x00003e90
        /*0b58*/ 	.word	0x000000ff
        /*0b5c*/ 	.word	0x00000000
        /*0b60*/ 	.short	0x010a
        /*0b62*/ 	.byte	0x05
	.zero		1


	//   ....[166]....
        /*0b64*/ 	.word	0x00003f20
        /*0b68*/ 	.word	0x000000ff
        /*0b6c*/ 	.word	0x00000000
        /*0b70*/ 	.short	0x010a
        /*0b72*/ 	.byte	0x05
	.zero		1


	//   ....[167]....
        /*0b74*/ 	.word	0x00003fb0
        /*0b78*/ 	.word	0x000000ff
        /*0b7c*/ 	.word	0x00000000
        /*0b80*/ 	.short	0x010a
        /*0b82*/ 	.byte	0x05
	.zero		1


	//   ....[168]....
        /*0b84*/ 	.word	0x00004040
        /*0b88*/ 	.word	0x000000ff
        /*0b8c*/ 	.word	0x00000000
        /*0b90*/ 	.short	0x010a
        /*0b92*/ 	.byte	0x05
	.zero		1


	//   ....[169]....
        /*0b94*/ 	.word	0x000040d0
        /*0b98*/ 	.word	0x000000ff
        /*0b9c*/ 	.word	0x00000000
        /*0ba0*/ 	.short	0x010a
        /*0ba2*/ 	.byte	0x05
	.zero		1


	//   ....[170]....
        /*0ba4*/ 	.word	0x00004160
        /*0ba8*/ 	.word	0x000000ff
        /*0bac*/ 	.word	0x00000000
        /*0bb0*/ 	.short	0x010a
        /*0bb2*/ 	.byte	0x05
	.zero		1


	//   ....[171]....
        /*0bb4*/ 	.word	0x000041f0
        /*0bb8*/ 	.word	0x000000ff
        /*0bbc*/ 	.word	0x00000000
        /*0bc0*/ 	.short	0x010a
        /*0bc2*/ 	.byte	0x05
	.zero		1


	//   ....[172]....
        /*0bc4*/ 	.word	0x00004280
        /*0bc8*/ 	.word	0x000000ff
        /*0bcc*/ 	.word	0x00000000
        /*0bd0*/ 	.short	0x010a
        /*0bd2*/ 	.byte	0x05
	.zero		1


	//   ....[173]....
        /*0bd4*/ 	.word	0x00004310
        /*0bd8*/ 	.word	0x000000ff
        /*0bdc*/ 	.word	0x00000000
        /*0be0*/ 	.short	0x010a
        /*0be2*/ 	.byte	0x05
	.zero		1


	//   ....[174]....
        /*0be4*/ 	.word	0x000043a0
        /*0be8*/ 	.word	0x000000ff
        /*0bec*/ 	.word	0x00000000
        /*0bf0*/ 	.short	0x010a
        /*0bf2*/ 	.byte	0x05
	.zero		1


	//   ....[175]....
        /*0bf4*/ 	.word	0x00004430
        /*0bf8*/ 	.word	0x000000ff
        /*0bfc*/ 	.word	0x00000000
        /*0c00*/ 	.short	0x010a
        /*0c02*/ 	.byte	0x05
	.zero		1


	//   ....[176]....
        /*0c04*/ 	.word	0x000044c0
        /*0c08*/ 	.word	0x000000ff
        /*0c0c*/ 	.word	0x00000000
        /*0c10*/ 	.short	0x010a
        /*0c12*/ 	.byte	0x05
	.zero		1


	//   ....[177]....
        /*0c14*/ 	.word	0x00004550
        /*0c18*/ 	.word	0x000000ff
        /*0c1c*/ 	.word	0x00000000
        /*0c20*/ 	.short	0x010a
        /*0c22*/ 	.byte	0x05
	.zero		1


	//   ....[178]....
        /*0c24*/ 	.word	0x000045e0
        /*0c28*/ 	.word	0x000000ff
        /*0c2c*/ 	.word	0x00000000
        /*0c30*/ 	.short	0x010a
        /*0c32*/ 	.byte	0x05
	.zero		1


	//   ....[179]....
        /*0c34*/ 	.word	0x00004670
        /*0c38*/ 	.word	0x000000ff
        /*0c3c*/ 	.word	0x00000000
        /*0c40*/ 	.short	0x010a
        /*0c42*/ 	.byte	0x05
	.zero		1


	//   ....[180]....
        /*0c44*/ 	.word	0x00004700
        /*0c48*/ 	.word	0x000000ff
        /*0c4c*/ 	.word	0x00000000
        /*0c50*/ 	.short	0x010a
        /*0c52*/ 	.byte	0x05
	.zero		1


	//   ....[181]....
        /*0c54*/ 	.word	0x00004790
        /*0c58*/ 	.word	0x000000ff
        /*0c5c*/ 	.word	0x00000000
        /*0c60*/ 	.short	0x010a
        /*0c62*/ 	.byte	0x05
	.zero		1


	//   ....[182]....
        /*0c64*/ 	.word	0x00004820
        /*0c68*/ 	.word	0x000000ff
        /*0c6c*/ 	.word	0x00000000
        /*0c70*/ 	.short	0x010a
        /*0c72*/ 	.byte	0x05
	.zero		1


	//   ....[183]....
        /*0c74*/ 	.word	0x000048b0
        /*0c78*/ 	.word	0x000000ff
        /*0c7c*/ 	.word	0x00000000
        /*0c80*/ 	.short	0x010a
        /*0c82*/ 	.byte	0x05
	.zero		1


	//   ....[184]....
        /*0c84*/ 	.word	0x00004940
        /*0c88*/ 	.word	0x000000ff
        /*0c8c*/ 	.word	0x00000000
        /*0c90*/ 	.short	0x010a
        /*0c92*/ 	.byte	0x05
	.zero		1


	//   ....[185]....
        /*0c94*/ 	.word	0x000049d0
        /*0c98*/ 	.word	0x000000ff
        /*0c9c*/ 	.word	0x00000000
        /*0ca0*/ 	.short	0x010a
        /*0ca2*/ 	.byte	0x05
	.zero		1


	//   ....[186]....
        /*0ca4*/ 	.word	0x00004a60
        /*0ca8*/ 	.word	0x000000ff
        /*0cac*/ 	.word	0x00000000
        /*0cb0*/ 	.short	0x010a
        /*0cb2*/ 	.byte	0x05
	.zero		1


	//   ....[187]....
        /*0cb4*/ 	.word	0x00004af0
        /*0cb8*/ 	.word	0x000000ff
        /*0cbc*/ 	.word	0x00000000
        /*0cc0*/ 	.short	0x010a
        /*0cc2*/ 	.byte	0x05
	.zero		1


	//   ....[188]....
        /*0cc4*/ 	.word	0x00004b80
        /*0cc8*/ 	.word	0x000000ff
        /*0ccc*/ 	.word	0x00000000
        /*0cd0*/ 	.short	0x010a
        /*0cd2*/ 	.byte	0x05
	.zero		1


	//   ....[189]....
        /*0cd4*/ 	.word	0x00004c20
        /*0cd8*/ 	.word	0x00000000
        /*0cdc*/ 	.word	0x00000000
        /*0ce0*/ 	.short	0x010a
        /*0ce2*/ 	.byte	0xff
	.zero		1


	//   ....[190]....
        /*0ce4*/ 	.word	0x00004d40
        /*0ce8*/ 	.word	0x00000002
        /*0cec*/ 	.word	0x000003d0
        /*0cf0*/ 	.short	0x010a
        /*0cf2*/ 	.byte	0xff
	.zero		1


	//   ....[191]....
        /*0cf4*/ 	.word	0x00004da0
        /*0cf8*/ 	.word	0x00000004
        /*0cfc*/ 	.word	0x00000000
        /*0d00*/ 	.short	0x0101
        /*0d02*/ 	.byte	0xff
	.zero		1


	//   ....[192]....
        /*0d04*/ 	.word	0x00004dc0
        /*0d08*/ 	.word	0x000000ff
        /*0d0c*/ 	.word	0x00000380
        /*0d10*/ 	.short	0x010a
        /*0d12*/ 	.byte	0x04
	.zero		1


	//   ....[193]....
        /*0d14*/ 	.word	0x00004ee0
        /*0d18*/ 	.word	0x00000002
        /*0d1c*/ 	.word	0x00000370
        /*0d20*/ 	.short	0x010a
        /*0d22*/ 	.byte	0xff
	.zero		1


	//   ....[194]....
        /*0d24*/ 	.word	0x00004ff0
        /*0d28*/ 	.word	0x00000002
        /*0d2c*/ 	.word	0x00000000
        /*0d30*/ 	.short	0x0101
        /*0d32*/ 	.byte	0xff
	.zero		1


	//   ....[195]....
        /*0d34*/ 	.word	0x00005080
        /*0d38*/ 	.word	0x000000ff
        /*0d3c*/ 	.word	0x00000380
        /*0d40*/ 	.short	0x0106
        /*0d42*/ 	.byte	0x04
	.zero		1


	//   ....[196]....
        /*0d44*/ 	.word	0x000050a0
        /*0d48*/ 	.word	0x000000ff
        /*0d4c*/ 	.word	0x00000380
        /*0d50*/ 	.short	0x010a
        /*0d52*/ 	.byte	0x04
	.zero		1


	//   ....[197]....
        /*0d54*/ 	.word	0x00005130
        /*0d58*/ 	.word	0x000000ff
        /*0d5c*/ 	.word	0x00000380
        /*0d60*/ 	.short	0x0106
        /*0d62*/ 	.byte	0x07
	.zero		1


	//   ....[198]....
        /*0d64*/ 	.word	0x00005170
        /*0d68*/ 	.word	0x00000000
        /*0d6c*/ 	.word	0x00000380
        /*0d70*/ 	.short	0x010a
        /*0d72*/ 	.byte	0xff
	.zero		1


	//   ....[199]....
        /*0d74*/ 	.word	0x000053b0
        /*0d78*/ 	.word	0x000000ff
        /*0d7c*/ 	.word	0x00000008
        /*0d80*/ 	.short	0x010a
        /*0d82*/ 	.byte	0x05
	.zero		1


	//   ....[200]....
        /*0d84*/ 	.word	0x000053d0
        /*0d88*/ 	.word	0x000000ff
        /*0d8c*/ 	.word	0x00000008
        /*0d90*/ 	.short	0x010a
        /*0d92*/ 	.byte	0x05
	.zero		1


	//   ....[201]....
        /*0d94*/ 	.word	0x00005560
        /*0d98*/ 	.word	0x000000ff
        /*0d9c*/ 	.word	0x00000008
        /*0da0*/ 	.short	0x010a
        /*0da2*/ 	.byte	0x05
	.zero		1


	//   ....[202]....
        /*0da4*/ 	.word	0x00005580
        /*0da8*/ 	.word	0x000000ff
        /*0dac*/ 	.word	0x00000008
        /*0db0*/ 	.short	0x010a
        /*0db2*/ 	.byte	0x05
	.zero		1


	//   ....[203]....
        /*0db4*/ 	.word	0x00005640
        /*0db8*/ 	.word	0x000000ff
        /*0dbc*/ 	.word	0x00000000
        /*0dc0*/ 	.short	0x0101
        /*0dc2*/ 	.byte	0x04
	.zero		1


	//   ....[204]....
        /*0dc4*/ 	.word	0x00005920
        /*0dc8*/ 	.word	0x00000000
        /*0dcc*/ 	.word	0x00000370
        /*0dd0*/ 	.short	0x010a
        /*0dd2*/ 	.byte	0xff
	.zero		1


	//   ....[205]....
        /*0dd4*/ 	.word	0x000059e0
        /*0dd8*/ 	.word	0x00000000
        /*0ddc*/ 	.word	0x00000000
        /*0de0*/ 	.short	0x0101
        /*0de2*/ 	.byte	0xff
	.zero		1


	//   ....[206]....
        /*0de4*/ 	.word	0x00005a90
        /*0de8*/ 	.word	0x000000ff
        /*0dec*/ 	.word	0x00000000
        /*0df0*/ 	.short	0x010a
        /*0df2*/ 	.byte	0x04
	.zero		1


	//   ....[207]....
        /*0df4*/ 	.word	0x00005aa0
        /*0df8*/ 	.word	0x000000ff
        /*0dfc*/ 	.word	0x000003b0
        /*0e00*/ 	.short	0x010a
        /*0e02*/ 	.byte	0x13
	.zero		1


	//   ....[208]....
        /*0e04*/ 	.word	0x00005b60
        /*0e08*/ 	.word	0x000000ff
        /*0e0c*/ 	.word	0x00000000
        /*0e10*/ 	.short	0x010a
        /*0e12*/ 	.byte	0x06
	.zero		1


	//   ....[209]....
        /*0e14*/ 	.word	0x00005c80
        /*0e18*/ 	.word	0x000000ff
        /*0e1c*/ 	.word	0x00000000
        /*0e20*/ 	.short	0x010a
        /*0e22*/ 	.byte	0x04
	.zero		1


	//   ....[210]....
        /*0e24*/ 	.word	0x00005ea0
        /*0e28*/ 	.word	0x000000ff
        /*0e2c*/ 	.word	0x00000000
        /*0e30*/ 	.short	0x010a
        /*0e32*/ 	.byte	0x04
	.zero		1


	//   ....[211]....
        /*0e34*/ 	.word	0x00005f30
        /*0e38*/ 	.word	0x000000ff
        /*0e3c*/ 	.word	0x00000000
        /*0e40*/ 	.short	0x010a
        /*0e42*/ 	.byte	0x05
	.zero		1


	//   ....[212]....
        /*0e44*/ 	.word	0x00005fc0
        /*0e48*/ 	.word	0x000000ff
        /*0e4c*/ 	.word	0x00000000
        /*0e50*/ 	.short	0x010a
        /*0e52*/ 	.byte	0x05
	.zero		1


	//   ....[213]....
        /*0e54*/ 	.word	0x00006060
        /*0e58*/ 	.word	0x00000000
        /*0e5c*/ 	.word	0x00000000
        /*0e60*/ 	.short	0x010a
        /*0e62*/ 	.byte	0xff
	.zero		1


	//   ....[214]....
        /*0e64*/ 	.word	0x000060a0
        /*0e68*/ 	.word	0x00000000
        /*0e6c*/ 	.word	0x00000000
        /*0e70*/ 	.short	0x010a
        /*0e72*/ 	.byte	0xff
	.zero		1


	//   ....[215]....
        /*0e74*/ 	.word	0x00006110
        /*0e78*/ 	.word	0x000000ff
        /*0e7c*/ 	.word	0x00000000
        /*0e80*/ 	.short	0x0101
        /*0e82*/ 	.byte	0x04
	.zero		1


	//   ....[216]....
        /*0e84*/ 	.word	0x00006150
        /*0e88*/ 	.word	0x000000ff
        /*0e8c*/ 	.word	0x000003f0
        /*0e90*/ 	.short	0x010a
        /*0e92*/ 	.byte	0x0d
	.zero		1


	//   ....[217]....
        /*0e94*/ 	.word	0x000061a0
        /*0e98*/ 	.word	0x000000ff
        /*0e9c*/ 	.word	0x00000000
        /*0ea0*/ 	.short	0x0101
        /*0ea2*/ 	.byte	0x04
	.zero		1


	//   ....[218]....
        /*0ea4*/ 	.word	0x00006660
        /*0ea8*/ 	.word	0x00000008
        /*0eac*/ 	.word	0x00000370
        /*0eb0*/ 	.short	0x010a
        /*0eb2*/ 	.byte	0xff
	.zero		1


	//   ....[219]....
        /*0eb4*/ 	.word	0x000067d0
        /*0eb8*/ 	.word	0x00000000
        /*0ebc*/ 	.word	0x00000000
        /*0ec0*/ 	.short	0x0101
        /*0ec2*/ 	.byte	0xff
	.zero		1


	//   ....[220]....
        /*0ec4*/ 	.word	0x00006cb0
        /*0ec8*/ 	.word	0x000000ff
        /*0ecc*/ 	.word	0x00000368
        /*0ed0*/ 	.short	0x010a
        /*0ed2*/ 	.byte	0x15
	.zero		1


	//   ....[221]....
        /*0ed4*/ 	.word	0x00006e40
        /*0ed8*/ 	.word	0x000000ff
        /*0edc*/ 	.word	0x00000350
        /*0ee0*/ 	.short	0x010a
        /*0ee2*/ 	.byte	0x15
	.zero		1


	//   ....[222]....
        /*0ee4*/ 	.word	0x00007020
        /*0ee8*/ 	.word	0x000000ff
        /*0eec*/ 	.word	0x00000340
        /*0ef0*/ 	.short	0x010b
        /*0ef2*/ 	.byte	0x15
	.zero		1


	//   ....[223]....
        /*0ef4*/ 	.word	0x00007040
        /*0ef8*/ 	.word	0x000000ff
        /*0efc*/ 	.word	0x00000000
        /*0f00*/ 	.short	0x0101
        /*0f02*/ 	.byte	0x04
	.zero		1


	//   ....[224]....
        /*0f04*/ 	.word	0x00007050
        /*0f08*/ 	.word	0x000000ff
        /*0f0c*/ 	.word	0x00000358
        /*0f10*/ 	.short	0x010a
        /*0f12*/ 	.byte	0x15
	.zero		1


	//   ....[225]....
        /*0f14*/ 	.word	0x000072a0
        /*0f18*/ 	.word	0x000000ff
        /*0f1c*/ 	.word	0x00000348
        /*0f20*/ 	.short	0x010b
        /*0f22*/ 	.byte	0x15
	.zero		1


	//   ....[226]....
        /*0f24*/ 	.word	0x000072b0
        /*0f28*/ 	.word	0x000000ff
        /*0f2c*/ 	.word	0x00000000
        /*0f30*/ 	.short	0x0101
        /*0f32*/ 	.byte	0x25
	.zero		1


	//   ....[227]....
        /*0f34*/ 	.word	0x000072e0
        /*0f38*/ 	.word	0x000000ff
        /*0f3c*/ 	.word	0x00000350
        /*0f40*/ 	.short	0x010a
        /*0f42*/ 	.byte	0x15
	.zero		1


	//   ....[228]....
        /*0f44*/ 	.word	0x00007320
        /*0f48*/ 	.word	0x00000000
        /*0f4c*/ 	.word	0x00000358
        /*0f50*/ 	.short	0x010a
        /*0f52*/ 	.byte	0xff
	.zero		1


	//   ....[229]....
        /*0f54*/ 	.word	0x00007620
        /*0f58*/ 	.word	0x00000003
        /*0f5c*/ 	.word	0x00000370
        /*0f60*/ 	.short	0x010a
        /*0f62*/ 	.byte	0xff
	.zero		1


	//   ....[230]....
        /*0f64*/ 	.word	0x000077a0
        /*0f68*/ 	.word	0x00000000
        /*0f6c*/ 	.word	0x00000000
        /*0f70*/ 	.short	0x0101
        /*0f72*/ 	.byte	0xff
	.zero		1


	//   ....[231]....
        /*0f74*/ 	.word	0x000082b0
        /*0f78*/ 	.word	0x00000003
        /*0f7c*/ 	.word	0x00000340
        /*0f80*/ 	.short	0x010a
        /*0f82*/ 	.byte	0xff
	.zero		1


	//   ....[232]....
        /*0f84*/ 	.word	0x000082f0
        /*0f88*/ 	.word	0x0000005a
        /*0f8c*/ 	.word	0x00000390
        /*0f90*/ 	.short	0x010a
        /*0f92*/ 	.byte	0xff
	.zero		1


	//   ....[233]....
        /*0f94*/ 	.word	0x00008420
        /*0f98*/ 	.word	0x00000003
        /*0f9c*/ 	.word	0x00000340
        /*0fa0*/ 	.short	0x010a
        /*0fa2*/ 	.byte	0xff
	.zero		1


	//   ....[234]....
        /*0fa4*/ 	.word	0x00008560
        /*0fa8*/ 	.word	0x00000000
        /*0fac*/ 	.word	0x00000000
        /*0fb0*/ 	.short	0x0101
        /*0fb2*/ 	.byte	0xff
	.zero		1


	//   ....[235]....
        /*0fb4*/ 	.word	0x000085c0
        /*0fb8*/ 	.word	0x0000005a
        /*0fbc*/ 	.word	0x00000390
        /*0fc0*/ 	.short	0x010a
        /*0fc2*/ 	.byte	0xff
	.zero		1


	//   ....[236]....
        /*0fc4*/ 	.word	0x00009170
        /*0fc8*/ 	.word	0x0000006d
        /*0fcc*/ 	.word	0x00000340
        /*0fd0*/ 	.short	0x010a
        /*0fd2*/ 	.byte	0xff
	.zero		1


	//   ....[237]....
        /*0fd4*/ 	.word	0x00009230
        /*0fd8*/ 	.word	0x0000006d
        /*0fdc*/ 	.word	0x00000340
        /*0fe0*/ 	.short	0x010a
        /*0fe2*/ 	.byte	0xff
	.zero		1


	//   ....[238]....
        /*0fe4*/ 	.word	0x00009370
        /*0fe8*/ 	.word	0x00000002
        /*0fec*/ 	.word	0x00000000
        /*0ff0*/ 	.short	0x0101
        /*0ff2*/ 	.byte	0xff
	.zero		1


	//   ....[239]....
        /*0ff4*/ 	.word	0x00009650
        /*0ff8*/ 	.word	0x0000005a
        /*0ffc*/ 	.word	0x00000000
        /*1000*/ 	.short	0x0101
        /*1002*/ 	.byte	0xff
	.zero		1


	//   ....[240]....
        /*1004*/ 	.word	0x0000a020
        /*1008*/ 	.word	0x00000003
        /*100c*/ 	.word	0x000003e0
        /*1010*/ 	.short	0x010a
        /*1012*/ 	.byte	0xff
	.zero		1


	//   ....[241]....
        /*1014*/ 	.word	0x0000a080
        /*1018*/ 	.word	0x00000000
        /*101c*/ 	.word	0x000001a0
        /*1020*/ 	.short	0x010a
        /*1022*/ 	.byte	0xff
	.zero		1


	//   ....[242]....
        /*1024*/ 	.word	0x0000a0e0
        /*1028*/ 	.word	0x00000000
        /*102c*/ 	.word	0x000001a0
        /*1030*/ 	.short	0x010a
        /*1032*/ 	.byte	0xff
	.zero		1


	//   ....[243]....
        /*1034*/ 	.word	0x0000a130
        /*1038*/ 	.word	0x00000003
        /*103c*/ 	.word	0x00000370
        /*1040*/ 	.short	0x010a
        /*1042*/ 	.byte	0xff
	.zero		1


	//   ....[244]....
        /*1044*/ 	.word	0x0000a190
        /*1048*/ 	.word	0x00000000
        /*104c*/ 	.word	0x00000000
        /*1050*/ 	.short	0x010a
        /*1052*/ 	.byte	0xff
	.zero		1


	//   ....[245]....
        /*1054*/ 	.word	0x0000a1f0
        /*1058*/ 	.word	0x00000000
        /*105c*/ 	.word	0x00000000
        /*1060*/ 	.short	0x010a
        /*1062*/ 	.byte	0xff
	.zero		1


	//   ....[246]....
        /*1064*/ 	.word	0x0000a250
        /*1068*/ 	.word	0x00000000
        /*106c*/ 	.word	0x00000000
        /*1070*/ 	.short	0x010a
        /*1072*/ 	.byte	0xff
	.zero		1


	//   ....[247]....
        /*1074*/ 	.word	0x0000a2b0
        /*1078*/ 	.word	0x00000000
        /*107c*/ 	.word	0x00000000
        /*1080*/ 	.short	0x010a
        /*1082*/ 	.byte	0xff
	.zero		1


	//   ....[248]....
        /*1084*/ 	.word	0x0000a310
        /*1088*/ 	.word	0x00000000
        /*108c*/ 	.word	0x00000000
        /*1090*/ 	.short	0x010a
        /*1092*/ 	.byte	0xff
	.zero		1


	//   ....[249]....
        /*1094*/ 	.word	0x0000a370
        /*1098*/ 	.word	0x00000000
        /*109c*/ 	.word	0x00000000
        /*10a0*/ 	.short	0x010a
        /*10a2*/ 	.byte	0xff
	.zero		1


	//   ....[250]....
        /*10a4*/ 	.word	0x0000a3d0
        /*10a8*/ 	.word	0x00000000
        /*10ac*/ 	.word	0x00000000
        /*10b0*/ 	.short	0x010a
        /*10b2*/ 	.byte	0xff
	.zero		1


	//   ....[251]....
        /*10b4*/ 	.word	0x0000a430
        /*10b8*/ 	.word	0x00000000
        /*10bc*/ 	.word	0x00000000
        /*10c0*/ 	.short	0x010a
        /*10c2*/ 	.byte	0xff
	.zero		1


	//   ....[252]....
        /*10c4*/ 	.word	0x0000a490
        /*10c8*/ 	.word	0x00000000
        /*10cc*/ 	.word	0x00000000
        /*10d0*/ 	.short	0x010a
        /*10d2*/ 	.byte	0xff
	.zero		1


	//   ....[253]....
        /*10d4*/ 	.word	0x0000a4f0
        /*10d8*/ 	.word	0x00000000
        /*10dc*/ 	.word	0x00000000
        /*10e0*/ 	.short	0x010a
        /*10e2*/ 	.byte	0xff
	.zero		1


	//   ....[254]....
        /*10e4*/ 	.word	0x0000a550
        /*10e8*/ 	.word	0x00000000
        /*10ec*/ 	.word	0x00000000
        /*10f0*/ 	.short	0x010a
        /*10f2*/ 	.byte	0xff
	.zero		1


	//   ....[255]....
        /*10f4*/ 	.word	0x0000a5b0
        /*10f8*/ 	.word	0x00000000
        /*10fc*/ 	.word	0x00000000
        /*1100*/ 	.short	0x010a
        /*1102*/ 	.byte	0xff
	.zero		1


	//   ....[0]....
        /*1104*/ 	.word	0x0000a610
        /*1108*/ 	.word	0x00000000
        /*110c*/ 	.word	0x00000000
        /*1110*/ 	.short	0x010a
        /*1112*/ 	.byte	0xff
	.zero		1


	//   ....[1]....
        /*1114*/ 	.word	0x0000a670
        /*1118*/ 	.word	0x00000000
        /*111c*/ 	.word	0x00000000
        /*1120*/ 	.short	0x010a
        /*1122*/ 	.byte	0xff
	.zero		1


	//   ....[2]....
        /*1124*/ 	.word	0x0000a6d0
        /*1128*/ 	.word	0x00000000
        /*112c*/ 	.word	0x00000000
        /*1130*/ 	.short	0x010a
        /*1132*/ 	.byte	0xff
	.zero		1


	//   ....[3]....
        /*1134*/ 	.word	0x0000a730
        /*1138*/ 	.word	0x00000000
        /*113c*/ 	.word	0x00000000
        /*1140*/ 	.short	0x010a
        /*1142*/ 	.byte	0xff
	.zero		1


	//   ....[4]....
        /*1144*/ 	.word	0x0000a790
        /*1148*/ 	.word	0x00000000
        /*114c*/ 	.word	0x00000000
        /*1150*/ 	.short	0x010a
        /*1152*/ 	.byte	0xff
	.zero		1


	//   ....[5]....
        /*1154*/ 	.word	0x0000a7f0
        /*1158*/ 	.word	0x00000000
        /*115c*/ 	.word	0x00000000
        /*1160*/ 	.short	0x010a
        /*1162*/ 	.byte	0xff
	.zero		1


	//   ....[6]....
        /*1164*/ 	.word	0x0000a850
        /*1168*/ 	.word	0x00000000
        /*116c*/ 	.word	0x00000000
        /*1170*/ 	.short	0x010a
        /*1172*/ 	.byte	0xff
	.zero		1


	//   ....[7]....
        /*1174*/ 	.word	0x0000a8b0
        /*1178*/ 	.word	0x00000000
        /*117c*/ 	.word	0x00000000
        /*1180*/ 	.short	0x010a
        /*1182*/ 	.byte	0xff
	.zero		1


	//   ....[8]....
        /*1184*/ 	.word	0x0000a910
        /*1188*/ 	.word	0x00000000
        /*118c*/ 	.word	0x00000000
        /*1190*/ 	.short	0x010a
        /*1192*/ 	.byte	0xff
	.zero		1


	//   ....[9]....
        /*1194*/ 	.word	0x0000a970
        /*1198*/ 	.word	0x00000000
        /*119c*/ 	.word	0x00000000
        /*11a0*/ 	.short	0x010a
        /*11a2*/ 	.byte	0xff
	.zero		1


	//   ....[10]....
        /*11a4*/ 	.word	0x0000a9d0
        /*11a8*/ 	.word	0x00000000
        /*11ac*/ 	.word	0x00000000
        /*11b0*/ 	.short	0x010a
        /*11b2*/ 	.byte	0xff
	.zero		1


	//   ....[11]....
        /*11b4*/ 	.word	0x0000aa30
        /*11b8*/ 	.word	0x00000000
        /*11bc*/ 	.word	0x00000000
        /*11c0*/ 	.short	0x010a
        /*11c2*/ 	.byte	0xff
	.zero		1


	//   ....[12]....
        /*11c4*/ 	.word	0x0000aa90
        /*11c8*/ 	.word	0x00000000
        /*11cc*/ 	.word	0x00000000
        /*11d0*/ 	.short	0x010a
        /*11d2*/ 	.byte	0xff
	.zero		1


	//   ....[13]....
        /*11d4*/ 	.word	0x0000aaf0
        /*11d8*/ 	.word	0x00000000
        /*11dc*/ 	.word	0x00000000
        /*11e0*/ 	.short	0x010a
        /*11e2*/ 	.byte	0xff
	.zero		1


	//   ....[14]....
        /*11e4*/ 	.word	0x0000ab50
        /*11e8*/ 	.word	0x00000000
        /*11ec*/ 	.word	0x00000000
        /*11f0*/ 	.short	0x010a
        /*11f2*/ 	.byte	0xff
	.zero		1


	//   ....[15]....
        /*11f4*/ 	.word	0x0000abb0
        /*11f8*/ 	.word	0x00000000
        /*11fc*/ 	.word	0x00000000
        /*1200*/ 	.short	0x010a
        /*1202*/ 	.byte	0xff
	.zero		1


	//   ....[16]....
        /*1204*/ 	.word	0x0000ac10
        /*1208*/ 	.word	0x00000000
        /*120c*/ 	.word	0x00000000
        /*1210*/ 	.short	0x010a
        /*1212*/ 	.byte	0xff
	.zero		1


	//   ....[17]....
        /*1214*/ 	.word	0x0000ac70
        /*1218*/ 	.word	0x00000000
        /*121c*/ 	.word	0x00000000
        /*1220*/ 	.short	0x010a
        /*1222*/ 	.byte	0xff
	.zero		1


	//   ....[18]....
        /*1224*/ 	.word	0x0000acd0
        /*1228*/ 	.word	0x00000000
        /*122c*/ 	.word	0x00000000
        /*1230*/ 	.short	0x010a
        /*1232*/ 	.byte	0xff
	.zero		1


	//   ....[19]....
        /*1234*/ 	.word	0x0000ad30
        /*1238*/ 	.word	0x00000000
        /*123c*/ 	.word	0x00000000
        /*1240*/ 	.short	0x010a
        /*1242*/ 	.byte	0xff
	.zero		1


	//   ....[20]....
        /*1244*/ 	.word	0x0000ad90
        /*1248*/ 	.word	0x00000000
        /*124c*/ 	.word	0x00000000
        /*1250*/ 	.short	0x010a
        /*1252*/ 	.byte	0xff
	.zero		1


	//   ....[21]....
        /*1254*/ 	.word	0x0000adf0
        /*1258*/ 	.word	0x00000000
        /*125c*/ 	.word	0x00000000
        /*1260*/ 	.short	0x010a
        /*1262*/ 	.byte	0xff
	.zero		1


	//   ....[22]....
        /*1264*/ 	.word	0x0000ae50
        /*1268*/ 	.word	0x00000000
        /*126c*/ 	.word	0x00000000
        /*1270*/ 	.short	0x010a
        /*1272*/ 	.byte	0xff
	.zero		1


	//   ....[23]....
        /*1274*/ 	.word	0x0000aeb0
        /*1278*/ 	.word	0x00000000
        /*127c*/ 	.word	0x00000000
        /*1280*/ 	.short	0x010a
        /*1282*/ 	.byte	0xff
	.zero		1


	//   ....[24]....
        /*1284*/ 	.word	0x0000af10
        /*1288*/ 	.word	0x00000000
        /*128c*/ 	.word	0x00000000
        /*1290*/ 	.short	0x010a
        /*1292*/ 	.byte	0xff
	.zero		1


	//   ....[25]....
        /*1294*/ 	.word	0x0000af70
        /*1298*/ 	.word	0x00000000
        /*129c*/ 	.word	0x00000000
        /*12a0*/ 	.short	0x010a
        /*12a2*/ 	.byte	0xff
	.zero		1


	//   ....[26]....
        /*12a4*/ 	.word	0x0000afd0
        /*12a8*/ 	.word	0x00000000
        /*12ac*/ 	.word	0x00000000
        /*12b0*/ 	.short	0x010a
        /*12b2*/ 	.byte	0xff
	.zero		1


	//   ....[27]....
        /*12b4*/ 	.word	0x0000b030
        /*12b8*/ 	.word	0x00000000
        /*12bc*/ 	.word	0x00000000
        /*12c0*/ 	.short	0x010a
        /*12c2*/ 	.byte	0xff
	.zero		1


	//   ....[28]....
        /*12c4*/ 	.word	0x0000b090
        /*12c8*/ 	.word	0x00000000
        /*12cc*/ 	.word	0x00000000
        /*12d0*/ 	.short	0x010a
        /*12d2*/ 	.byte	0xff
	.zero		1


	//   ....[29]....
        /*12d4*/ 	.word	0x0000b0f0
        /*12d8*/ 	.word	0x00000000
        /*12dc*/ 	.word	0x00000000
        /*12e0*/ 	.short	0x010a
        /*12e2*/ 	.byte	0xff
	.zero		1


	//   ....[30]....
        /*12e4*/ 	.word	0x0000b150
        /*12e8*/ 	.word	0x00000000
        /*12ec*/ 	.word	0x00000000
        /*12f0*/ 	.short	0x010a
        /*12f2*/ 	.byte	0xff
	.zero		1


	//   ....[31]....
        /*12f4*/ 	.word	0x0000b1b0
        /*12f8*/ 	.word	0x00000000
        /*12fc*/ 	.word	0x00000000
        /*1300*/ 	.short	0x010a
        /*1302*/ 	.byte	0xff
	.zero		1


	//   ....[32]....
        /*1304*/ 	.word	0x0000b210
        /*1308*/ 	.word	0x00000000
        /*130c*/ 	.word	0x00000000
        /*1310*/ 	.short	0x010a
        /*1312*/ 	.byte	0xff
	.zero		1


	//   ....[33]....
        /*1314*/ 	.word	0x0000b270
        /*1318*/ 	.word	0x00000000
        /*131c*/ 	.word	0x00000000
        /*1320*/ 	.short	0x010a
        /*1322*/ 	.byte	0xff
	.zero		1


	//   ....[34]....
        /*1324*/ 	.word	0x0000b2d0
        /*1328*/ 	.word	0x00000000
        /*132c*/ 	.word	0x00000000
        /*1330*/ 	.short	0x010a
        /*1332*/ 	.byte	0xff
	.zero		1


	//   ....[35]....
        /*1334*/ 	.word	0x0000b330
        /*1338*/ 	.word	0x00000000
        /*133c*/ 	.word	0x00000000
        /*1340*/ 	.short	0x010a
        /*1342*/ 	.byte	0xff
	.zero		1


	//   ....[36]....
        /*1344*/ 	.word	0x0000b390
        /*1348*/ 	.word	0x00000000
        /*134c*/ 	.word	0x00000000
        /*1350*/ 	.short	0x010a
        /*1352*/ 	.byte	0xff
	.zero		1


	//   ....[37]....
        /*1354*/ 	.word	0x0000b3f0
        /*1358*/ 	.word	0x00000000
        /*135c*/ 	.word	0x00000000
        /*1360*/ 	.short	0x010a
        /*1362*/ 	.byte	0xff
	.zero		1


	//   ....[38]....
        /*1364*/ 	.word	0x0000b450
        /*1368*/ 	.word	0x00000000
        /*136c*/ 	.word	0x00000000
        /*1370*/ 	.short	0x010a
        /*1372*/ 	.byte	0xff
	.zero		1


	//   ....[39]....
        /*1374*/ 	.word	0x0000b4a0
        /*1378*/ 	.word	0x00000002
        /*137c*/ 	.word	0x000003d0
        /*1380*/ 	.short	0x010a
        /*1382*/ 	.byte	0xff
	.zero		1


	//   ....[40]....
        /*1384*/ 	.word	0x0000b500
        /*1388*/ 	.word	0x00000002
        /*138c*/ 	.word	0x00000380
        /*1390*/ 	.short	0x010a
        /*1392*/ 	.byte	0xff
	.zero		1


	//   ....[41]....
        /*1394*/ 	.word	0x0000b550
        /*1398*/ 	.word	0x00000002
        /*139c*/ 	.word	0x00000370
        /*13a0*/ 	.short	0x010a
        /*13a2*/ 	.byte	0xff
	.zero		1


	//   ....[42]....
        /*13a4*/ 	.word	0x0000b5b0
        /*13a8*/ 	.word	0x00000000
        /*13ac*/ 	.word	0x00000380
        /*13b0*/ 	.short	0x010a
        /*13b2*/ 	.byte	0xff
	.zero		1


	//   ....[43]....
        /*13b4*/ 	.word	0x0000b610
        /*13b8*/ 	.word	0x00000000
        /*13bc*/ 	.word	0x00000008
        /*13c0*/ 	.short	0x010a
        /*13c2*/ 	.byte	0xff
	.zero		1


	//   ....[44]....
        /*13c4*/ 	.word	0x0000b6f0
        /*13c8*/ 	.word	0x00000000
        /*13cc*/ 	.word	0x00000008
        /*13d0*/ 	.short	0x010a
        /*13d2*/ 	.byte	0xff
	.zero		1


	//   ....[45]....
        /*13d4*/ 	.word	0x0000b740
        /*13d8*/ 	.word	0x00000000
        /*13dc*/ 	.word	0x00000370
        /*13e0*/ 	.short	0x010a
        /*13e2*/ 	.byte	0xff
	.zero		1


	//   ....[46]....
        /*13e4*/ 	.word	0x0000b7a0
        /*13e8*/ 	.word	0x00000000
        /*13ec*/ 	.word	0x000003b0
        /*13f0*/ 	.short	0x010a
        /*13f2*/ 	.byte	0xff
	.zero		1


	//   ....[47]....
        /*13f4*/ 	.word	0x0000b800
        /*13f8*/ 	.word	0x00000000
        /*13fc*/ 	.word	0x00000000
        /*1400*/ 	.short	0x010a
        /*1402*/ 	.byte	0xff
	.zero		1


	//   ....[48]....
        /*1404*/ 	.word	0x0000b860
        /*1408*/ 	.word	0x00000000
        /*140c*/ 	.word	0x00000000
        /*1410*/ 	.short	0x010a
        /*1412*/ 	.byte	0xff
	.zero		1


	//   ....[49]....
        /*1414*/ 	.word	0x0000b8c0
        /*1418*/ 	.word	0x00000000
        /*141c*/ 	.word	0x00000000
        /*1420*/ 	.short	0x010a
        /*1422*/ 	.byte	0xff
	.zero		1


	//   ....[50]....
        /*1424*/ 	.word	0x0000b920
        /*1428*/ 	.word	0x00000000
        /*142c*/ 	.word	0x00000000
        /*1430*/ 	.short	0x010a
        /*1432*/ 	.byte	0xff
	.zero		1


	//   ....[51]....
        /*1434*/ 	.word	0x0000b980
        /*1438*/ 	.word	0x00000000
        /*143c*/ 	.word	0x000003f0
        /*1440*/ 	.short	0x010a
        /*1442*/ 	.byte	0xff
	.zero		1


	//   ....[52]....
        /*1444*/ 	.word	0x0000b9d0
        /*1448*/ 	.word	0x00000008
        /*144c*/ 	.word	0x00000370
        /*1450*/ 	.short	0x010a
        /*1452*/ 	.byte	0xff
	.zero		1


	//   ....[53]....
        /*1454*/ 	.word	0x0000ba30
        /*1458*/ 	.word	0x00000000
        /*145c*/ 	.word	0x00000368
        /*1460*/ 	.short	0x010a
        /*1462*/ 	.byte	0xff
	.zero		1


	//   ....[54]....
        /*1464*/ 	.word	0x0000ba90
        /*1468*/ 	.word	0x00000005
        /*146c*/ 	.word	0x00000350
        /*1470*/ 	.short	0x010a
        /*1472*/ 	.byte	0xff
	.zero		1


	//   ....[55]....
        /*1474*/ 	.word	0x0000baf0
        /*1478*/ 	.word	0x00000005
        /*147c*/ 	.word	0x00000358
        /*1480*/ 	.short	0x010a
        /*1482*/ 	.byte	0xff
	.zero		1


	//   ....[56]....
        /*1484*/ 	.word	0x0000bb50
        /*1488*/ 	.word	0x00000000
        /*148c*/ 	.word	0x00000350
        /*1490*/ 	.short	0x010a
        /*1492*/ 	.byte	0xff
	.zero		1


	//   ....[57]....
        /*1494*/ 	.word	0x0000bba0
        /*1498*/ 	.word	0x00000003
        /*149c*/ 	.word	0x00000370
        /*14a0*/ 	.short	0x010a
        /*14a2*/ 	.byte	0xff
	.zero		1


	//   ....[58]....
        /*14a4*/ 	.word	0x0000bbf0
        /*14a8*/ 	.word	0x00000003
        /*14ac*/ 	.word	0x00000340
        /*14b0*/ 	.short	0x010a
        /*14b2*/ 	.byte	0xff
	.zero		1


	//   ....[59]....
        /*14b4*/ 	.word	0x0000bc40
        /*14b8*/ 	.word	0x0000005a
        /*14bc*/ 	.word	0x00000390
        /*14c0*/ 	.short	0x010a
        /*14c2*/ 	.byte	0xff
	.zero		1


	//   ....[60]....
        /*14c4*/ 	.word	0x0000bc90
        /*14c8*/ 	.word	0x0000006d
        /*14cc*/ 	.word	0x00000340
        /*14d0*/ 	.short	0x010a
        /*14d2*/ 	.byte	0xff
	.zero		1


	//----- nvinfo : EIATTR_NUM_MBARRIERS
	.align		4
.L_47:
        /*14d4*/ 	.byte	0x03, 0x38
        /*14d6*/ 	.short	0x007f


	//----- nvinfo : EIATTR_EXIT_INSTR_OFFSETS
	.align		4
        /*14d8*/ 	.byte	0x04, 0x1c
        /*14da*/ 	.short	(.L_49 - .L_48)


	//   ....[0]....
.L_48:
        /*14dc*/ 	.word	0x00004c50


	//   ....[1]....
        /*14e0*/ 	.word	0x00005140


	//   ....[2]....
        /*14e4*/ 	.word	0x000051a0


	//   ....[3]....
        /*14e8*/ 	.word	0x000063d0


	//   ....[4]....
        /*14ec*/ 	.word	0x00007350


	//   ....[5]....
        /*14f0*/ 	.word	0x00007390


	//   ....[6]....
        /*14f4*/ 	.word	0x0000a010


	//----- nvinfo : EIATTR_MAX_THREADS
	.align		4
.L_49:
        /*14f8*/ 	.byte	0x04, 0x05
        /*14fa*/ 	.short	(.L_51 - .L_50)
.L_50:
        /*14fc*/ 	.word	0x00000100
        /*1500*/ 	.word	0x00000001
        /*1504*/ 	.word	0x00000001


	//----- nvinfo : EIATTR_CRS_STACK_SIZE
	.align		4
.L_51:
        /*1508*/ 	.byte	0x04, 0x1e
        /*150a*/ 	.short	(.L_53 - .L_52)
.L_52:
        /*150c*/ 	.word	0x00000000


	//----- nvinfo : EIATTR_CBANK_PARAM_SIZE
	.align		4
.L_53:
        /*1510*/ 	.byte	0x03, 0x19
        /*1512*/ 	.short	0x0800


	//----- nvinfo : EIATTR_PARAM_CBANK
	.align		4
        /*1514*/ 	.byte	0x04, 0x0a
        /*1516*/ 	.short	(.L_55 - .L_54)
	.align		4
.L_54:
        /*1518*/ 	.word	index@(.nv.constant0._ZN7cutlass13device_kernelINS_4gemm6kernel13GemmUniversalIN4cute5tupleIJiiiiEEENS1_10collective13CollectiveMmaINS1_35MainloopSm100TmaUmmaWarpSpecializedILi52ELi2ELi4ENS5_IJNS4_1CILi8EEENSA_ILi1EEESC_EEEEENS5_IJNSA_ILi128EEESF_NSA_ILi32EEEEEENS_12float_e5m2_tENS5_IJlSC_lEEESI_SJ_NS4_8TiledMMAINS4_8MMA_AtomIJNS4_10MMA_TraitsINS4_25SM100_MMA_F8F6F4_2x1SM_SSEJSI_SI_fSF_SF_NS4_17integral_constantINS4_4UMMA5MajorELSQ_0EEESR_NSO_INSP_7ScaleInELSS_0EEEST_EEEEEENS4_6LayoutINS5_IJSC_SC_SC_EEENS5_IJNSA_ILi0EEESY_SY_EEEEENS5_IJNS4_10UnderscoreES11_S11_EEEEENS4_18SM100_TMA_2SM_LOADENS4_14ComposedLayoutINS4_7SwizzleILi1ELi4ELi3EEENS4_18smem_ptr_flag_bitsILi8EEENSW_INS5_IJSB_SG_EEENS5_IJSG_SC_EEEEEEEvNS4_8identityENS4_28SM100_TMA_2SM_LOAD_MULTICASTES1D_vS1E_EENS_8epilogue10collective18CollectiveEpilogueINS1H_23Sm100TmaWarpSpecializedILi2ELi2ELi32ELb0ELb0EEEJNS5_IJNSA_ILi64EEESF_SG_EEENS5_IJNSW_IS1M_SC_EENSW_INS5_IJSG_NSA_ILi2EEEEEENS5_IJSC_S1M_EEEEEEEESI_SJ_SI_SJ_NS1H_6fusion15FusionCallbacksIS1L_NS1U_17LinearCombinationISI_fSI_fLNS_15FloatRoundStyleE2EEES1N_S1T_JEEENS4_5SM1004TMEM4LOAD26SM100_TMEM_LOAD_32dp32b32xENS4_13SM90_TMA_LOADES1D_NS4_39AutoVectorizingCopyWithAssumedAlignmentILi128EEENS4_14SM90_TMA_STOREES1D_S26_S26_EEEvvEEEEvNT_6ParamsE)
        /*151c*/ 	.short	0x0380
        /*151e*/ 	.short	0x0800


	//----- nvinfo : EIATTR_SW_WAR
	.align		4
.L_55:
        /*1520*/ 	.byte	0x04, 0x36
        /*1522*/ 	.short	(.L_57 - .L_56)
.L_56:
        /*1524*/ 	.word	0x00000008
.L_57:


//--------------------- .nv.callgraph             --------------------------
	.section	.nv.callgraph,"",@"SHT_CUDA_CALLGRAPH"
	.align	4
	.sectionentsize	8
	.align		4
        /*0000*/ 	.word	0x00000000
	.align		4
        /*0004*/ 	.word	0xffffffff
	.align		4
        /*0008*/ 	.word	index@(_ZN7cutlass13device_kernelINS_4gemm6kernel13GemmUniversalIN4cute5tupleIJiiiiEEENS1_10collective13CollectiveMmaINS1_35MainloopSm100TmaUmmaWarpSpecializedILi52ELi2ELi4ENS5_IJNS4_1CILi8EEENSA_ILi1EEESC_EEEEENS5_IJNSA_ILi128EEESF_NSA_ILi32EEEEEENS_12float_e5m2_tENS5_IJlSC_lEEESI_SJ_NS4_8TiledMMAINS4_8MMA_AtomIJNS4_10MMA_TraitsINS4_25SM100_MMA_F8F6F4_2x1SM_SSEJSI_SI_fSF_SF_NS4_17integral_constantINS4_4UMMA5MajorELSQ_0EEESR_NSO_INSP_7ScaleInELSS_0EEEST_EEEEEENS4_6LayoutINS5_IJSC_SC_SC_EEENS5_IJNSA_ILi0EEESY_SY_EEEEENS5_IJNS4_10UnderscoreES11_S11_EEEEENS4_18SM100_TMA_2SM_LOADENS4_14ComposedLayoutINS4_7SwizzleILi1ELi4ELi3EEENS4_18smem_ptr_flag_bitsILi8EEENSW_INS5_IJSB_SG_EEENS5_IJSG_SC_EEEEEEEvNS4_8identityENS4_28SM100_TMA_2SM_LOAD_MULTICASTES1D_vS1E_EENS_8epilogue10collective18CollectiveEpilogueINS1H_23Sm100TmaWarpSpecializedILi2ELi2ELi32ELb0ELb0EEEJNS5_IJNSA_ILi64EEESF_SG_EEENS5_IJNSW_IS1M_SC_EENSW_INS5_IJSG_NSA_ILi2EEEEEENS5_IJSC_S1M_EEEEEEEESI_SJ_SI_SJ_NS1H_6fusion15FusionCallbacksIS1L_NS1U_17LinearCombinationISI_fSI_fLNS_15FloatRoundStyleE2EEES1N_S1T_JEEENS4_5SM1004TMEM4LOAD26SM100_TMEM_LOAD_32dp32b32xENS4_13SM90_TMA_LOADES1D_NS4_39AutoVectorizingCopyWithAssumedAlignmentILi128EEENS4_14SM90_TMA_STOREES1D_S26_S26_EEEvvEEEEvNT_6ParamsE)
	.align		4
        /*000c*/ 	.word	index@(__assertfail)
	.align		4
        /*0010*/ 	.word	0x00000000
	.align		4
        /*0014*/ 	.word	0xfffffffe
	.align		4
        /*0018*/ 	.word	0x00000000
	.align		4
        /*001c*/ 	.word	0xfffffffd
	.align		4
        /*0020*/ 	.word	0x00000000
	.align		4
        /*0024*/ 	.word	0xfffffffc


//--------------------- .nv.constant4             --------------------------
	.section	.nv.constant4,"a",@progbits
	.align	8
	.align		8
.nv.constant4:
        /*0000*/ 	.dword	__assertfail
	.align		8
        /*0008*/ 	.dword	__unnamed_1
	.align		8
        /*0010*/ 	.dword	__unnamed_2
	.align		8
        /*0018*/ 	.dword	_ZN40_INTERNAL_6c60c2bf_4_k_cu_7a09aa5b_362694cuda3std3__45__cpo5beginE
	.align		8
        /*0020*/ 	.dword	_ZN40_INTERNAL_6c60c2bf_4_k_cu_7a09aa5b_362694cuda3std3__45__cpo3endE
	.align		8
        /*0028*/ 	.dword	_ZN40_INTERNAL_6c60c2bf_4_k_cu_7a09aa5b_362694cuda3std3__45__cpo6cbeginE
	.align		8
        /*0030*/ 	.dword	_ZN40_INTERNAL_6c60c2bf_4_k_cu_7a09aa5b_362694cuda3std3__45__cpo4cendE
	.align		8
        /*0038*/ 	.dword	_ZN40_INTERNAL_6c60c2bf_4_k_cu_7a09aa5b_362694cuda3std3__442_GLOBAL__N__6c60c2bf_4_k_cu_7a09aa5b_362696ignoreE
	.align		8
        /*0040*/ 	.dword	_ZN40_INTERNAL_6c60c2bf_4_k_cu_7a09aa5b_362694cuda3std3__419piecewise_constructE
	.align		8
        /*0048*/ 	.dword	_ZN40_INTERNAL_6c60c2bf_4_k_cu_7a09aa5b_362694cuda3std3__48in_placeE
	.align		8
        /*0050*/ 	.dword	_ZN40_INTERNAL_6c60c2bf_4_k_cu_7a09aa5b_362694cuda3std6ranges3__45__cpo4swapE
	.align		8
        /*0058*/ 	.dword	_ZN40_INTERNAL_6c60c2bf_4_k_cu_7a09aa5b_362694cuda3std6ranges3__45__cpo9iter_moveE
	.align		8
        /*0060*/ 	.dword	_ZN40_INTERNAL_6c60c2bf_4_k_cu_7a09aa5b_362694cute7productE
	.align		8
        /*0068*/ 	.dword	_ZN40_INTERNAL_6c60c2bf_4_k_cu_7a09aa5b_362694cute1_E
	.align		8
        /*0070*/ 	.dword	$str$25
	.align		8
        /*0078*/ 	.dword	$str$26
	.align		8
        /*0080*/ 	.dword	$str$27
	.align		8
        /*0088*/ 	.dword	$str$28


//--------------------- .text._ZN7cutlass13device_kernelINS_4gemm6kernel13GemmUniversalIN4cute5tupleIJiiiiEEENS1_10collective13CollectiveMmaINS1_35MainloopSm100TmaUmmaWarpSpecializedILi52ELi2ELi4ENS5_IJNS4_1CILi8EEENSA_ILi1EEESC_EEEEENS5_IJNSA_ILi128EEESF_NSA_ILi32EEEEEENS_12float_e5m2_tENS5_IJlSC_lEEESI_SJ_NS4_8TiledMMAINS4_8MMA_AtomIJNS4_10MMA_TraitsINS4_25SM100_MMA_F8F6F4_2x1SM_SSEJSI_SI_fSF_SF_NS4_17integral_constantINS4_4UMMA5MajorELSQ_0EEESR_NSO_INSP_7ScaleInELSS_0EEEST_EEEEEENS4_6LayoutINS5_IJSC_SC_SC_EEENS5_IJNSA_ILi0EEESY_SY_EEEEENS5_IJNS4_10UnderscoreES11_S11_EEEEENS4_18SM100_TMA_2SM_LOADENS4_14ComposedLayoutINS4_7SwizzleILi1ELi4ELi3EEENS4_18smem_ptr_flag_bitsILi8EEENSW_INS5_IJSB_SG_EEENS5_IJSG_SC_EEEEEEEvNS4_8identityENS4_28SM100_TMA_2SM_LOAD_MULTICASTES1D_vS1E_EENS_8epilogue10collective18CollectiveEpilogueINS1H_23Sm100TmaWarpSpecializedILi2ELi2ELi32ELb0ELb0EEEJNS5_IJNSA_ILi64EEESF_SG_EEENS5_IJNSW_IS1M_SC_EENSW_INS5_IJSG_NSA_ILi2EEEEEENS5_IJSC_S1M_EEEEEEEESI_SJ_SI_SJ_NS1H_6fusion15FusionCallbacksIS1L_NS1U_17LinearCombinationISI_fSI_fLNS_15FloatRoundStyleE2EEES1N_S1T_JEEENS4_5SM1004TMEM4LOAD26SM100_TMEM_LOAD_32dp32b32xENS4_13SM90_TMA_LOADES1D_NS4_39AutoVectorizingCopyWithAssumedAlignmentILi128EEENS4_14SM90_TMA_STOREES1D_S26_S26_EEEvvEEEEvNT_6ParamsE --------------------------
	.section	.text._ZN7cutlass13device_kernelINS_4gemm6kernel13GemmUniversalIN4cute5tupleIJiiiiEEENS1_10collective13CollectiveMmaINS1_35MainloopSm100TmaUmmaWarpSpecializedILi52ELi2ELi4ENS5_IJNS4_1CILi8EEENSA_ILi1EEESC_EEEEENS5_IJNSA_ILi128EEESF_NSA_ILi32EEEEEENS_12float_e5m2_tENS5_IJlSC_lEEESI_SJ_NS4_8TiledMMAINS4_8MMA_AtomIJNS4_10MMA_TraitsINS4_25SM100_MMA_F8F6F4_2x1SM_SSEJSI_SI_fSF_SF_NS4_17integral_constantINS4_4UMMA5MajorELSQ_0EEESR_NSO_INSP_7ScaleInELSS_0EEEST_EEEEEENS4_6LayoutINS5_IJSC_SC_SC_EEENS5_IJNSA_ILi0EEESY_SY_EEEEENS5_IJNS4_10UnderscoreES11_S11_EEEEENS4_18SM100_TMA_2SM_LOADENS4_14ComposedLayoutINS4_7SwizzleILi1ELi4ELi3EEENS4_18smem_ptr_flag_bitsILi8EEENSW_INS5_IJSB_SG_EEENS5_IJSG_SC_EEEEEEEvNS4_8identityENS4_28SM100_TMA_2SM_LOAD_MULTICASTES1D_vS1E_EENS_8epilogue10collective18CollectiveEpilogueINS1H_23Sm100TmaWarpSpecializedILi2ELi2ELi32ELb0ELb0EEEJNS5_IJNSA_ILi64EEESF_SG_EEENS5_IJNSW_IS1M_SC_EENSW_INS5_IJSG_NSA_ILi2EEEEEENS5_IJSC_S1M_EEEEEEEESI_SJ_SI_SJ_NS1H_6fusion15FusionCallbacksIS1L_NS1U_17LinearCombinationISI_fSI_fLNS_15FloatRoundStyleE2EEES1N_S1T_JEEENS4_5SM1004TMEM4LOAD26SM100_TMEM_LOAD_32dp32b32xENS4_13SM90_TMA_LOADES1D_NS4_39AutoVectorizingCopyWithAssumedAlignmentILi128EEENS4_14SM90_TMA_STOREES1D_S26_S26_EEEvvEEEEvNT_6ParamsE,"ax",@progbits
	.align	128
.text._ZN7cutlass13device_kernelINS_4gemm6kernel13GemmUniversalIN4cute5tupleIJiiiiEEENS1_10collective13CollectiveMmaINS1_35MainloopSm100TmaUmmaWarpSpecializedILi52ELi2ELi4ENS5_IJNS4_1CILi8EEENSA_ILi1EEESC_EEEEENS5_IJNSA_ILi128EEESF_NSA_ILi32EEEEEENS_12float_e5m2_tENS5_IJlSC_lEEESI_SJ_NS4_8TiledMMAINS4_8MMA_AtomIJNS4_10MMA_TraitsINS4_25SM100_MMA_F8F6F4_2x1SM_SSEJSI_SI_fSF_SF_NS4_17integral_constantINS4_4UMMA5MajorELSQ_0EEESR_NSO_INSP_7ScaleInELSS_0EEEST_EEEEEENS4_6LayoutINS5_IJSC_SC_SC_EEENS5_IJNSA_ILi0EEESY_SY_EEEEENS5_IJNS4_10UnderscoreES11_S11_EEEEENS4_18SM100_TMA_2SM_LOADENS4_14ComposedLayoutINS4_7SwizzleILi1ELi4ELi3EEENS4_18smem_ptr_flag_bitsILi8EEENSW_INS5_IJSB_SG_EEENS5_IJSG_SC_EEEEEEEvNS4_8identityENS4_28SM100_TMA_2SM_LOAD_MULTICASTES1D_vS1E_EENS_8epilogue10collective18CollectiveEpilogueINS1H_23Sm100TmaWarpSpecializedILi2ELi2ELi32ELb0ELb0EEEJNS5_IJNSA_ILi64EEESF_SG_EEENS5_IJNSW_IS1M_SC_EENSW_INS5_IJSG_NSA_ILi2EEEEEENS5_IJSC_S1M_EEEEEEEESI_SJ_SI_SJ_NS1H_6fusion15FusionCallbacksIS1L_NS1U_17LinearCombinationISI_fSI_fLNS_15FloatRoundStyleE2EEES1N_S1T_JEEENS4_5SM1004TMEM4LOAD26SM100_TMEM_LOAD_32dp32b32xENS4_13SM90_TMA_LOADES1D_NS4_39AutoVectorizingCopyWithAssumedAlignmentILi128EEENS4_14SM90_TMA_STOREES1D_S26_S26_EEEvvEEEEvNT_6ParamsE:
        .type           _ZN7cutlass13device_kernelINS_4gemm6kernel13GemmUniversalIN4cute5tupleIJiiiiEEENS1_10collective13CollectiveMmaINS1_35MainloopSm100TmaUmmaWarpSpecializedILi52ELi2ELi4ENS5_IJNS4_1CILi8EEENSA_ILi1EEESC_EEEEENS5_IJNSA_ILi128EEESF_NSA_ILi32EEEEEENS_12float_e5m2_tENS5_IJlSC_lEEESI_SJ_NS4_8TiledMMAINS4_8MMA_AtomIJNS4_10MMA_TraitsINS4_25SM100_MMA_F8F6F4_2x1SM_SSEJSI_SI_fSF_SF_NS4_17integral_constantINS4_4UMMA5MajorELSQ_0EEESR_NSO_INSP_7ScaleInELSS_0EEEST_EEEEEENS4_6LayoutINS5_IJSC_SC_SC_EEENS5_IJNSA_ILi0EEESY_SY_EEEEENS5_IJNS4_10UnderscoreES11_S11_EEEEENS4_18SM100_TMA_2SM_LOADENS4_14ComposedLayoutINS4_7SwizzleILi1ELi4ELi3EEENS4_18smem_ptr_flag_bitsILi8EEENSW_INS5_IJSB_SG_EEENS5_IJSG_SC_EEEEEEEvNS4_8identityENS4_28SM100_TMA_2SM_LOAD_MULTICASTES1D_vS1E_EENS_8epilogue10collective18CollectiveEpilogueINS1H_23Sm100TmaWarpSpecializedILi2ELi2ELi32ELb0ELb0EEEJNS5_IJNSA_ILi64EEESF_SG_EEENS5_IJNSW_IS1M_SC_EENSW_INS5_IJSG_NSA_ILi2EEEEEENS5_IJSC_S1M_EEEEEEEESI_SJ_SI_SJ_NS1H_6fusion15FusionCallbacksIS1L_NS1U_17LinearCombinationISI_fSI_fLNS_15FloatRoundStyleE2EEES1N_S1T_JEEENS4_5SM1004TMEM4LOAD26SM100_TMEM_LOAD_32dp32b32xENS4_13SM90_TMA_LOADES1D_NS4_39AutoVectorizingCopyWithAssumedAlignmentILi128EEENS4_14SM90_TMA_STOREES1D_S26_S26_EEEvvEEEEvNT_6ParamsE,@function
        .size           _ZN7cutlass13device_kernelINS_4gemm6kernel13GemmUniversalIN4cute5tupleIJiiiiEEENS1_10collective13CollectiveMmaINS1_35MainloopSm100TmaUmmaWarpSpecializedILi52ELi2ELi4ENS5_IJNS4_1CILi8EEENSA_ILi1EEESC_EEEEENS5_IJNSA_ILi128EEESF_NSA_ILi32EEEEEENS_12float_e5m2_tENS5_IJlSC_lEEESI_SJ_NS4_8TiledMMAINS4_8MMA_AtomIJNS4_10MMA_TraitsINS4_25SM100_MMA_F8F6F4_2x1SM_SSEJSI_SI_fSF_SF_NS4_17integral_constantINS4_4UMMA5MajorELSQ_0EEESR_NSO_INSP_7ScaleInELSS_0EEEST_EEEEEENS4_6LayoutINS5_IJSC_SC_SC_EEENS5_IJNSA_ILi0EEESY_SY_EEEEENS5_IJNS4_10UnderscoreES11_S11_EEEEENS4_18SM100_TMA_2SM_LOADENS4_14ComposedLayoutINS4_7SwizzleILi1ELi4ELi3EEENS4_18smem_ptr_flag_bitsILi8EEENSW_INS5_IJSB_SG_EEENS5_IJSG_SC_EEEEEEEvNS4_8identityENS4_28SM100_TMA_2SM_LOAD_MULTICASTES1D_vS1E_EENS_8epilogue10collective18CollectiveEpilogueINS1H_23Sm100TmaWarpSpecializedILi2ELi2ELi32ELb0ELb0EEEJNS5_IJNSA_ILi64EEESF_SG_EEENS5_IJNSW_IS1M_SC_EENSW_INS5_IJSG_NSA_ILi2EEEEEENS5_IJSC_S1M_EEEEEEEESI_SJ_SI_SJ_NS1H_6fusion15FusionCallbacksIS1L_NS1U_17LinearCombinationISI_fSI_fLNS_15FloatRoundStyleE2EEES1N_S1T_JEEENS4_5SM1004TMEM4LOAD26SM100_TMEM_LOAD_32dp32b32xENS4_13SM90_TMA_LOADES1D_NS4_39AutoVectorizingCopyWithAssumedAlignmentILi128EEENS4_14SM90_TMA_STOREES1D_S26_S26_EEEvvEEEEvNT_6ParamsE,(.L_x_308 - _ZN7cutlass13device_kernelINS_4gemm6kernel13GemmUniversalIN4cute5tupleIJiiiiEEENS1_10collective13CollectiveMmaINS1_35MainloopSm100TmaUmmaWarpSpecializedILi52ELi2ELi4ENS5_IJNS4_1CILi8EEENSA_ILi1EEESC_EEEEENS5_IJNSA_ILi128EEESF_NSA_ILi32EEEEEENS_12float_e5m2_tENS5_IJlSC_lEEESI_SJ_NS4_8TiledMMAINS4_8MMA_AtomIJNS4_10MMA_TraitsINS4_25SM100_MMA_F8F6F4_2x1SM_SSEJSI_SI_fSF_SF_NS4_17integral_constantINS4_4UMMA5MajorELSQ_0EEESR_NSO_INSP_7ScaleInELSS_0EEEST_EEEEEENS4_6LayoutINS5_IJSC_SC_SC_EEENS5_IJNSA_ILi0EEESY_SY_EEEEENS5_IJNS4_10UnderscoreES11_S11_EEEEENS4_18SM100_TMA_2SM_LOADENS4_14ComposedLayoutINS4_7SwizzleILi1ELi4ELi3EEENS4_18smem_ptr_flag_bitsILi8EEENSW_INS5_IJSB_SG_EEENS5_IJSG_SC_EEEEEEEvNS4_8identityENS4_28SM100_TMA_2SM_LOAD_MULTICASTES1D_vS1E_EENS_8epilogue10collective18CollectiveEpilogueINS1H_23Sm100TmaWarpSpecializedILi2ELi2ELi32ELb0ELb0EEEJNS5_IJNSA_ILi64EEESF_SG_EEENS5_IJNSW_IS1M_SC_EENSW_INS5_IJSG_NSA_ILi2EEEEEENS5_IJSC_S1M_EEEEEEEESI_SJ_SI_SJ_NS1H_6fusion15FusionCallbacksIS1L_NS1U_17LinearCombinationISI_fSI_fLNS_15FloatRoundStyleE2EEES1N_S1T_JEEENS4_5SM1004TMEM4LOAD26SM100_TMEM_LOAD_32dp32b32xENS4_13SM90_TMA_LOADES1D_NS4_39AutoVectorizingCopyWithAssumedAlignmentILi128EEENS4_14SM90_TMA_STOREES1D_S26_S26_EEEvvEEEEvNT_6ParamsE)
        .other          _ZN7cutlass13device_kernelINS_4gemm6kernel13GemmUniversalIN4cute5tupleIJiiiiEEENS1_10collective13CollectiveMmaINS1_35MainloopSm100TmaUmmaWarpSpecializedILi52ELi2ELi4ENS5_IJNS4_1CILi8EEENSA_ILi1EEESC_EEEEENS5_IJNSA_ILi128EEESF_NSA_ILi32EEEEEENS_12float_e5m2_tENS5_IJlSC_lEEESI_SJ_NS4_8TiledMMAINS4_8MMA_AtomIJNS4_10MMA_TraitsINS4_25SM100_MMA_F8F6F4_2x1SM_SSEJSI_SI_fSF_SF_NS4_17integral_constantINS4_4UMMA5MajorELSQ_0EEESR_NSO_INSP_7ScaleInELSS_0EEEST_EEEEEENS4_6LayoutINS5_IJSC_SC_SC_EEENS5_IJNSA_ILi0EEESY_SY_EEEEENS5_IJNS4_10UnderscoreES11_S11_EEEEENS4_18SM100_TMA_2SM_LOADENS4_14ComposedLayoutINS4_7SwizzleILi1ELi4ELi3EEENS4_18smem_ptr_flag_bitsILi8EEENSW_INS5_IJSB_SG_EEENS5_IJSG_SC_EEEEEEEvNS4_8identityENS4_28SM100_TMA_2SM_LOAD_MULTICASTES1D_vS1E_EENS_8epilogue10collective18CollectiveEpilogueINS1H_23Sm100TmaWarpSpecializedILi2ELi2ELi32ELb0ELb0EEEJNS5_IJNSA_ILi64EEESF_SG_EEENS5_IJNSW_IS1M_SC_EENSW_INS5_IJSG_NSA_ILi2EEEEEENS5_IJSC_S1M_EEEEEEEESI_SJ_SI_SJ_NS1H_6fusion15FusionCallbacksIS1L_NS1U_17LinearCombinationISI_fSI_fLNS_15FloatRoundStyleE2EEES1N_S1T_JEEENS4_5SM1004TMEM4LOAD26SM100_TMEM_LOAD_32dp32b32xENS4_13SM90_TMA_LOADES1D_NS4_39AutoVectorizingCopyWithAssumedAlignmentILi128EEENS4_14SM90_TMA_STOREES1D_S26_S26_EEEvvEEEEvNT_6ParamsE,@"STO_CUDA_ENTRY STV_DEFAULT"
_ZN7cutlass13device_kernelINS_4gemm6kernel13GemmUniversalIN4cute5tupleIJiiiiEEENS1_10collective13CollectiveMmaINS1_35MainloopSm100TmaUmmaWarpSpecializedILi52ELi2ELi4ENS5_IJNS4_1CILi8EEENSA_ILi1EEESC_EEEEENS5_IJNSA_ILi128EEESF_NSA_ILi32EEEEEENS_12float_e5m2_tENS5_IJlSC_lEEESI_SJ_NS4_8TiledMMAINS4_8MMA_AtomIJNS4_10MMA_TraitsINS4_25SM100_MMA_F8F6F4_2x1SM_SSEJSI_SI_fSF_SF_NS4_17integral_constantINS4_4UMMA5MajorELSQ_0EEESR_NSO_INSP_7ScaleInELSS_0EEEST_EEEEEENS4_6LayoutINS5_IJSC_SC_SC_EEENS5_IJNSA_ILi0EEESY_SY_EEEEENS5_IJNS4_10UnderscoreES11_S11_EEEEENS4_18SM100_TMA_2SM_LOADENS4_14ComposedLayoutINS4_7SwizzleILi1ELi4ELi3EEENS4_18smem_ptr_flag_bitsILi8EEENSW_INS5_IJSB_SG_EEENS5_IJSG_SC_EEEEEEEvNS4_8identityENS4_28SM100_TMA_2SM_LOAD_MULTICASTES1D_vS1E_EENS_8epilogue10collective18CollectiveEpilogueINS1H_23Sm100TmaWarpSpecializedILi2ELi2ELi32ELb0ELb0EEEJNS5_IJNSA_ILi64EEESF_SG_EEENS5_IJNSW_IS1M_SC_EENSW_INS5_IJSG_NSA_ILi2EEEEEENS5_IJSC_S1M_EEEEEEEESI_SJ_SI_SJ_NS1H_6fusion15FusionCallbacksIS1L_NS1U_17LinearCombinationISI_fSI_fLNS_15FloatRoundStyleE2EEES1N_S1T_JEEENS4_5SM1004TMEM4LOAD26SM100_TMEM_LOAD_32dp32b32xENS4_13SM90_TMA_LOADES1D_NS4_39AutoVectorizingCopyWithAssumedAlignmentILi128EEENS4_14SM90_TMA_STOREES1D_S26_S26_EEEvvEEEEvNT_6ParamsE:
[----:B------:R-:W1:Y:S01]  /*0000*/  LDC R1, c[0x0][0x37c] ;  /* 0x0000df00ff017b82 */ /* 0x000e620000000800 */
[----:B------:R-:W2:Y:S01]  /*0010*/  S2R R97, SR_TID.X ;  /* 0x0000000000617919 */ /* 0x000ea20000002100 */
[----:B------:R-:W3:Y:S06]  /*0020*/  LDCU.64 UR8, c[0x0][0x890] ;  /* 0x00011200ff0877ac */ /* 0x000eec0008000a00 */
[----:B------:R-:W4:Y:S01]  /*0030*/  S2UR UR46, SR_CgaCtaId ;  /* 0x00000000002e79c3 */ /* 0x000f220000008800 */
[----:B------:R-:W-:Y:S02]  /*0040*/  PRMT R86, RZ, 0x7610, R86 ;  /* 0x00007610ff567816 */ /* 0x000fe40000000056 */
[----:B------:R-:W-:Y:S01]  /*0050*/  ELECT P1, URZ, PT ;  /* 0x0000000000ff782f */ /* 0x000fe20003820000 */
[----:B---3--:R-:W-:-:S04]  /*0060*/  UISETP.NE.U32.AND UP0, UPT, UR8, URZ, UPT ;  /* 0x000000ff0800728c */ /* 0x008fc8000bf05070 */
[----:B------:R-:W-:Y:S02]  /*0070*/  UISETP.NE.AND.EX UP0, UPT, UR9, URZ, UPT, UP0 ;  /* 0x000000ff0900728c */ /* 0x000fe4000bf05300 */
[----:B----4-:R-:W-:Y:S02]  /*0080*/  ULOP3.LUT UR27, UR46, 0x1, URZ, 0xc0, !UPT ;  /* 0x000000012e1b7892 */ /* 0x010fe4000f8ec0ff */
[----:B------:R-:W-:Y:S01]  /*0090*/  ULOP3.LUT UR28, UR46, 0x1, URZ, 0x3c, !UPT ;  /* 0x000000012e1c7892 */ /* 0x000fe2000f8e3cff */
[----:B--2---:R-:W-:-:S05]  /*00a0*/  SHF.R.U32.HI R87, RZ, 0x5, R97 ;  /* 0x00000005ff577819 */ /* 0x004fca0000011661 */
[----:B------:R-:W2:Y:S02]  /*00b0*/  SHFL.IDX PT, R0, R87, RZ, 0x1f ;  /* 0x00001fff57007589 */ /* 0x000ea400000e0000 */
[----:B--2---:R-:W-:Y:S01]  /*00c0*/  R2UR UR18, R0 ;  /* 0x00000000001272ca */ /* 0x004fe200000e0000 */
[----:B-1----:R-:W-:-:S14]  /*00d0*/  BRA.U UP0, `(.L_x_0) ;  /* 0x0000000100307547 */ /* 0x002fdc000b800000 */
[----:B------:R-:W1:Y:S02]  /*00e0*/  LDCU.64 UR4, c[0x0][0x888] ;  /* 0x00011100ff0477ac */ /* 0x000e640008000a00 */
[----:B-1----:R-:W-:-:S04]  /*00f0*/  UISETP.NE.U32.AND UP0, UPT, UR4, URZ, UPT ;  /* 0x000000ff0400728c */ /* 0x002fc8000bf05070 */
[----:B------:R-:W-:-:S09]  /*0100*/  UISETP.NE.AND.EX UP0, UPT, UR5, URZ, UPT, UP0 ;  /* 0x000000ff0500728c */ /* 0x000fd2000bf05300 */
[----:B------:R-:W-:Y:S05]  /*0110*/  BRA.U !UP0, `(.L_x_1) ;  /* 0x0000000108147547 */ /* 0x000fea000b800000 */
[----:B------:R-:W1:Y:S01]  /*0120*/  LDC.64 R2, c[0x0][0x888] ;  /* 0x00022200ff027b82 */ /* 0x000e620000000a00 */
[----:B------:R-:W1:Y:S02]  /*0130*/  LDCU.64 UR4, c[0x0][0x358] ;  /* 0x00006b00ff0477ac */ /* 0x000e640008000a00 */
[----:B-1----:R1:W5:Y:S01]  /*0140*/  LDG.E R41, desc[UR4][R2.64] ;  /* 0x0000000402297981 */ /* 0x002362000c1e1900 */
[----:B------:R-:W-:Y:S01]  /*0150*/  HFMA2 R86, -RZ, RZ, 0, 5.9604644775390625e-08 ;  /* 0x00000001ff567431 */ /* 0x000fe200000001ff */
[----:B------:R-:W-:Y:S05]  /*0160*/  BRA `(.L_x_0) ;  /* 0x00000000000c7947 */ /* 0x000fea0003800000 */
.L_x_1:
[----:B------:R-:W1:Y:S01]  /*0170*/  LDCU UR4, c[0x0][0x880] ;  /* 0x00011000ff0477ac */ /* 0x000e620008000800 */
[----:B------:R-:W-:Y:S01]  /*0180*/  HFMA2 R86, -RZ, RZ, 0, 5.9604644775390625e-08 ;  /* 0x00000001ff567431 */ /* 0x000fe200000001ff */
[----:B-1----:R-:W-:-:S07]  /*0190*/  MOV R41, UR4 ;  /* 0x0000000400297c02 */ /* 0x002fce0008000f00 */
.L_x_0:
[----:B------:R-:W2:Y:S02]  /*01a0*/  LDCU.64 UR4, c[0x0][0x8b0] ;  /* 0x00011600ff0477ac */ /* 0x000ea40008000a00 */
[----:B--2---:R-:W-:-:S04]  /*01b0*/  UISETP.NE.U32.AND UP0, UPT, UR4, URZ, UPT ;  /* 0x000000ff0400728c */ /* 0x004fc8000bf05070 */
[----:B------:R-:W-:-:S09]  /*01c0*/  UISETP.NE.AND.EX UP0, UPT, UR5, URZ, UPT, UP0 ;  /* 0x000000ff0500728c */ /* 0x000fd2000bf05300 */
[----:B------:R-:W-:Y:S05]  /*01d0*/  BRA.U UP0, `(.L_x_2) ;  /* 0x0000000100287547 */ /* 0x000fea000b800000 */
[----:B------:R-:W2:Y:S02]  /*01e0*/  LDCU.64 UR4, c[0x0][0x8a8] ;  /* 0x00011500ff0477ac */ /* 0x000ea40008000a00 */
[----:B--2---:R-:W-:-:S04]  /*01f0*/  UISETP.NE.U32.AND UP0, UPT, UR4, URZ, UPT ;  /* 0x000000ff0400728c */ /* 0x004fc8000bf05070 */
[----:B------:R-:W-:-:S09]  /*0200*/  UISETP.NE.AND.EX UP0, UPT, UR5, URZ, UPT, UP0 ;  /* 0x000000ff0500728c */ /* 0x000fd2000bf05300 */
[----:B------:R-:W-:Y:S05]  /*0210*/  BRA.U !UP0, `(.L_x_3) ;  /* 0x0000000108107547 */ /* 0x000fea000b800000 */
[----:B------:R-:W2:Y:S01]  /*0220*/  LDC.64 R38, c[0x0][0x8a8] ;  /* 0x00022a00ff267b82 */ /* 0x000ea20000000a00 */
[----:B------:R-:W2:Y:S02]  /*0230*/  LDCU.64 UR4, c[0x0][0x358] ;  /* 0x00006b00ff0477ac */ /* 0x000ea40008000a00 */
[----:B--2---:R2:W5:Y:S01]  /*0240*/  LDG.E R38, desc[UR4][R38.64] ;  /* 0x0000000426267981 */ /* 0x004562000c1e1900 */
[----:B------:R-:W-:Y:S05]  /*0250*/  BRA `(.L_x_2) ;  /* 0x0000000000087947 */ /* 0x000fea0003800000 */
.L_x_3:
[----:B------:R-:W2:Y:S02]  /*0260*/  LDCU UR4, c[0x0][0x8a0] ;  /* 0x00011400ff0477ac */ /* 0x000ea40008000800 */
[----:B--2---:R-:W-:Y:S02]  /*0270*/  MOV R38, UR4 ;  /* 0x0000000400267c02 */ /* 0x004fe40008000f00 */
.L_x_2:
[----:B------:R-:W-:Y:S01]  /*0280*/  IMAD.U32 R0, RZ, RZ, UR18 ;  /* 0x00000012ff007e24 */ /* 0x000fe2000f8e00ff */
[----:B------:R-:W-:Y:S04]  /*0290*/  BSSY.RECONVERGENT B0, `(.L_x_4) ;  /* 0x000000c000007945 */ /* 0x000fe80003800200 */
[C---:B------:R-:W-:Y:S02]  /*02a0*/  ISETP.NE.OR P2, PT, R0.reuse, 0x1, !P1 ;  /* 0x000000010000780c */ /* 0x040fe40004f45670 */
[----:B------:R-:W-:-:S11]  /*02b0*/  ISETP.NE.OR P0, PT, R0, 0x3, !P1 ;  /* 0x000000030000780c */ /* 0x000fd60004f05670 */
[----:B------:R-:W-:Y:S05]  /*02c0*/  @P2 BRA `(.L_x_5) ;  /* 0x0000000000202947 */ /* 0x000fea0003800000 */
[----:B------:R-:W3:Y:S02]  /*02d0*/  LDCU.64 UR4, c[0x0][0x348] ;  /* 0x00006900ff0477ac */ /* 0x000ee40008000a00 */
[----:B---3--:R-:W-:Y:S02]  /*02e0*/  UIADD3 UR6, UP1, UPT, UR4, 0x80, URZ ;  /* 0x0000008004067890 */ /* 0x008fe4000ff3e0ff */
[----:B------:R-:W-:Y:S02]  /*02f0*/  UIADD3 UR4, UP0, UPT, UR4, 0x180, URZ ;  /* 0x0000018004047890 */ /* 0x000fe4000ff1e0ff */
[----:B------:R-:W-:Y:S02]  /*0300*/  UIADD3.X UR7, UPT, UPT, URZ, UR5, URZ, UP1, !UPT ;  /* 0x00000005ff077290 */ /* 0x000fe40008ffe4ff */
[----:B------:R-:W-:-:S07]  /*0310*/  UIADD3.X UR5, UPT, UPT, URZ, UR5, URZ, UP0, !UPT ;  /* 0x00000005ff057290 */ /* 0x000fce00087fe4ff */
[----:B------:R3:W-:Y:S02]  /*0320*/  UTMACCTL.PF [UR6] ;  /* 0x00000000060079b9 */ /* 0x0007e40008040000 */
[----:B------:R3:W-:Y:S02]  /*0330*/  UTMACCTL.PF [UR4] ;  /* 0x00000000040079b9 */ /* 0x0007e40008040000 */
[----:B---3--:R-:W-:Y:S01]  /*0340*/  NOP ;  /* 0x0000000000007918 */ /* 0x008fe20000000000 */
.L_x_5:
[----:B------:R-:W-:Y:S05]  /*0350*/  BSYNC.RECONVERGENT B0 ;  /* 0x0000000000007941 */ /* 0x000fea0003800200 */
.L_x_4:
[----:B------:R-:W-:Y:S04]  /*0360*/  BSSY.RECONVERGENT B0, `(.L_x_6) ;  /* 0x000000a000007945 */ /* 0x000fe80003800200 */
        /* <DEDUP_REMOVED lines=9> */
.L_x_7:
[----:B------:R-:W-:Y:S05]  /*0400*/  BSYNC.RECONVERGENT B0 ;  /* 0x0000000000007941 */ /* 0x000fea0003800200 */
.L_x_6:
[----:B------:R-:W3:Y:S01]  /*0410*/  LDCU.64 UR4, c[0x0][0x888] ;  /* 0x00011100ff0477ac */ /* 0x000ee20008000a00 */
[----:B------:R-:W-:Y:S02]  /*0420*/  UISETP.EQ.U32.AND UP2, UPT, UR8, URZ, UPT ;  /* 0x000000ff0800728c */ /* 0x000fe4000bf42070 */
[----:B------:R-:W-:Y:S02]  /*0430*/  UPLOP3.LUT UP4, UPT, UPT, UPT, UPT, 0x80, 0x8 ;  /* 0x000000000008789c */ /* 0x000fe40003f8f070 */
[----:B---3--:R-:W-:-:S04]  /*0440*/  UISETP.NE.U32.AND UP0, UPT, UR4, URZ, UPT ;  /* 0x000000ff0400728c */ /* 0x008fc8000bf05070 */
[----:B------:R-:W-:-:S04]  /*0450*/  UISETP.NE.AND.EX UP1, UPT, UR5, URZ, UPT, UP0 ;  /* 0x000000ff0500728c */ /* 0x000fc8000bf25300 */
[----:B------:R-:W-:-:S04]  /*0460*/  UISETP.EQ.OR.EX UP3, UPT, UR9, URZ, !UP1, UP2 ;  /* 0x000000ff0900728c */ /* 0x000fc8000cf62720 */
[----:B------:R-:W-:-:S06]  /*0470*/  UP2UR UR4, UPR, URZ, 0x8 ;  /* 0x00000008ff047883 */ /* 0x000fcc0008000000 */
[----:B------:R-:W-:Y:S01]  /*0480*/  MOV R89, UR4 ;  /* 0x0000000400597c02 */ /* 0x000fe20008000f00 */
[----:B------:R-:W-:Y:S06]  /*0490*/  BRA.U !UP3, `(.L_x_8) ;  /* 0x000000010b207547 */ /* 0x000fec000b800000 */
[----:B------:R-:W-:Y:S01]  /*04a0*/  UISETP.NE.U32.AND UP2, UPT, UR8, URZ, UPT ;  /* 0x000000ff0800728c */ /* 0x000fe2000bf45070 */
[----:B-----5:R-:W-:Y:S01]  /*04b0*/  FSETP.NEU.AND P0, PT, R41, RZ, PT ;  /* 0x000000ff2900720b */ /* 0x020fe20003f0d000 */
[----:B------:R-:W-:Y:S02]  /*04c0*/  USEL UR4, URZ, 0xffffffff, UP1 ;  /* 0xffffffffff047887 */ /* 0x000fe40008800000 */
[----:B------:R-:W-:-:S10]  /*04d0*/  UISETP.NE.AND.EX UP2, UPT, UR9, URZ, UPT, UP2 ;  /* 0x000000ff0900728c */ /* 0x000fd4000bf45320 */
[----:B------:R-:W-:Y:S01]  /*04e0*/  VOTEU.ANY UP0, P0 ;  /* 0x0000000000ff7886 */ /* 0x000fe20000000100 */
[----:B------:R-:W-:-:S04]  /*04f0*/  @!UP2 USEL UR4, URZ, 0xffffffff, UP0 ;  /* 0xffffffffff04a887 */ /* 0x000fc80008000000 */
[----:B------:R-:W-:-:S04]  /*0500*/  ULOP3.LUT UR4, UR4, 0x1, URZ, 0xc0, !UPT ;  /* 0x0000000104047892 */ /* 0x000fc8000f8ec0ff */
[----:B------:R-:W-:-:S11]  /*0510*/  UISETP.NE.U32.AND UP4, UPT, UR4, 0x1, UPT ;  /* 0x000000010400788c */ /* 0x000fd6000bf85070 */
.L_x_8:
[----:B------:R-:W3:Y:S01]  /*0520*/  SHFL.IDX PT, R0, R87, RZ, 0x1f ;  /* 0x00001fff57007589 */ /* 0x000ee200000e0000 */
[----:B------:R-:W-:-:S04]  /*0530*/  UISETP.NE.AND UP0, UPT, UR18, 0x2, UPT ;  /* 0x000000021200788c */ /* 0x000fc8000bf05270 */
[----:B------:R-:W-:Y:S02]  /*0540*/  UISETP.EQ.AND UP2, UPT, UR27, URZ, !UP0 ;  /* 0x000000ff1b00728c */ /* 0x000fe4000c742270 */
[----:B------:R-:W-:-:S04]  /*0550*/  USEL UR43, URZ, 0x1, UP0 ;  /* 0x00000001ff2b7887 */ /* 0x000fc80008000000 */
[----:B------:R-:W-:Y:S02]  /*0560*/  PLOP3.LUT P3, PT, P1, PT, UP2, 0x80, 0x8 ;  /* 0x000000000008781c */ /* 0x000fe40000f6f028 */
[----:B---3--:R-:W-:-:S13]  /*0570*/  ISETP.NE.AND P0, PT, R0, RZ, PT ;  /* 0x000000ff0000720c */ /* 0x008fda0003f05270 */
[----:B------:R-:W-:Y:S05]  /*0580*/  @P0 BRA `(.L_x_9) ;  /* 0x0000000400e00947 */ /* 0x000fea0003800000 */
[----:B------:R-:W-:Y:S01]  /*0590*/  ELECT P0, URZ, PT ;  /* 0x0000000000ff782f */ /* 0x000fe20003800000 */
[----:B------:R-:W-:-:S12]  /*05a0*/  BSSY.RECONVERGENT B0, `(.L_x_9) ;  /* 0x0000076000007945 */ /* 0x000fd80003800200 */
[----:B------:R-:W-:Y:S05]  /*05b0*/  @!P0 BRA `(.L_x_10) ;  /* 0x0000000400d08947 */ /* 0x000fea0003800000 */
[----:B------:R-:W-:Y:S01]  /*05c0*/  UMOV UR4, 0x400 ;  /* 0x0000040000047882 */ /* 0x000fe20000000000 */
[----:B------:R-:W-:Y:S01]  /*05d0*/  UMOV UR8, 0x1 ;  /* 0x0000000100087882 */ /* 0x000fe20000000000 */
[----:B------:R-:W-:Y:S01]  /*05e0*/  UMOV UR6, 0x4 ;  /* 0x0000000400067882 */ /* 0x000fe20000000000 */
[----:B------:R-:W-:Y:S02]  /*05f0*/  ULEA UR4, UR46, UR4, 0x18 ;  /* 0x000000042e047291 */ /* 0x000fe4000f8ec0ff */
[----:B------:R-:W-:-:S04]  /*0600*/  UIADD3 UR8, UPT, UPT, -UR8, 0x100000, URZ ;  /* 0x0010000008087890 */ /* 0x000fc8000fffe1ff */
[----:B------:R-:W-:Y:S02]  /*0610*/  USHF.L.U32 UR9, UR8, 0xb, URZ ;  /* 0x0000000b08097899 */ /* 0x000fe400080006ff */
[----:B------:R-:W-:Y:S02]  /*0620*/  USHF.L.U32 UR8, UR8, 0x1, URZ ;  /* 0x0000000108087899 */ /* 0x000fe400080006ff */
[----:B------:R-:W-:-:S04]  /*0630*/  UIADD3 UR6, UPT, UPT, -UR6, 0x100000, URZ ;  /* 0x0010000006067890 */ /* 0x000fc8000fffe1ff */
[----:B------:R-:W-:Y:S02]  /*0640*/  USHF.L.U32 UR7, UR6, 0xb, URZ ;  /* 0x0000000b06077899 */ /* 0x000fe400080006ff */
[----:B------:R-:W-:Y:S01]  /*0650*/  USHF.L.U32 UR6, UR6, 0x1, URZ ;  /* 0x0000000106067899 */ /* 0x000fe200080006ff */
[----:B------:R-:W3:Y:S03]  /*0660*/  FENCE.VIEW.ASYNC.S ;  /* 0x00000000000073c6 */ /* 0x000ee60000000000 */
[----:B---3--:R3:W4:Y:S08]  /*0670*/  SYNCS.EXCH.64 URZ, [UR4], UR8 ;  /* 0x0000000804ff75b2 */ /* 0x0087300008000100 */
[----:B------:R3:W1:Y:S01]  /*0680*/  SYNCS.EXCH.64 URZ, [UR4+0x1a0], UR6 ;  /* 0x0001a00604ff75b2 */ /* 0x0006620008000100 */
        /* <DEDUP_REMOVED lines=101> */
[----:B------:R3:W1:Y:S02]  /*0ce0*/  SYNCS.EXCH.64 URZ, [UR4+0x338], UR6 ;  /* 0x0003380604ff75b2 */ /* 0x0006640008000100 */
[----:B---34-:R-:W-:Y:S01]  /*0cf0*/  NOP ;  /* 0x0000000000007918 */ /* 0x018fe20000000000 */
.L_x_10:
[----:B------:R-:W-:Y:S05]  /*0d00*/  BSYNC.RECONVERGENT B0 ;  /* 0x0000000000007941 */ /* 0x000fea0003800200 */
.L_x_9:
[----:B------:R-:W3:Y:S01]  /*0d10*/  SHFL.IDX PT, R0, R87, RZ, 0x1f ;  /* 0x00001fff57007589 */ /* 0x000ee200000e0000 */
[----:B------:R-:W-:Y:S01]  /*0d20*/  NOP ;  /* 0x0000000000007918 */ /* 0x000fe20000000000 */
[----:B---3--:R-:W-:-:S13]  /*0d30*/  ISETP.NE.AND P0, PT, R0, 0x1, PT ;  /* 0x000000010000780c */ /* 0x008fda0003f05270 */
[----:B------:R-:W-:Y:S05]  /*0d40*/  @P0 BRA `(.L_x_11) ;  /* 0x0000000000440947 */ /* 0x000fea0003800000 */
        /* <DEDUP_REMOVED lines=10> */
[----:B------:R-:W-:Y:S01]  /*0df0*/  ELECT P0, URZ, PT ;  /* 0x0000000000ff782f */ /* 0x000fe20003800000 */
[----:B------:R-:W3:Y:S02]  /*0e00*/  FENCE.VIEW.ASYNC.S ;  /* 0x00000000000073c6 */ /* 0x000ee40000000000 */
[----:B---3--:R3:W4:Y:S08]  /*0e10*/  SYNCS.EXCH.64 URZ, [UR4+0x340], UR8 ;  /* 0x0003400804ff75b2 */ /* 0x0087300008000100 */
[----:B------:R3:W1:Y:S01]  /*0e20*/  SYNCS.EXCH.64 URZ, [UR4+0x350], UR6 ;  /* 0x0003500604ff75b2 */ /* 0x0006620008000100 */
[----:B------:R3:W1:Y:S01]  /*0e30*/  SYNCS.EXCH.64 URZ, [UR4+0x348], UR8 ;  /* 0x0003480804ff75b2 */ /* 0x0006620008000100 */
[----:B------:R3:W1:Y:S01]  /*0e40*/  SYNCS.EXCH.64 URZ, [UR4+0x358], UR6 ;  /* 0x0003580604ff75b2 */ /* 0x0006620008000100 */
[----:B------:R-:W-:Y:S01]  /*0e50*/  NOP ;  /* 0x0000000000007918 */ /* 0x000fe20000000000 */
.L_x_11:
[----:B------:R-:W2:Y:S01]  /*0e60*/  SHFL.IDX PT, R0, R87, RZ, 0x1f ;  /* 0x00001fff57007589 */ /* 0x000ea200000e0000 */
[----:B------:R-:W-:Y:S01]  /*0e70*/  NOP ;  /* 0x0000000000007918 */ /* 0x000fe20000000000 */
[----:B--2---:R-:W-:-:S13]  /*0e80*/  ISETP.NE.AND P0, PT, R0, 0x3, PT ;  /* 0x000000030000780c */ /* 0x004fda0003f05270 */
[----:B------:R-:W-:Y:S05]  /*0e90*/  @P0 BRA `(.L_x_12) ;  /* 0x00000000002c0947 */ /* 0x000fea0003800000 */
[----:B---3--:R-:W-:Y:S01]  /*0ea0*/  UMOV UR6, 0x400 ;  /* 0x0000040000067882 */ /* 0x008fe20000000000 */
[----:B------:R-:W-:Y:S01]  /*0eb0*/  UMOV UR4, 0x20 ;  /* 0x0000002000047882 */ /* 0x000fe20000000000 */
[----:B------:R-:W-:Y:S02]  /*0ec0*/  ULEA UR6, UR46, UR6, 0x18 ;  /* 0x000000062e067291 */ /* 0x000fe4000f8ec0ff */
[----:B------:R-:W-:-:S04]  /*0ed0*/  UIADD3 UR4, UPT, UPT, -UR4, 0x100000, URZ ;  /* 0x0010000004047890 */ /* 0x000fc8000fffe1ff */
[----:B------:R-:W-:Y:S02]  /*0ee0*/  USHF.L.U32 UR5, UR4, 0xb, URZ ;  /* 0x0000000b04057899 */ /* 0x000fe400080006ff */
[----:B------:R-:W-:Y:S01]  /*0ef0*/  USHF.L.U32 UR4, UR4, 0x1, URZ ;  /* 0x0000000104047899 */ /* 0x000fe200080006ff */
[----:B------:R-:W-:Y:S01]  /*0f00*/  ELECT P0, URZ, PT ;  /* 0x0000000000ff782f */ /* 0x000fe20003800000 */
[----:B------:R-:W2:Y:S10]  /*0f10*/  FENCE.VIEW.ASYNC.S ;  /* 0x00000000000073c6 */ /* 0x000eb40000000000 */
[----:B--2---:R2:W3:Y:S01]  /*0f20*/  SYNCS.EXCH.64 URZ, [UR6+0x360], UR4 ;  /* 0x0003600406ff75b2 */ /* 0x0044e20008000100 */
[----:B------:R2:W1:Y:S01]  /*0f30*/  SYNCS.EXCH.64 URZ, [UR6+0x368], UR4 ;  /* 0x0003680406ff75b2 */ /* 0x0004620008000100 */
[----:B------:R-:W-:Y:S01]  /*0f40*/  NOP ;  /* 0x0000000000007918 */ /* 0x000fe20000000000 */
.L_x_12:
[----:B------:R-:W4:Y:S01]  /*0f50*/  SHFL.IDX PT, R0, R87, RZ, 0x1f ;  /* 0x00001fff57007589 */ /* 0x000f2200000e0000 */
[----:B------:R-:W-:Y:S01]  /*0f60*/  NOP ;  /* 0x0000000000007918 */ /* 0x000fe20000000000 */
[----:B----4-:R-:W-:-:S13]  /*0f70*/  ISETP.NE.AND P0, PT, R0, 0x4, PT ;  /* 0x000000040000780c */ /* 0x010fda0003f05270 */
[----:B------:R-:W-:Y:S05]  /*0f80*/  @P0 BRA `(.L_x_13) ;  /* 0x0000000000480947 */ /* 0x000fea0003800000 */
[----:B--23--:R-:W-:Y:S01]  /*0f90*/  UMOV UR4, 0x720 ;  /* 0x0000072000047882 */ /* 0x00cfe20000000000 */
[----:B------:R-:W-:Y:S01]  /*0fa0*/  UMOV UR6, 0x400 ;  /* 0x0000040000067882 */ /* 0x000fe20000000000 */
[----:B------:R-:W-:Y:S01]  /*0fb0*/  USEL UR4, UR4, 0x620, UP4 ;  /* 0x0000062004047887 */ /* 0x000fe2000a000000 */
        /* <DEDUP_REMOVED lines=9> */
[----:B------:R-:W2:Y:S02]  /*1050*/  FENCE.VIEW.ASYNC.S ;  /* 0x00000000000073c6 */ /* 0x000ea40000000000 */
[----:B--2---:R4:W2:Y:S08]  /*1060*/  SYNCS.EXCH.64 URZ, [UR6+0x370], UR8 ;  /* 0x0003700806ff75b2 */ /* 0x0048b00008000100 */
[----:B------:R4:W3:Y:S01]  /*1070*/  SYNCS.EXCH.64 URZ, [UR6+0x380], UR4 ;  /* 0x0003800406ff75b2 */ /* 0x0008e20008000100 */
[----:B------:R4:W1:Y:S01]  /*1080*/  SYNCS.EXCH.64 URZ, [UR6+0x378], UR8 ;  /* 0x0003780806ff75b2 */ /* 0x0008620008000100 */
[----:B------:R4:W1:Y:S02]  /*1090*/  SYNCS.EXCH.64 URZ, [UR6+0x388], UR4 ;  /* 0x0003880406ff75b2 */ /* 0x0008640008000100 */
[----:B----4-:R-:W-:Y:S01]  /*10a0*/  NOP ;  /* 0x0000000000007918 */ /* 0x010fe20000000000 */
.L_x_13:
[----:B------:R-:W4:Y:S01]  /*10b0*/  SHFL.IDX PT, R0, R87, RZ, 0x1f ;  /* 0x00001fff57007589 */ /* 0x000f2200000e0000 */
[----:B------:R-:W-:Y:S01]  /*10c0*/  NOP ;  /* 0x0000000000007918 */ /* 0x000fe20000000000 */
[----:B----4-:R-:W-:-:S13]  /*10d0*/  ISETP.NE.AND P0, PT, R0, 0x5, PT ;  /* 0x000000050000780c */ /* 0x010fda0003f05270 */
[----:B------:R-:W-:Y:S05]  /*10e0*/  @P0 BRA `(.L_x_14) ;  /* 0x0000000000540947 */ /* 0x000fea0003800000 */
[----:B--23--:R-:W-:Y:S01]  /*10f0*/  UMOV UR4, 0x400 ;  /* 0x0000040000047882 */ /* 0x00cfe20000000000 */
        /* <DEDUP_REMOVED lines=14> */
[----:B------:R4:W1:Y:S01]  /*11e0*/  SYNCS.EXCH.64 URZ, [UR4+0x3b8], UR8 ;  /* 0x0003b80804ff75b2 */ /* 0x0008620008000100 */
[----:B------:R4:W1:Y:S01]  /*11f0*/  SYNCS.EXCH.64 URZ, [UR4+0x3a0], UR6 ;  /* 0x0003a00604ff75b2 */ /* 0x0008620008000100 */
[----:B------:R4:W1:Y:S01]  /*1200*/  SYNCS.EXCH.64 URZ, [UR4+0x3c0], UR8 ;  /* 0x0003c00804ff75b2 */ /* 0x0008620008000100 */
[----:B------:R4:W1:Y:S01]  /*1210*/  SYNCS.EXCH.64 URZ, [UR4+0x3a8], UR6 ;  /* 0x0003a80604ff75b2 */ /* 0x0008620008000100 */
[----:B------:R4:W1:Y:S02]  /*1220*/  SYNCS.EXCH.64 URZ, [UR4+0x3c8], UR8 ;  /* 0x0003c80804ff75b2 */ /* 0x0008640008000100 */
[----:B----4-:R-:W-:Y:S01]  /*1230*/  NOP ;  /* 0x0000000000007918 */ /* 0x010fe20000000000 */
.L_x_14:
[----:B------:R-:W4:Y:S01]  /*1240*/  SHFL.IDX PT, R0, R87, RZ, 0x1f ;  /* 0x00001fff57007589 */ /* 0x000f2200000e0000 */
[----:B------:R-:W-:Y:S01]  /*1250*/  ISETP.NE.OR P1, PT, RZ, UR18, !P1 ;  /* 0x00000012ff007c0c */ /* 0x000fe2000cf25670 */
[----:B------:R-:W-:Y:S01]  /*1260*/  NOP ;  /* 0x0000000000007918 */ /* 0x000fe20000000000 */
[----:B----4-:R-:W-:-:S13]  /*1270*/  ISETP.NE.AND P0, PT, R0, 0x3, PT ;  /* 0x000000030000780c */ /* 0x010fda0003f05270 */
[----:B------:R-:W-:Y:S05]  /*1280*/  @P0 BRA `(.L_x_15) ;  /* 0x0000000000340947 */ /* 0x000fea0003800000 */
[----:B--23--:R-:W-:Y:S01]  /*1290*/  UMOV UR4, 0x400 ;  /* 0x0000040000047882 */ /* 0x00cfe20000000000 */
[----:B------:R-:W-:Y:S01]  /*12a0*/  UMOV UR6, 0x20 ;  /* 0x0000002000067882 */ /* 0x000fe20000000000 */
[----:B------:R-:W-:Y:S02]  /*12b0*/  ULEA UR4, UR46, UR4, 0x18 ;  /* 0x000000042e047291 */ /* 0x000fe4000f8ec0ff */
[----:B------:R-:W-:-:S04]  /*12c0*/  UIADD3 UR6, UPT, UPT, -UR6, 0x100000, URZ ;  /* 0x0010000006067890 */ /* 0x000fc8000fffe1ff */
[----:B------:R-:W-:Y:S02]  /*12d0*/  USHF.L.U32 UR7, UR6, 0xb, URZ ;  /* 0x0000000b06077899 */ /* 0x000fe400080006ff */
[----:B------:R-:W-:Y:S01]  /*12e0*/  USHF.L.U32 UR6, UR6, 0x1, URZ ;  /* 0x0000000106067899 */ /* 0x000fe200080006ff */
[----:B------:R-:W-:Y:S01]  /*12f0*/  ELECT P0, URZ, PT ;  /* 0x0000000000ff782f */ /* 0x000fe20003800000 */
[----:B------:R-:W2:Y:S10]  /*1300*/  FENCE.VIEW.ASYNC.S ;  /* 0x00000000000073c6 */ /* 0x000eb40000000000 */
[----:B--2---:R4:W2:Y:S01]  /*1310*/  SYNCS.EXCH.64 URZ, [UR4+0x3d0], UR6 ;  /* 0x0003d00604ff75b2 */ /* 0x0048a20008000100 */
[----:B------:R4:W3:Y:S01]  /*1320*/  SYNCS.EXCH.64 URZ, [UR4+0x3e0], UR6 ;  /* 0x0003e00604ff75b2 */ /* 0x0008e20008000100 */
[----:B------:R4:W1:Y:S01]  /*1330*/  SYNCS.EXCH.64 URZ, [UR4+0x3d8], UR6 ;  /* 0x0003d80604ff75b2 */ /* 0x0008620008000100 */
[----:B------:R4:W1:Y:S02]  /*1340*/  SYNCS.EXCH.64 URZ, [UR4+0x3e8], UR6 ;  /* 0x0003e80604ff75b2 */ /* 0x0008640008000100 */
[----:B----4-:R-:W-:Y:S01]  /*1350*/  NOP ;  /* 0x0000000000007918 */ /* 0x010fe20000000000 */
.L_x_15:
[----:B------:R-:W-:Y:S01]  /*1360*/  VOTEU.ALL UP0, P1 ;  /* 0x0000000000ff7886 */ /* 0x000fe20000800000 */
[----:B--23--:R-:W-:Y:S01]  /*1370*/  UMOV UR4, 0x20 ;  /* 0x0000002000047882 */ /* 0x00cfe20000000000 */
[----:B------:R-:W2:Y:S01]  /*1380*/  LDCU UR7, c[0x0][0x36c] ;  /* 0x00006d80ff0777ac */ /* 0x000ea20008000800 */
[----:B------:R-:W-:Y:S01]  /*1390*/  NOP ;  /* 0x0000000000007918 */ /* 0x000fe20000000000 */
[----:B------:R-:W-:Y:S01]  /*13a0*/  LOP3.LUT R0, R97, 0x1f, RZ, 0xc0, !PT ;  /* 0x0000001f61007812 */ /* 0x000fe200078ec0ff */
[----:B------:R-:W-:Y:S01]  /*13b0*/  @!UP0 UMOV UR6, 0x400 ;  /* 0x0000040000068882 */ /* 0x000fe20000000000 */
[----:B------:R-:W-:-:S04]  /*13c0*/  @!UP0 UIADD3 UR4, UPT, UPT, -UR4, 0x100000, URZ ;  /* 0x0010000004048890 */ /* 0x000fc8000fffe1ff */
[----:B------:R-:W-:Y:S02]  /*13d0*/  @!UP0 USHF.L.U32 UR5, UR4, 0xb, URZ ;  /* 0x0000000b04058899 */ /* 0x000fe400080006ff */
[----:B------:R-:W-:Y:S02]  /*13e0*/  @!UP0 USHF.L.U32 UR4, UR4, 0x1, URZ ;  /* 0x0000000104048899 */ /* 0x000fe400080006ff */
[----:B------:R-:W-:Y:S01]  /*13f0*/  @!UP0 ULEA UR6, UR46, UR6, 0x18 ;  /* 0x000000062e068291 */ /* 0x000fe2000f8ec0ff */
[----:B------:R-:W-:Y:S01]  /*1400*/  VOTEU.ALL UP0, P1 ;  /* 0x0000000000ff7886 */ /* 0x000fe20000800000 */
[----:B------:R-:W-:Y:S02]  /*1410*/  UISETP.NE.AND UP5, UPT, UR18, URZ, UPT ;  /* 0x000000ff1200728c */ /* 0x000fe4000bfa5270 */
[----:B--2---:R-:W-:Y:S01]  /*1420*/  UISETP.EQ.U32.AND UP6, UPT, UR7, 0x1, UPT ;  /* 0x000000010700788c */ /* 0x004fe2000bfc2070 */
[----:B------:R-:W2:Y:S07]  /*1430*/  FENCE.VIEW.ASYNC.S ;  /* 0x00000000000073c6 */ /* 0x000eae0000000000 */
[----:B--2---:R2:W3:Y:S01]  /*1440*/  @!UP0 SYNCS.EXCH.64 URZ, [UR6+0x3f0], UR4 ;  /* 0x0003f00406ff85b2 */ /* 0x0044e20008000100 */
[----:B------:R-:W-:Y:S05]  /*1450*/  BRA.U !UP6, `(.L_x_16) ;  /* 0x000000010e087547 */ /* 0x000fea000b800000 */
[----:B-1-3--:R-:W-:Y:S01]  /*1460*/  UCGABAR_ARV ;  /* 0x00000000000079c7 */ /* 0x00afe20008000000 */
[----:B------:R-:W-:Y:S05]  /*1470*/  BRA `(.L_x_17) ;  /* 0x0000000000047947 */ /* 0x000fea0003800000 */
.L_x_16:
[----:B-1-3--:R-:W-:Y:S01]  /*1480*/  NOP ;  /* 0x0000000000007918 */ /* 0x00afe20000000000 */
.L_x_17:
[----:B------:R-:W1:Y:S01]  /*1490*/  S2UR UR31, SR_CTAID.X ;  /* 0x00000000001f79c3 */ /* 0x000e620000002500 */
[----:B------:R-:W-:-:S05]  /*14a0*/  CS2R.32 R88, SR_CgaSize ;  /* 0x0000000000587805 */ /* 0x000fca0000008a00 */
[----:B------:R-:W-:-:S05]  /*14b0*/  IMAD R88, R88, -0xa0, RZ ;  /* 0xffffff6058587824 */ /* 0x000fca00078e02ff */
[----:B--2---:R-:W-:-:S14]  /*14c0*/  R2UR UR5, R88 ;  /* 0x00000000580572ca */ /* 0x004fdc00000e0000 */
[----:B------:R-:W2:Y:S01]  /*14d0*/  LDCU UR5, c[0x0][UR5+0x2b0] ;  /* 0x00005600050577ac */ /* 0x000ea20008000800 */
[----:B------:R-:W-:-:S05]  /*14e0*/  CS2R.32 R88, SR_CgaSize ;  /* 0x0000000000587805 */ /* 0x000fca0000008a00 */
[----:B------:R-:W-:-:S05]  /*14f0*/  IMAD R88, R88, -0xa0, RZ ;  /* 0xffffff6058587824 */ /* 0x000fca00078e02ff */
[----:B------:R-:W-:-:S14]  /*1500*/  R2UR UR4, R88 ;  /* 0x00000000580472ca */ /* 0x000fdc00000e0000 */
[----:B------:R-:W3:Y:S01]  /*1510*/  LDCU UR4, c[0x0][UR4+0x2b4] ;  /* 0x00005680040477ac */ /* 0x000ee20008000800 */
[----:B------:R-:W4:Y:S01]  /*1520*/  S2UR UR30, SR_CTAID.Y ;  /* 0x00000000001e79c3 */ /* 0x000f220000002600 */
[----:B------:R-:W-:-:S05]  /*1530*/  CS2R.32 R88, SR_CgaSize ;  /* 0x0000000000587805 */ /* 0x000fca0000008a00 */
[----:B------:R-:W-:-:S05]  /*1540*/  IMAD R88, R88, -0xa0, RZ ;  /* 0xffffff6058587824 */ /* 0x000fca00078e02ff */
[----:B------:R-:W-:-:S14]  /*1550*/  R2UR UR7, R88 ;  /* 0x00000000580772ca */ /* 0x000fdc00000e0000 */
[----:B------:R-:W3:Y:S01]  /*1560*/  LDCU UR7, c[0x0][UR7+0x2a4] ;  /* 0x00005480070777ac */ /* 0x000ee20008000800 */
[----:B------:R-:W-:-:S05]  /*1570*/  CS2R.32 R88, SR_CgaSize ;  /* 0x0000000000587805 */ /* 0x000fca0000008a00 */
[----:B------:R-:W-:-:S05]  /*1580*/  IMAD R88, R88, -0xa0, RZ ;  /* 0xffffff6058587824 */ /* 0x000fca00078e02ff */
[----:B------:R-:W-:-:S14]  /*1590*/  R2UR UR63, R88 ;  /* 0x00000000583f72ca */ /* 0x000fdc00000e0000 */
[----:B------:R-:W3:Y:S01]  /*15a0*/  LDCU UR63, c[0x0][UR63+0x2a0] ;  /* 0x000054003f3f77ac */ /* 0x000ee20008000800 */
[----:B------:R-:W-:Y:S01]  /*15b0*/  UISETP.GT.U32.AND UP0, UPT, UR27, 0xffff, UPT ;  /* 0x0000ffff1b00788c */ /* 0x000fe2000bf04070 */
[----:B------:R-:W3:Y:S01]  /*15c0*/  LDCU UR19, c[0x0][0xb24] ;  /* 0x00016480ff1377ac */ /* 0x000ee20008000800 */
[----:B------:R-:W3:Y:S01]  /*15d0*/  LDCU UR42, c[0x0][0xb24] ;  /* 0x00016480ff2a77ac */ /* 0x000ee20008000800 */
[----:B-1----:R-:W-:Y:S01]  /*15e0*/  I2FP.F32.U32 R3, UR31 ;  /* 0x0000001f00037c45 */ /* 0x002fe20008201000 */
[----:B------:R-:W1:Y:S04]  /*15f0*/  LDCU UR24, c[0x0][0xb30] ;  /* 0x00016600ff1877ac */ /* 0x000e680008000800 */
[----:B--2---:R-:W-:Y:S01]  /*1600*/  FMUL R3, R3, UR5 ;  /* 0x0000000503037c20 */ /* 0x004fe20008400000 */
[----:B------:R-:W-:Y:S01]  /*1610*/  USHF.L.U32 UR23, UR46, 0x8, URZ ;  /* 0x000000082e177899 */ /* 0x000fe200080006ff */
[----:B----4-:R-:W-:Y:S01]  /*1620*/  I2FP.F32.U32 R2, UR30 ;  /* 0x0000001e00027c45 */ /* 0x010fe20008201000 */
[----:B------:R-:W-:-:S03]  /*1630*/  USHF.L.U32 UR47, UR31, 0x6, URZ ;  /* 0x000000061f2f7899 */ /* 0x000fc600080006ff */
[----:B------:R-:W2:Y:S01]  /*1640*/  F2I.U32.TRUNC.NTZ R3, R3 ;  /* 0x0000000300037305 */ /* 0x000ea2000020f000 */
[----:B------:R-:W-:Y:S01]  /*1650*/  USEL UR22, UR27, 0xffff, !UP0 ;  /* 0x0000ffff1b167887 */ /* 0x000fe2000c000000 */
[----:B---3--:R-:W-:-:S06]  /*1660*/  FMUL R2, R2, UR4 ;  /* 0x0000000402027c20 */ /* 0x008fcc0008400000 */
[----:B------:R-:W3:Y:S01]  /*1670*/  F2I.U32.TRUNC.NTZ R2, R2 ;  /* 0x0000000200027305 */ /* 0x000ee2000020f000 */
[----:B--2---:R-:W-:Y:S02]  /*1680*/  R2UR UR4, R3 ;  /* 0x00000000030472ca */ /* 0x004fe400000e0000 */
[----:B------:R-:W-:Y:S02]  /*1690*/  PRMT R3, RZ, 0x7610, R3 ;  /* 0x00007610ff037816 */ /* 0x000fe40000000003 */
[----:B---3--:R-:W-:Y:S02]  /*16a0*/  R2UR UR6, R2 ;  /* 0x00000000020672ca */ /* 0x008fe400000e0000 */
[----:B------:R-:W-:-:S07]  /*16b0*/  PRMT R2, RZ, 0x7610, R2 ;  /* 0x00007610ff027816 */ /* 0x000fce0000000002 */
[----:B------:R-:W-:-:S04]  /*16c0*/  UIADD3 UR5, UPT, UPT, -UR4, URZ, URZ ;  /* 0x000000ff04057290 */ /* 0x000fc8000fffe1ff */
[----:B------:R-:W-:Y:S02]  /*16d0*/  UIMAD UR63, UR63, UR5, UR31 ;  /* 0x000000053f3f72a4 */ /* 0x000fe4000f8e021f */
[----:B------:R-:W-:-:S04]  /*16e0*/  UIADD3 UR4, UPT, UPT, -UR6, URZ, URZ ;  /* 0x000000ff06047290 */ /* 0x000fc8000fffe1ff */
[----:B------:R-:W-:-:S06]  /*16f0*/  UIMAD UR4, UR7, UR4, UR30 ;  /* 0x00000004070472a4 */ /* 0x000fcc000f8e021e */
[----:B------:R-:W-:Y:S01]  /*1700*/  IMAD.U32 R88, RZ, RZ, UR4 ;  /* 0x00000004ff587e24 */ /* 0x000fe2000f8e00ff */
[----:B-1----:R-:W-:Y:S06]  /*1710*/  BRA.U UP5, `(.L_x_18) ;  /* 0x0000000105687547 */ /* 0x002fec000b800000 */
[----:B------:R-:W-:Y:S01]  /*1720*/  R2UR UR4, R88 ;  /* 0x00000000580472ca */ /* 0x000fe200000e0000 */
[----:B------:R-:W-:-:S12]  /*1730*/  ULOP3.LUT UR5, UR63, 0x4, URZ, 0x3c, !UPT ;  /* 0x000000043f057892 */ /* 0x000fd8000f8e3cff */
[----:B------:R-:W-:Y:S02]  /*1740*/  UISETP.NE.AND UP0, UPT, UR4, URZ, UPT ;  /* 0x000000ff0400728c */ /* 0x000fe4000bf05270 */
[----:B------:R-:W-:Y:S02]  /*1750*/  ULOP3.LUT UR4, UR63, 0x2, URZ, 0x3c, !UPT ;  /* 0x000000023f047892 */ /* 0x000fe4000f8e3cff */
[----:B------:R-:W-:-:S04]  /*1760*/  UISETP.GT.U32.AND UP2, UPT, UR63, 0x1, UP0 ;  /* 0x000000013f00788c */ /* 0x000fc80008744070 */
[----:B------:R-:W-:Y:S02]  /*1770*/  USEL UR8, URZ, 0x1, UP2 ;  /* 0x00000001ff087887 */ /* 0x000fe40009000000 */
[----:B------:R-:W-:Y:S02]  /*1780*/  USEL UR7, URZ, 0x2, UP2 ;  /* 0x00000002ff077887 */ /* 0x000fe40009000000 */
[----:B------:R-:W-:Y:S02]  /*1790*/  UISETP.GT.U32.AND UP2, UPT, UR4, 0x1, UP0 ;  /* 0x000000010400788c */ /* 0x000fe40008744070 */
[----:B------:R-:W-:Y:S02]  /*17a0*/  ULOP3.LUT UR4, UR63, 0x6, URZ, 0x3c, !UPT ;  /* 0x000000063f047892 */ /* 0x000fe4000f8e3cff */
[----:B------:R-:W-:Y:S02]  /*17b0*/  USEL UR6, URZ, 0x4, UP2 ;  /* 0x00000004ff067887 */ /* 0x000fe40009000000 */
[----:B------:R-:W-:-:S02]  /*17c0*/  USEL UR9, URZ, 0x8, UP2 ;  /* 0x00000008ff097887 */ /* 0x000fc40009000000 */
[----:B------:R-:W-:Y:S02]  /*17d0*/  UISETP.GT.U32.AND UP2, UPT, UR5, 0x1, UP0 ;  /* 0x000000010500788c */ /* 0x000fe40008744070 */
[----:B------:R-:W-:Y:S02]  /*17e0*/  UISETP.GT.U32.AND UP0, UPT, UR4, 0x1, UP0 ;  /* 0x000000010400788c */ /* 0x000fe40008704070 */
[----:B------:R-:W-:Y:S02]  /*17f0*/  USEL UR4, URZ, 0x10, UP2 ;  /* 0x00000010ff047887 */ /* 0x000fe40009000000 */
[----:B------:R-:W-:Y:S02]  /*1800*/  UIADD3 UR5, UPT, UPT, UR6, UR7, UR8 ;  /* 0x0000000706057290 */ /* 0x000fe4000fffe008 */
[----:B------:R-:W-:Y:S02]  /*1810*/  USEL UR7, URZ, 0x40, UP0 ;  /* 0x00000040ff077887 */ /* 0x000fe40008000000 */
[----:B------:R-:W-:-:S02]  /*1820*/  USEL UR8, URZ, 0x20, UP2 ;  /* 0x00000020ff087887 */ /* 0x000fc40009000000 */
[----:B------:R-:W-:Y:S02]  /*1830*/  UIADD3 UR5, UPT, UPT, UR4, UR5, UR9 ;  /* 0x0000000504057290 */ /* 0x000fe4000fffe009 */
[----:B------:R-:W-:Y:S02]  /*1840*/  ULOP3.LUT UR4, UR63, 0xfffffffe, URZ, 0xc0, !UPT ;  /* 0xfffffffe3f047892 */ /* 0x000fe4000f8ec0ff */
[----:B------:R-:W-:Y:S02]  /*1850*/  USEL UR6, URZ, 0x80, UP0 ;  /* 0x00000080ff067887 */ /* 0x000fe40008000000 */
[----:B------:R-:W-:-:S03]  /*1860*/  UIADD3 UR5, UPT, UPT, UR7, UR5, UR8 ;  /* 0x0000000507057290 */ /* 0x000fc6000fffe008 */
[----:B------:R-:W-:Y:S01]  /*1870*/  UMOV UR7, 0x3 ;  /* 0x0000000300077882 */ /* 0x000fe20000000000 */
[----:B------:R-:W-:Y:S02]  /*1880*/  UIADD3 UR5, UPT, UPT, UR5, UR6, URZ ;  /* 0x0000000605057290 */ /* 0x000fe4000fffe0ff */
[----:B------:R-:W-:-:S04]  /*1890*/  USHF.L.U32 UR4, UR7, UR4, URZ ;  /* 0x0000000407047299 */ /* 0x000fc800080006ff */
[----:B------:R-:W-:Y:S02]  /*18a0*/  MOV R3, UR5 ;  /* 0x0000000500037c02 */ /* 0x000fe40008000f00 */
[----:B------:R-:W-:-:S07]  /*18b0*/  IMAD.U32 R2, RZ, RZ, UR4 ;  /* 0x00000004ff027e24 */ /* 0x000fce000f8e00ff */
.L_x_18:
[----:B------:R-:W1:Y:S01]  /*18c0*/  S2UR UR36, SR_CTAID.Z ;  /* 0x00000000002479c3 */ /* 0x000e620000002700 */
[----:B------:R-:W-:Y:S01]  /*18d0*/  UISETP.GE.AND UP0, UPT, UR19, 0x1, UPT ;  /* 0x000000011300788c */ /* 0x000fe2000bf06270 */
[----:B------:R-:W-:-:S08]  /*18e0*/  UMOV UR25, 0x55 ;  /* 0x0000005500197882 */ /* 0x000fd00000000000 */
[----:B------:R-:W-:Y:S05]  /*18f0*/  BRA.U !UP0, `(.L_x_19) ;  /* 0x0000000108d07547 */ /* 0x000fea000b800000 */
[----:B------:R-:W2:Y:S01]  /*1900*/  LDCU.128 UR12, c[0x0][0xb10] ;  /* 0x00016200ff0c77ac */ /* 0x000ea20008000c00 */
[----:B------:R-:W3:Y:S01]  /*1910*/  LDCU UR6, c[0x0][0x370] ;  /* 0x00006e00ff0677ac */ /* 0x000ee20008000800 */
[----:B------:R-:W4:Y:S01]  /*1920*/  LDCU UR7, c[0x0][0x374] ;  /* 0x00006e80ff0777ac */ /* 0x000f220008000800 */
[----:B------:R-:W1:Y:S01]  /*1930*/  LDCU UR20, c[0x0][0xb0c] ;  /* 0x00016180ff1477ac */ /* 0x000e620008000800 */
[----:B------:R-:W1:Y:S01]  /*1940*/  LDCU UR21, c[0x0][0xb20] ;  /* 0x00016400ff1577ac */ /* 0x000e620008000800 */
[----:B------:R-:W1:Y:S01]  /*1950*/  LDCU.64 UR8, c[0x0][0xb28] ;  /* 0x00016500ff0877ac */ /* 0x000e620008000a00 */
[----:B--2---:R-:W-:Y:S02]  /*1960*/  UISETP.NE.AND UP3, UPT, UR14, 0x1, UPT ;  /* 0x000000010e00788c */ /* 0x004fe4000bf65270 */
[----:B----4-:R-:W-:Y:S02]  /*1970*/  UIMAD.WIDE.U32 UR10, UR7, UR15, URZ ;  /* 0x0000000f070a72a5 */ /* 0x010fe4000f8e00ff */
[----:B---3--:R-:W-:-:S02]  /*1980*/  UIMAD.WIDE.U32 UR16, UR6, UR12, URZ ;  /* 0x0000000c061072a5 */ /* 0x008fc4000f8e00ff */
[----:B-1----:R-:W-:Y:S02]  /*1990*/  UISETP.NE.AND UP0, UPT, UR20, 0x1, UPT ;  /* 0x000000011400788c */ /* 0x002fe4000bf05270 */
[----:B------:R-:W-:Y:S01]  /*19a0*/  UIMAD.WIDE.U32 UR4, UR31, UR12, URZ ;  /* 0x0000000c1f0472a5 */ /* 0x000fe2000f8e00ff */
[----:B------:R-:W-:Y:S02]  /*19b0*/  UMOV UR10, UR11 ;  /* 0x0000000b000a7c82 */ /* 0x000fe40008000000 */
[----:B------:R-:W-:Y:S01]  /*19c0*/  UMOV UR16, UR17 ;  /* 0x0000001100107c82 */ /* 0x000fe20008000000 */
[----:B------:R-:W-:Y:S02]  /*19d0*/  @UP3 USHF.R.U32.HI UR7, URZ, UR21, UR10 ;  /* 0x00000015ff073299 */ /* 0x000fe4000801160a */
[----:B------:R-:W-:Y:S02]  /*19e0*/  UISETP.NE.AND UP2, UPT, UR19, 0x1, UPT ;  /* 0x000000011300788c */ /* 0x000fe4000bf45270 */
[----:B------:R-:W-:-:S02]  /*19f0*/  USHF.R.U32.HI UR5, URZ, UR13, UR5 ;  /* 0x0000000dff057299 */ /* 0x000fc40008011605 */
[----:B------:R-:W-:Y:S02]  /*1a00*/  @UP0 USHF.R.U32.HI UR6, URZ, UR13, UR16 ;  /* 0x0000000dff060299 */ /* 0x000fe40008011610 */
[----:B------:R-:W-:Y:S02]  /*1a10*/  UIMAD.WIDE.U32 UR12, UR30, UR15, URZ ;  /* 0x0000000f1e0c72a5 */ /* 0x000fe4000f8e00ff */
[----:B------:R-:W-:Y:S02]  /*1a20*/  UIMAD.WIDE.U32 UR10, UR7, UR8, URZ ;  /* 0x00000008070a72a5 */ /* 0x000fe4000f8e00ff */
[----:B------:R-:W-:Y:S02]  /*1a30*/  UIMAD.WIDE.U32 UR16, UR6, UR8, URZ ;  /* 0x00000008061072a5 */ /* 0x000fe4000f8e00ff */
[----:B------:R-:W-:Y:S01]  /*1a40*/  USEL UR5, UR31, UR5, !UP0 ;  /* 0x000000051f057287 */ /* 0x000fe2000c000000 */
[----:B------:R-:W-:Y:S02]  /*1a50*/  UMOV UR4, UR13 ;  /* 0x0000000d00047c82 */ /* 0x000fe40008000000 */
[----:B------:R-:W-:Y:S01]  /*1a60*/  UMOV UR10, UR11 ;  /* 0x0000000b000a7c82 */ /* 0x000fe20008000000 */
[----:B------:R-:W-:-:S02]  /*1a70*/  USHF.R.U32.HI UR4, URZ, UR21, UR4 ;  /* 0x00000015ff047299 */ /* 0x000fc40008011604 */
[----:B------:R-:W-:Y:S01]  /*1a80*/  @UP2 USHF.R.U32.HI UR7, URZ, UR9, UR10 ;  /* 0x00000009ff072299 */ /* 0x000fe2000801160a */
[----:B------:R-:W-:Y:S01]  /*1a90*/  UMOV UR16, UR17 ;  /* 0x0000001100107c82 */ /* 0x000fe20008000000 */
[----:B------:R-:W-:Y:S02]  /*1aa0*/  USEL UR4, UR30, UR4, !UP3 ;  /* 0x000000041e047287 */ /* 0x000fe4000d800000 */
[----:B------:R-:W-:Y:S02]  /*1ab0*/  @UP2 USHF.R.U32.HI UR6, URZ, UR9, UR16 ;  /* 0x00000009ff062299 */ /* 0x000fe40008011610 */
[----:B------:R-:W-:Y:S02]  /*1ac0*/  UIMAD UR7, UR7, UR19, URZ ;  /* 0x00000013070772a4 */ /* 0x000fe4000f8e02ff */
[----:B------:R-:W-:Y:S02]  /*1ad0*/  UIMAD UR12, UR6, UR19, URZ ;  /* 0x00000013060c72a4 */ /* 0x000fe4000f8e02ff */
[----:B------:R-:W-:-:S02]  /*1ae0*/  UISETP.GE.AND UP0, UPT, UR4, UR7, UPT ;  /* 0x000000070400728c */ /* 0x000fc4000bf06270 */
[----:B------:R-:W-:Y:S02]  /*1af0*/  UIMAD.WIDE.U32 UR10, UR4, UR8, URZ ;  /* 0x00000008040a72a5 */ /* 0x000fe4000f8e00ff */
[----:B------:R-:W-:Y:S02]  /*1b00*/  UISETP.GE.OR UP0, UPT, UR5, UR12, UP0 ;  /* 0x0000000c0500728c */ /* 0x000fe40008706670 */
[----:B------:R-:W-:Y:S02]  /*1b10*/  UIMAD.WIDE.U32 UR12, UR5, UR8, URZ ;  /* 0x00000008050c72a5 */ /* 0x000fe4000f8e00ff */
[----:B------:R-:W-:Y:S01]  /*1b20*/  UIADD3 UR10, UPT, UPT, -UR4, URZ, URZ ;  /* 0x000000ff040a7290 */ /* 0x000fe2000fffe1ff */
[----:B------:R-:W-:Y:S01]  /*1b30*/  UMOV UR8, UR11 ;  /* 0x0000000b00087c82 */ /* 0x000fe20008000000 */
[----:B------:R-:W-:Y:S02]  /*1b40*/  UIADD3 UR11, UPT, UPT, -UR5, URZ, URZ ;  /* 0x000000ff050b7290 */ /* 0x000fe4000fffe1ff */
[----:B------:R-:W-:-:S03]  /*1b50*/  USHF.R.U32.HI UR8, URZ, UR9, UR8 ;  /* 0x00000009ff087299 */ /* 0x000fc60008011608 */
[----:B------:R-:W-:Y:S01]  /*1b60*/  @!UP0 UMOV UR7, UR13 ;  /* 0x0000000d00078c82 */ /* 0x000fe20008000000 */
[----:B------:R-:W-:Y:S02]  /*1b70*/  UIMAD UR30, UR14, UR10, UR30 ;  /* 0x0000000a0e1e72a4 */ /* 0x000fe4000f8e021e */
[----:B------:R-:W-:Y:S02]  /*1b80*/  USEL UR8, UR4, UR8, !UP2 ;  /* 0x0000000804087287 */ /* 0x000fe4000d000000 */
[----:B------:R-:W-:Y:S02]  /*1b90*/  @!UP0 USHF.R.U32.HI UR7, URZ, UR9, UR7 ;  /* 0x00000009ff078299 */ /* 0x000fe40008011607 */
[----:B------:R-:W-:Y:S02]  /*1ba0*/  UIADD3 UR9, UPT, UPT, -UR8, URZ, URZ ;  /* 0x000000ff08097290 */ /* 0x000fe4000fffe1ff */
[----:B------:R-:W-:Y:S02]  /*1bb0*/  @!UP0 USEL UR7, UR5, UR7, !UP2 ;  /* 0x0000000705078287 */ /* 0x000fe4000d000000 */
[----:B------:R-:W-:-:S02]  /*1bc0*/  UIMAD UR9, UR19, UR9, UR4 ;  /* 0x00000009130972a4 */ /* 0x000fc4000f8e0204 */
[----:B------:R-:W-:Y:S02]  /*1bd0*/  @!UP0 UIADD3 UR8, UPT, UPT, UR8, -UR7, URZ ;  /* 0x8000000708088290 */ /* 0x000fe4000fffe0ff */
[----:B------:R-:W-:Y:S02]  /*1be0*/  @!UP0 UIMAD UR6, UR9, UR6, UR7 ;  /* 0x00000006090682a4 */ /* 0x000fe4000f8e0207 */
[----:B------:R-:W-:Y:S02]  /*1bf0*/  @!UP0 UIMAD UR4, UR8, UR19, UR5 ;  /* 0x00000013080482a4 */ /* 0x000fe4000f8e0205 */
[----:B------:R-:W-:Y:S02]  /*1c00*/  UIMAD UR31, UR20, UR11, UR31 ;  /* 0x0000000b141f72a4 */ /* 0x000fe4000f8e021f */
[----:B------:R-:W-:Y:S01]  /*1c10*/  UIMAD UR30, UR4, UR14, UR30 ;  /* 0x0000000e041e72a4 */ /* 0x000fe2000f8e021e */
[----:B------:R-:W-:Y:S02]  /*1c20*/  @!UP0 UMOV UR5, UR6 ;  /* 0x0000000600058c82 */ /* 0x000fe40008000000 */
[----:B------:R-:W-:-:S12]  /*1c30*/  UIMAD UR31, UR5, UR20, UR31 ;  /* 0x00000014051f72a4 */ /* 0x000fd8000f8e021f */
.L_x_19:
[----:B------:R-:W-:Y:S02]  /*1c40*/  UISETP.NE.AND UP2, UPT, UR24, 0x1, UPT ;  /* 0x000000011800788c */ /* 0x000fe4000bf45270 */
[----:B------:R-:W-:Y:S02]  /*1c50*/  ULOP3.LUT UR22, UR22, 0xffff, URZ, 0xc0, !UPT ;  /* 0x0000ffff16167892 */ /* 0x000fe4000f8ec0ff */
[----:B------:R-:W-:Y:S02]  /*1c60*/  UISETP.NE.AND UP0, UPT, UR18, 0x2, UPT ;  /* 0x000000021200788c */ /* 0x000fe4000bf05270 */
[----:B------:R-:W-:Y:S02]  /*1c70*/  ULOP3.LUT UR23, UR23, 0x600, URZ, 0xc0, !UPT ;  /* 0x0000060017177892 */ /* 0x000fe4000f8ec0ff */
[----:B------:R-:W-:Y:S02]  /*1c80*/  ULOP3.LUT UR47, UR47, 0x40, URZ, 0xc0, !UPT ;  /* 0x000000402f2f7892 */ /* 0x000fe4000f8ec0ff */
[----:B------:R-:W-:Y:S01]  /*1c90*/  USHF.L.U32 UR22, UR25, UR22, URZ ;  /* 0x0000001619167299 */ /* 0x000fe200080006ff */
[----:B------:R-:W-:Y:S11]  /*1ca0*/  BRA.U UP2, `(.L_x_20) ;  /* 0x0000000102407547 */ /* 0x000ff6000b800000 */
[----:B------:R-:W2:Y:S01]  /*1cb0*/  LDCU.128 UR8, c[0x0][0xb10] ;  /* 0x00016200ff0877ac */ /* 0x000ea20008000c00 */
[----:B------:R-:W3:Y:S01]  /*1cc0*/  LDCU UR12, c[0x0][0xb0c] ;  /* 0x00016180ff0c77ac */ /* 0x000ee20008000800 */
[----:B------:R-:W4:Y:S01]  /*1cd0*/  LDCU UR13, c[0x0][0xb20] ;  /* 0x00016400ff0d77ac */ /* 0x000f220008000800 */
[----:B--2---:R-:W-:Y:S02]  /*1ce0*/  UIMAD.WIDE.U32 UR4, UR31, UR8, URZ ;  /* 0x000000081f0472a5 */ /* 0x004fe4000f8e00ff */
[----:B------:R-:W-:Y:S02]  /*1cf0*/  UIMAD.WIDE.U32 UR6, UR30, UR11, URZ ;  /* 0x0000000b1e0672a5 */ /* 0x000fe4000f8e00ff */
[----:B---3--:R-:W-:Y:S02]  /*1d00*/  UISETP.NE.AND UP2, UPT, UR12, 0x1, UPT ;  /* 0x000000010c00788c */ /* 0x008fe4000bf45270 */
[----:B------:R-:W-:-:S03]  /*1d10*/  USHF.R.U32.HI UR5, URZ, UR9, UR5 ;  /* 0x00000009ff057299 */ /* 0x000fc60008011605 */
[----:B------:R-:W-:Y:S01]  /*1d20*/  UMOV UR4, UR7 ;  /* 0x0000000700047c82 */ /* 0x000fe20008000000 */
[----:B------:R-:W-:Y:S02]  /*1d30*/  USEL UR5, UR31, UR5, !UP2 ;  /* 0x000000051f057287 */ /* 0x000fe4000d000000 */
[----:B------:R-:W-:Y:S02]  /*1d40*/  UISETP.NE.AND UP2, UPT, UR10, 0x1, UPT ;  /* 0x000000010a00788c */ /* 0x000fe4000bf45270 */
[----:B----4-:R-:W-:-:S04]  /*1d50*/  USHF.R.U32.HI UR4, URZ, UR13, UR4 ;  /* 0x0000000dff047299 */ /* 0x010fc80008011604 */
[----:B------:R-:W-:-:S04]  /*1d60*/  USEL UR4, UR30, UR4, !UP2 ;  /* 0x000000041e047287 */ /* 0x000fc8000d000000 */
[----:B------:R-:W-:Y:S02]  /*1d70*/  UIADD3 UR6, UPT, UPT, UR5, -UR4, URZ ;  /* 0x8000000405067290 */ /* 0x000fe4000fffe0ff */
[----:B------:R-:W-:Y:S02]  /*1d80*/  UIADD3 UR4, UPT, UPT, -UR5, UR4, URZ ;  /* 0x0000000405047290 */ /* 0x000fe4000fffe1ff */
[----:B------:R-:W-:Y:S02]  /*1d90*/  UIMAD UR30, UR6, UR10, UR30 ;  /* 0x0000000a061e72a4 */ /* 0x000fe4000f8e021e */
[----:B------:R-:W-:-:S12]  /*1da0*/  UIMAD UR31, UR4, UR12, UR31 ;  /* 0x0000000c041f72a4 */ /* 0x000fd8000f8e021f */
.L_x_20:
[----:B------:R-:W-:Y:S05]  /*1db0*/  BRA.U !UP6, `(.L_x_21) ;  /* 0x000000010e0c7547 */ /* 0x000fea000b800000 */
[----:B------:R-:W-:Y:S01]  /*1dc0*/  UCGABAR_WAIT ;  /* 0x0000000000007dc7 */ /* 0x000fe20008000000 */
[----:B------:R-:W-:Y:S01]  /*1dd0*/  CCTL.IVALL ;  /* 0x00000000ff00798f */ /* 0x000fe20002000000 */
[----:B------:R-:W-:Y:S05]  /*1de0*/  BRA `(.L_x_22) ;  /* 0x0000000000047947 */ /* 0x000fea0003800000 */
.L_x_21:
[----:B------:R-:W-:Y:S06]  /*1df0*/  BAR.SYNC.DEFER_BLOCKING 0x0 ;  /* 0x0000000000007b1d */ /* 0x000fec0000010000 */
.L_x_22:
[----:B------:R-:W-:Y:S05]  /*1e00*/  BRA.U UP0, `(.L_x_23) ;  /* 0x0000002d00987547 */ /* 0x000fea000b800000 */
[----:B------:R-:W2:Y:S01]  /*1e10*/  LDCU UR6, c[0x0][0x38c] ;  /* 0x00007180ff0677ac */ /* 0x000ea20008000800 */
[----:B------:R-:W-:Y:S01]  /*1e20*/  PLOP3.LUT P1, PT, PT, PT, UP4, 0x80, 0x8 ;  /* 0x000000000008781c */ /* 0x000fe20003f2f048 */
[----:B------:R-:W-:Y:S01]  /*1e30*/  IMAD.MOV.U32 R12, RZ, RZ, 0x1 ;  /* 0x00000001ff0c7424 */ /* 0x000fe200078e00ff */
[----:B------:R-:W-:Y:S02]  /*1e40*/  ISETP.NE.AND P2, PT, R0, RZ, P3 ;  /* 0x000000ff0000720c */ /* 0x000fe40001f45270 */
[----:B------:R-:W-:Y:S02]  /*1e50*/  CS2R R10, SRZ ;  /* 0x00000000000a7805 */ /* 0x000fe4000001ff00 */
[----:B------:R-:W-:Y:S01]  /*1e60*/  PLOP3.LUT P1, PT, P1, PT, PT, 0x8, 0x80 ;  /* 0x000000000080781c */ /* 0x000fe20000f2e170 */
[----:B------:R-:W-:Y:S01]  /*1e70*/  IMAD.MOV.U32 R9, RZ, RZ, RZ ;  /* 0x000000ffff097224 */ /* 0x000fe200078e00ff */
[----:B------:R-:W3:Y:S01]  /*1e80*/  LDCU UR39, c[0x0][0x370] ;  /* 0x00006e00ff2777ac */ /* 0x000ee20008000800 */
[----:B------:R-:W-:Y:S01]  /*1e90*/  IMAD.MOV.U32 R8, RZ, RZ, 0x1 ;  /* 0x00000001ff087424 */ /* 0x000fe200078e00ff */
[----:B------:R-:W4:Y:S01]  /*1ea0*/  LDCU.64 UR26, c[0x0][0x348] ;  /* 0x00006900ff1a77ac */ /* 0x000f220008000a00 */
[----:B------:R-:W-:Y:S01]  /*1eb0*/  ULEA.HI UR44, UR23, UR47, URZ, 0x1b ;  /* 0x0000002f172c7291 */ /* 0x000fe2000f8fd8ff */
[----:B------:R-:W1:Y:S01]  /*1ec0*/  LDCU UR38, c[0x0][0x374] ;  /* 0x00006e80ff2677ac */ /* 0x000e620008000800 */
[----:B--2---:R-:W-:-:S02]  /*1ed0*/  UIADD3 UR5, UPT, UPT, UR6, 0x1f, URZ ;  /* 0x0000001f06057890 */ /* 0x004fc4000fffe0ff */
[----:B------:R-:W-:Y:S02]  /*1ee0*/  UIADD3 UR48, UPT, UPT, UR6, 0x3e, URZ ;  /* 0x0000003e06307890 */ /* 0x000fe4000fffe0ff */
[----:B------:R-:W-:Y:S01]  /*1ef0*/  USHF.R.S32.HI UR4, URZ, 0x1f, UR5 ;  /* 0x0000001fff047899 */ /* 0x000fe20008011405 */
[----:B------:R-:W-:-:S03]  /*1f00*/  UMOV UR7, URZ ;  /* 0x000000ff00077c82 */ /* 0x000fc60008000000 */
[----:B------:R-:W-:Y:S02]  /*1f10*/  ULEA.HI UR4, UR4, UR5, URZ, 0x5 ;  /* 0x0000000504047291 */ /* 0x000fe4000f8f28ff */
[----:B------:R-:W-:Y:S02]  /*1f20*/  UIADD3 UR5, UPT, UPT, UR6, -0x1, URZ ;  /* 0xffffffff06057890 */ /* 0x000fe4000fffe0ff */
[----:B------:R-:W-:Y:S02]  /*1f30*/  USHF.R.S32.HI UR41, URZ, 0x5, UR4 ;  /* 0x00000005ff297899 */ /* 0x000fe40008011404 */
[----:B------:R-:W-:Y:S02]  /*1f40*/  UISETP.GE.U32.AND UP1, UPT, UR5, -0x3f, UPT ;  /* 0xffffffc10500788c */ /* 0x000fe4000bf26070 */
[----:B------:R-:W-:-:S04]  /*1f50*/  UISETP.LT.U32.AND UP0, UPT, UR41, 0x34, UPT ;  /* 0x000000342900788c */ /* 0x000fc8000bf01070 */
[----:B------:R-:W-:Y:S02]  /*1f60*/  USEL UR40, UR41, 0x34, UP0 ;  /* 0x0000003429287887 */ /* 0x000fe40008000000 */
[----:B------:R-:W-:Y:S02]  /*1f70*/  UISETP.NE.AND UP0, UPT, UR18, URZ, UPT ;  /* 0x000000ff1200728c */ /* 0x000fe4000bf05270 */
[----:B------:R-:W-:Y:S02]  /*1f80*/  UIADD3 UR4, UPT, UPT, UR40, -0x1, URZ ;  /* 0xffffffff28047890 */ /* 0x000fe4000fffe0ff */
[----:B------:R-:W-:Y:S02]  /*1f90*/  @UP1 UIADD3 UR4, UPT, UPT, UR40, URZ, URZ ;  /* 0x000000ff28041290 */ /* 0x000fe4000fffe0ff */
[----:B------:R-:W-:Y:S02]  /*1fa0*/  USEL UR24, UR43, 0x2, UP0 ;  /* 0x000000022b187887 */ /* 0x000fe40008000000 */
[----:B------:R-:W-:-:S02]  /*1fb0*/  UIADD3 UR45, UPT, UPT, UR41, -UR40, URZ ;  /* 0x80000028292d7290 */ /* 0x000fc4000fffe0ff */
[----:B------:R-:W-:Y:S02]  /*1fc0*/  UIADD3 UR28, UPT, UPT, UR4, 0x1, URZ ;  /* 0x00000001041c7890 */ /* 0x000fe4000fffe0ff */
[----:B-1-34-:R-:W-:-:S12]  /*1fd0*/  UIADD3 UR43, UPT, UPT, -UR4, URZ, URZ ;  /* 0x000000ff042b7290 */ /* 0x01afd8000fffe1ff */
.L_x_43:
[----:B------:R-:W-:Y:S01]  /*1fe0*/  UISETP.NE.AND UP0, UPT, UR46, URZ, UPT ;  /* 0x000000ff2e00728c */ /* 0x000fe2000bf05270 */
[----:B-1----:R-:W1:Y:S08]  /*1ff0*/  S2UR UR46, SR_CgaCtaId ;  /* 0x00000000002e79c3 */ /* 0x002e700000008800 */
[----:B------:R-:W-:Y:S05]  /*2000*/  BRA.U UP0, `(.L_x_24) ;  /* 0x0000000100347547 */ /* 0x000fea000b800000 */
[----:B------:R-:W2:Y:S01]  /*2010*/  S2R R0, SR_CgaCtaId ;  /* 0x0000000000007919 */ /* 0x000ea20000008800 */
[----:B------:R-:W-:Y:S02]  /*2020*/  MOV R3, 0x400 ;  /* 0x0000040000037802 */ /* 0x000fe40000000f00 */
[----:B------:R-:W-:Y:S02]  /*2030*/  SHF.L.U32 R2, R8, 0x1f, RZ ;  /* 0x0000001f08027819 */ /* 0x000fe400000006ff */
[----:B--2---:R-:W-:-:S05]  /*2040*/  LEA R0, R0, R3, 0x18 ;  /* 0x0000000300007211 */ /* 0x004fca00078ec0ff */
[----:B------:R-:W-:-:S04]  /*2050*/  IMAD R3, R9, 0x8, R0 ;  /* 0x0000000809037824 */ /* 0x000fc800078e0200 */
[----:B------:R-:W2:Y:S02]  /*2060*/  SYNCS.PHASECHK.TRANS64.TRYWAIT P0, [R3+URZ+0x3e0], R2 ;  /* 0x0003e002030075a7 */ /* 0x000ea400080011ff */
[----:B--2---:R-:W-:Y:S05]  /*2070*/  @!P0 BRA `(.L_x_25) ;  /* 0x0000007c00e88947 */ /* 0x004fea0003800000 */
.L_x_172:
[----:B------:R-:W-:Y:S01]  /*2080*/  VIADD R9, R9, 0x1 ;  /* 0x0000000109097836 */ /* 0x000fe20000000000 */
[----:B------:R2:W-:Y:S04]  /*2090*/  SYNCS.ARRIVE.TRANS64.A1T0 RZ, [R3+URZ+0x3d0], RZ ;  /* 0x0003d0ff03ff79a7 */ /* 0x0005e800081000ff */
[----:B------:R-:W-:-:S04]  /*20a0*/  ISETP.NE.AND P0, PT, R9, 0x2, PT ;  /* 0x000000020900780c */ /* 0x000fc80003f05270 */
[----:B------:R-:W-:Y:S02]  /*20b0*/  SEL R9, R9, RZ, P0 ;  /* 0x000000ff09097207 */ /* 0x000fe40000000000 */
[----:B--2---:R-:W-:-:S04]  /*20c0*/  SEL R3, RZ, 0x1, P0 ;  /* 0x00000001ff037807 */ /* 0x004fc80000000000 */
[----:B------:R-:W-:-:S07]  /*20d0*/  LOP3.LUT R8, R8, R3, RZ, 0x3c, !PT ;  /* 0x0000000308087212 */ /* 0x000fce00078e3cff */
.L_x_24:
[----:B------:R-:W-:Y:S01]  /*20e0*/  UMOV UR6, 0x400 ;  /* 0x0000040000067882 */ /* 0x000fe20000000000 */
[----:B------:R-:W-:Y:S01]  /*20f0*/  UISETP.GE.U32.AND UP0, UPT, UR48, 0x3f, UPT ;  /* 0x0000003f3000788c */ /* 0x000fe2000bf06070 */
[----:B------:R-:W-:Y:S01]  /*2100*/  SHF.L.U32 R0, R12, 0x1f, RZ ;  /* 0x0000001f0c007819 */ /* 0x000fe200000006ff */
[----:B-1----:R-:W-:Y:S02]  /*2110*/  ULEA UR6, UR46, UR6, 0x18 ;  /* 0x000000062e067291 */ /* 0x002fe4000f8ec0ff */
[----:B------:R-:W-:Y:S02]  /*2120*/  ULEA UR11, UR30, UR44, 0x7 ;  /* 0x0000002c1e0b7291 */ /* 0x000fe4000f8e38ff */
[----:B------:R-:W-:Y:S01]  /*2130*/  ULEA UR4, UR7, UR6, 0x3 ;  /* 0x0000000607047291 */ /* 0x000fe2000f8e18ff */
[----:B------:R-:W-:-:S08]  /*2140*/  UMOV UR13, URZ ;  /* 0x000000ff000d7c82 */ /* 0x000fd00008000000 */
[----:B------:R1:W2:Y:S01]  /*2150*/  SYNCS.PHASECHK.TRANS64.TRYWAIT P0, [UR4+0x1a0], R0 ;  /* 0x0001a000ff0075a7 */ /* 0x0002a20008001104 */
[----:B------:R-:W-:-:S04]  /*2160*/  ULEA.HI UR4, UR31, UR31, URZ, 0x1 ;  /* 0x0000001f1f047291 */ /* 0x000fc8000f8f08ff */
[----:B------:R-:W-:-:S04]  /*2170*/  USHF.L.U32 UR4, UR4, 0x6, URZ ;  /* 0x0000000604047899 */ /* 0x000fc800080006ff */
[----:B------:R-:W-:Y:S01]  /*2180*/  ULOP3.LUT UR35, UR47, 0xffffff80, UR4, 0xf8, !UPT ;  /* 0xffffff802f237892 */ /* 0x000fe2000f8ef804 */
[----:B------:R-:W-:Y:S11]  /*2190*/  BRA.U !UP0, `(.L_x_26) ;  /* 0x0000000108c47547 */ /* 0x000ff6000b800000 */
[----:B------:R-:W-:Y:S01]  /*21a0*/  UMOV UR16, UR43 ;  /* 0x0000002b00107c82 */ /* 0x000fe20008000000 */
[----:B------:R-:W-:Y:S01]  /*21b0*/  UMOV UR4, UR7 ;  /* 0x0000000700047c82 */ /* 0x000fe20008000000 */
[----:B------:R-:W-:-:S05]  /*21c0*/  UMOV UR34, URZ ;  /* 0x000000ff00227c82 */ /* 0x000fca0008000000 */
.L_x_32:
[----:B------:R-:W-:Y:S01]  /*21d0*/  ULEA UR33, UR4, UR6, 0x3 ;  /* 0x0000000604217291 */ /* 0x000fe2000f8e18ff */
[----:B------:R-:W-:Y:S01]  /*21e0*/  @P3 MOV R2, 0x2000 ;  /* 0x0000200000023802 */ /* 0x000fe20000000f00 */
[----:B--234-:R-:W-:Y:S10]  /*21f0*/  @P0 BRA `(.L_x_27) ;  /* 0x00000000000c0947 */ /* 0x01cff40003800000 */
[----:B------:R-:W-:-:S04]  /*2200*/  SHF.L.U32 R3, R12, 0x1f, RZ ;  /* 0x0000001f0c037819 */ /* 0x000fc800000006ff */
[----:B------:R-:W2:Y:S02]  /*2210*/  SYNCS.PHASECHK.TRANS64.TRYWAIT P0, [UR33+0x1a0], R3 ;  /* 0x0001a003ff0075a7 */ /* 0x000ea40008001121 */
[----:B--2---:R-:W-:Y:S05]  /*2220*/  @!P0 BRA `(.L_x_28) ;  /* 0x0000007c00908947 */ /* 0x004fea0003800000 */
.L_x_27:
[----:B------:R2:W-:Y:S01]  /*2230*/  @P3 SYNCS.ARRIVE.TRANS64 RZ, [UR33], R2 ;  /* 0x00000002ffff39a7 */ /* 0x0005e20008000021 */
[----:B------:R-:W-:Y:S02]  /*2240*/  ULOP3.LUT UR5, UR24, 0x2, URZ, 0xfc, !UPT ;  /* 0x0000000218057892 */ /* 0x000fe4000f8efcff */
[----:B------:R-:W-:Y:S02]  /*2250*/  UIADD3 UR16, UPT, UPT, UR16, 0x1, URZ ;  /* 0x0000000110107890 */ /* 0x000fe4000fffe0ff */
[----:B------:R-:W-:Y:S02]  /*2260*/  UISETP.NE.AND UP0, UPT, UR5, 0x2, UPT ;  /* 0x000000020500788c */ /* 0x000fe4000bf05270 */
[----:B------:R-:W-:-:S07]  /*2270*/  UISETP.NE.AND UP2, UPT, UR16, 0x1, UPT ;  /* 0x000000011000788c */ /* 0x000fce000bf45270 */
[----:B------:R-:W-:Y:S05]  /*2280*/  BRA.U UP0, `(.L_x_29) ;  /* 0x0000000100047547 */ /* 0x000fea000b800000 */
[----:B------:R-:W-:Y:S05]  /*2290*/  BPT.TRAP 0x1 ;  /* 0x000000040000795c */ /* 0x000fea0000300000 */
.L_x_29:
[----:B------:R-:W-:Y:S04]  /*22a0*/  BSSY.RECONVERGENT B0, `(.L_x_30) ;  /* 0x0000003000007945 */ /* 0x000fe80003800200 */
[----:B------:R-:W-:Y:S05]  /*22b0*/  @!P2 BRA `(.L_x_31) ;  /* 0x000000000004a947 */ /* 0x000fea0003800000 */
[----:B------:R-:W-:Y:S05]  /*22c0*/  BPT.TRAP 0x1 ;  /* 0x000000040000795c */ /* 0x000fea0000300000 */
.L_x_31:
[----:B------:R-:W-:Y:S05]  /*22d0*/  BSYNC.RECONVERGENT B0 ;  /* 0x0000000000007941 */ /* 0x000fea0003800200 */
.L_x_30:
[----:B------:R-:W-:Y:S02]  /*22e0*/  UIADD3 UR5, UPT, UPT, UR4, 0x1, URZ ;  /* 0x0000000104057890 */ /* 0x000fe4000fffe0ff */
[----:B------:R-:W-:Y:S02]  /*22f0*/  USHF.L.U32 UR32, UR4, 0xb, URZ ;  /* 0x0000000b04207899 */ /* 0x000fe400080006ff */
[----:B------:R-:W-:Y:S02]  /*2300*/  UISETP.NE.AND UP0, UPT, UR5, 0x34, UPT ;  /* 0x000000340500788c */ /* 0x000fe4000bf05270 */
[----:B------:R-:W-:Y:S02]  /*2310*/  UIADD3 UR14, UP1, UPT, UR26, 0x80, URZ ;  /* 0x000000801a0e7890 */ /* 0x000fe4000ff3e0ff */
[----:B------:R-:W-:Y:S02]  /*2320*/  USEL UR8, URZ, 0x1, UP0 ;  /* 0x00000001ff087887 */ /* 0x000fe40008000000 */
[----:B------:R-:W-:-:S02]  /*2330*/  USEL UR7, UR5, URZ, UP0 ;  /* 0x000000ff05077287 */ /* 0x000fc40008000000 */
[----:B------:R-:W-:Y:S02]  /*2340*/  UIADD3 UR4, UP0, UPT, UR26, 0x180, URZ ;  /* 0x000001801a047890 */ /* 0x000fe4000ff1e0ff */
[----:B------:R-:W-:Y:S01]  /*2350*/  ULEA UR5, UR7, UR6, 0x3 ;  /* 0x0000000607057291 */ /* 0x000fe2000f8e18ff */
[----:B------:R-:W-:Y:S01]  /*2360*/  LOP3.LUT R12, R12, UR8, RZ, 0x3c, !PT ;  /* 0x000000080c0c7c12 */ /* 0x000fe2000f8e3cff */
[----:B------:R-:W-:Y:S02]  /*2370*/  ULOP3.LUT UR8, UR32, UR23, URZ, 0xfc, !UPT ;  /* 0x0000001720087292 */ /* 0x000fe4000f8efcff */
[----:B------:R-:W-:Y:S01]  /*2380*/  ULOP3.LUT UR33, UR33, 0xfefffff8, URZ, 0xc0, !UPT ;  /* 0xfefffff821217892 */ /* 0x000fe2000f8ec0ff */
[----:B-1----:R-:W-:Y:S01]  /*2390*/  SHF.L.U32 R0, R12, 0x1f, RZ ;  /* 0x0000001f0c007819 */ /* 0x002fe200000006ff */
[----:B------:R-:W-:Y:S02]  /*23a0*/  UIADD3.X UR15, UPT, UPT, URZ, UR27, URZ, UP1, !UPT ;  /* 0x0000001bff0f7290 */ /* 0x000fe40008ffe4ff */
[----:B------:R-:W-:Y:S01]  /*23b0*/  UIADD3 UR32, UPT, UPT, UR6, 0x4600, UR32 ;  /* 0x0000460006207890 */ /* 0x000fe2000fffe020 */
[----:B------:R3:W4:Y:S01]  /*23c0*/  SYNCS.PHASECHK.TRANS64.TRYWAIT P0, [UR5+0x1a0], R0 ;  /* 0x0001a000ff0075a7 */ /* 0x0007220008001105 */
[----:B------:R-:W-:-:S02]  /*23d0*/  UIADD3 UR8, UPT, UPT, UR6, 0x1e600, UR8 ;  /* 0x0001e60006087890 */ /* 0x000fc4000fffe008 */
[----:B------:R-:W-:Y:S02]  /*23e0*/  UIADD3.X UR5, UPT, UPT, URZ, UR27, URZ, UP0, !UPT ;  /* 0x0000001bff057290 */ /* 0x000fe400087fe4ff */
[----:B------:R-:W-:Y:S01]  /*23f0*/  UPRMT UR13, URZ, 0x5410, UR22 ;  /* 0x00005410ff0d7896 */ /* 0x000fe20008000016 */
[----:B------:R-:W-:Y:S01]  /*2400*/  UMOV UR18, 0x0 ;  /* 0x0000000000127882 */ /* 0x000fe20000000000 */
[----:B------:R-:W-:Y:S01]  /*2410*/  UMOV UR19, 0x10000000 ;  /* 0x1000000000137882 */ /* 0x000fe20000000000 */
[----:B------:R-:W-:Y:S01]  /*2420*/  UMOV UR10, UR34 ;  /* 0x00000022000a7c82 */ /* 0x000fe20008000000 */
[----:B------:R-:W-:Y:S01]  /*2430*/  UMOV UR12, UR36 ;  /* 0x00000024000c7c82 */ /* 0x000fe20008000000 */
[----:B------:R-:W-:Y:S01]  /*2440*/  UMOV UR9, UR33 ;  /* 0x0000002100097c82 */ /* 0x000fe20008000000 */
[----:B------:R1:W-:Y:S03]  /*2450*/  UTMALDG.3D.2CTA [UR32], [UR14], desc[UR18] ;  /* 0x000012200e0075b4 */ /* 0x0003e60008211000 */
[----:B------:R2:W-:Y:S01]  /*2460*/  UTMALDG.3D.MULTICAST.2CTA [UR8], [UR4], UR13, desc[UR18] ;  /* 0x00001208040073b4 */ /* 0x0005e2000821180d */
[----:B-1----:R-:W-:Y:S01]  /*2470*/  UIADD3 UR34, UPT, UPT, UR34, 0x20, URZ ;  /* 0x0000002022227890 */ /* 0x002fe2000fffe0ff */
[----:B--2---:R-:W-:Y:S01]  /*2480*/  UMOV UR13, UR28 ;  /* 0x0000001c000d7c82 */ /* 0x004fe20008000000 */
[----:B------:R-:W-:Y:S01]  /*2490*/  UMOV UR4, UR7 ;  /* 0x0000000700047c82 */ /* 0x000fe20008000000 */
[----:B------:R-:W-:Y:S09]  /*24a0*/  BRA.U UP2, `(.L_x_32) ;  /* 0xfffffffd02487547 */ /* 0x000ff2000b83ffff */
.L_x_26:
[----:B------:R-:W-:Y:S01]  /*24b0*/  ULEA UR4, UR7, UR6, 0x3 ;  /* 0x0000000607047291 */ /* 0x000fe2000f8e18ff */
[----:B-1-3--:R-:W-:Y:S01]  /*24c0*/  SHF.L.U32 R0, R12, 0x1f, RZ ;  /* 0x0000001f0c007819 */ /* 0x00afe200000006ff */
[----:B------:R-:W-:Y:S01]  /*24d0*/  @!P1 SYNCS.ARRIVE.TRANS64.A1T0 RZ, [UR6+0x368], RZ ;  /* 0x000368ffffff99a7 */ /* 0x000fe20008100006 */
[----:B------:R-:W-:-:S06]  /*24e0*/  UISETP.GT.AND UP0, UPT, UR41, UR40, UPT ;  /* 0x000000282900728c */ /* 0x000fcc000bf04270 */
[----:B--2-4-:R1:W2:Y:S03]  /*24f0*/  SYNCS.PHASECHK.TRANS64.TRYWAIT P0, [UR4+0x1a0], R0 ;  /* 0x0001a000ff0075a7 */ /* 0x0142a60008001104 */
[----:B------:R-:W-:Y:S05]  /*2500*/  BRA.U !UP0, `(.L_x_33) ;  /* 0x0000000108c47547 */ /* 0x000fea000b800000 */
[----:B------:R-:W-:Y:S01]  /*2510*/  UIADD3 UR25, UPT, UPT, UR45, UR13, URZ ;  /* 0x0000000d2d197290 */ /* 0x000fe2000fffe0ff */
[----:B------:R-:W-:-:S11]  /*2520*/  UMOV UR4, UR7 ;  /* 0x0000000700047c82 */ /* 0x000fd60008000000 */
.L_x_39:
[----:B------:R-:W-:Y:S01]  /*2530*/  ULEA UR17, UR4, UR6, 0x3 ;  /* 0x0000000604117291 */ /* 0x000fe2000f8e18ff */
[----:B--2---:R-:W-:Y:S01]  /*2540*/  @P3 MOV R2, 0x2000 ;  /* 0x0000200000023802 */ /* 0x004fe20000000f00 */
[----:B--2-4-:R-:W-:Y:S10]  /*2550*/  @P0 BRA `(.L_x_34) ;  /* 0x00000000000c0947 */ /* 0x014ff40003800000 */
[----:B------:R-:W-:-:S04]  /*2560*/  SHF.L.U32 R3, R12, 0x1f, RZ ;  /* 0x0000001f0c037819 */ /* 0x000fc800000006ff */
[----:B------:R-:W2:Y:S02]  /*2570*/  SYNCS.PHASECHK.TRANS64.TRYWAIT P0, [UR17+0x1a0], R3 ;  /* 0x0001a003ff0075a7 */ /* 0x000ea40008001111 */
[----:B--2---:R-:W-:Y:S05]  /*2580*/  @!P0 BRA `(.L_x_35) ;  /* 0x0000007800d08947 */ /* 0x004fea0003800000 */
.L_x_34:
[----:B------:R2:W-:Y:S01]  /*2590*/  @P3 SYNCS.ARRIVE.TRANS64 RZ, [UR17], R2 ;  /* 0x00000002ffff39a7 */ /* 0x0005e20008000011 */
[----:B------:R-:W-:-:S04]  /*25a0*/  ULOP3.LUT UR5, UR24, 0x2, URZ, 0xfc, !UPT ;  /* 0x0000000218057892 */ /* 0x000fc8000f8efcff */
[----:B------:R-:W-:-:S09]  /*25b0*/  UISETP.NE.AND UP0, UPT, UR5, 0x2, UPT ;  /* 0x000000020500788c */ /* 0x000fd2000bf05270 */
[----:B------:R-:W-:Y:S05]  /*25c0*/  BRA.U UP0, `(.L_x_36) ;  /* 0x0000000100047547 */ /* 0x000fea000b800000 */
[----:B------:R-:W-:Y:S05]  /*25d0*/  BPT.TRAP 0x1 ;  /* 0x000000040000795c */ /* 0x000fea0000300000 */
.L_x_36:
[----:B------:R-:W-:Y:S04]  /*25e0*/  BSSY.RECONVERGENT B0, `(.L_x_37) ;  /* 0x0000003000007945 */ /* 0x000fe80003800200 */
[----:B------:R-:W-:Y:S05]  /*25f0*/  @!P2 BRA `(.L_x_38) ;  /* 0x000000000004a947 */ /* 0x000fea0003800000 */
[----:B------:R-:W-:Y:S05]  /*2600*/  BPT.TRAP 0x1 ;  /* 0x000000040000795c */ /* 0x000fea0000300000 */
.L_x_38:
[----:B------:R-:W-:Y:S05]  /*2610*/  BSYNC.RECONVERGENT B0 ;  /* 0x0000000000007941 */ /* 0x000fea0003800200 */
.L_x_37:
        /* <DEDUP_REMOVED lines=10> */
[----:B------:R-:W-:Y:S01]  /*26c0*/  USHF.L.U32 UR18, UR13, 0x5, URZ ;  /* 0x000000050d127899 */ /* 0x000fe200080006ff */
[----:B-1----:R-:W-:Y:S01]  /*26d0*/  SHF.L.U32 R0, R12, 0x1f, RZ ;  /* 0x0000001f0c007819 */ /* 0x002fe200000006ff */
[----:B------:R-:W-:Y:S02]  /*26e0*/  ULOP3.LUT UR17, UR17, 0xfefffff8, URZ, 0xc0, !UPT ;  /* 0xfefffff811117892 */ /* 0x000fe4000f8ec0ff */
[----:B------:R-:W-:Y:S01]  /*26f0*/  UIADD3 UR16, UPT, UPT, UR6, 0x4600, UR16 ;  /* 0x0000460006107890 */ /* 0x000fe2000fffe010 */
[----:B------:R3:W4:Y:S01]  /*2700*/  SYNCS.PHASECHK.TRANS64.TRYWAIT P0, [UR5+0x1a0], R0 ;  /* 0x0001a000ff0075a7 */ /* 0x0007220008001105 */
[----:B------:R-:W-:-:S02]  /*2710*/  UIADD3.X UR5, UPT, UPT, URZ, UR27, URZ, UP1, !UPT ;  /* 0x0000001bff057290 */ /* 0x000fc40008ffe4ff */
[----:B------:R-:W-:Y:S02]  /*2720*/  UIADD3 UR8, UPT, UPT, UR6, 0x1e600, UR8 ;  /* 0x0001e60006087890 */ /* 0x000fe4000fffe008 */
[----:B------:R-:W-:Y:S02]  /*2730*/  UPRMT UR21, URZ, 0x5410, UR22 ;  /* 0x00005410ff157896 */ /* 0x000fe40008000016 */
[----:B------:R-:W-:Y:S01]  /*2740*/  UIADD3.X UR15, UPT, UPT, URZ, UR27, URZ, UP0, !UPT ;  /* 0x0000001bff0f7290 */ /* 0x000fe200087fe4ff */
[----:B------:R-:W-:Y:S01]  /*2750*/  UMOV UR30, 0x0 ;  /* 0x00000000001e7882 */ /* 0x000fe20000000000 */
[----:B------:R-:W-:Y:S01]  /*2760*/  UMOV UR31, 0x10000000 ;  /* 0x10000000001f7882 */ /* 0x000fe20000000000 */
[----:B------:R-:W-:Y:S01]  /*2770*/  UMOV UR19, UR35 ;  /* 0x0000002300137c82 */ /* 0x000fe20008000000 */
[----:B------:R-:W-:Y:S01]  /*2780*/  UMOV UR20, UR36 ;  /* 0x0000002400147c82 */ /* 0x000fe20008000000 */
[----:B------:R-:W-:Y:S01]  /*2790*/  UMOV UR12, UR36 ;  /* 0x00000024000c7c82 */ /* 0x000fe20008000000 */
[----:B------:R-:W-:Y:S01]  /*27a0*/  UMOV UR9, UR17 ;  /* 0x0000001100097c82 */ /* 0x000fe20008000000 */
[----:B------:R-:W-:Y:S01]  /*27b0*/  UMOV UR10, UR18 ;  /* 0x00000012000a7c82 */ /* 0x000fe20008000000 */
[----:B------:R1:W-:Y:S01]  /*27c0*/  UTMALDG.3D.2CTA [UR16], [UR4], desc[UR30] ;  /* 0x00001e10040075b4 */ /* 0x0003e20008211000 */
[----:B------:R-:W-:-:S04]  /*27d0*/  UIADD3 UR13, UPT, UPT, UR13, 0x1, URZ ;  /* 0x000000010d0d7890 */ /* 0x000fc8000fffe0ff */
[----:B------:R-:W-:Y:S01]  /*27e0*/  UISETP.NE.AND UP0, UPT, UR13, UR25, UPT ;  /* 0x000000190d00728c */ /* 0x000fe2000bf05270 */
[----:B------:R3:W-:Y:S01]  /*27f0*/  UTMALDG.3D.MULTICAST.2CTA [UR8], [UR14], UR21, desc[UR30] ;  /* 0x00001e080e0073b4 */ /* 0x0007e20008211815 */
[----:B-1----:R-:W-:-:S07]  /*2800*/  UMOV UR4, UR7 ;  /* 0x0000000700047c82 */ /* 0x002fce0008000000 */
[----:B---3--:R-:W-:Y:S05]  /*2810*/  BRA.U UP0, `(.L_x_39) ;  /* 0xfffffffd00447547 */ /* 0x008fea000b83ffff */
.L_x_33:
[C---:B------:R-:W-:Y:S01]  /*2820*/  LEA R3, R11.reuse, UR6, 0x3 ;  /* 0x000000060b037c11 */ /* 0x040fe2000f8e18ff */
[----:B------:R-:W-:Y:S01]  /*2830*/  NOP ;  /* 0x0000000000007918 */ /* 0x000fe20000000000 */
[----:B-1----:R-:W-:Y:S02]  /*2840*/  SHF.L.U32 R0, R10, 0x1f, RZ ;  /* 0x0000001f0a007819 */ /* 0x002fe400000006ff */
[----:B------:R-:W-:Y:S02]  /*2850*/  LEA R5, R11, UR6, 0x4 ;  /* 0x000000060b057c11 */ /* 0x000fe4000f8e20ff */
[----:B--2-4-:R-:W1:Y:S02]  /*2860*/  SYNCS.PHASECHK.TRANS64.TRYWAIT P0, [R3+URZ+0x370], R0 ;  /* 0x00037000030075a7 */ /* 0x014e6400080011ff */
[----:B-1----:R-:W-:Y:S05]  /*2870*/  @!P0 BRA `(.L_x_40) ;  /* 0x00000078002c8947 */ /* 0x002fea0003800000 */
.L_x_175:
[----:B------:R-:W2:Y:S01]  /*2880*/  LDS.128 R4, [R5+0x400] ;  /* 0x0004000005047984 */ /* 0x000ea20000000c00 */
[----:B------:R-:W-:Y:S01]  /*2890*/  UISETP.GE.AND UP0, UPT, UR42, 0x1, UPT ;  /* 0x000000012a00788c */ /* 0x000fe2000bf06270 */
[----:B------:R-:W-:Y:S01]  /*28a0*/  @!PT LDS RZ, [RZ] ;  /* 0x00000000fffff984 */ /* 0x000fe20000000800 */
[----:B------:R-:W-:Y:S01]  /*28b0*/  @!PT LDS RZ, [RZ] ;  /* 0x00000000fffff984 */ /* 0x000fe20000000800 */
[----:B------:R-:W-:Y:S01]  /*28c0*/  @!PT LDS RZ, [RZ] ;  /* 0x00000000fffff984 */ /* 0x000fe20000000800 */
[----:B------:R-:W-:Y:S01]  /*28d0*/  @!PT LDS RZ, [RZ] ;  /* 0x00000000fffff984 */ /* 0x000fe20000000800 */
[----:B------:R3:W-:Y:S06]  /*28e0*/  MEMBAR.ALL.CTA ;  /* 0x0000000000007992 */ /* 0x0007ec0000008000 */
[----:B---3--:R-:W3:Y:S01]  /*28f0*/  FENCE.VIEW.ASYNC.S ;  /* 0x00000000000073c6 */ /* 0x008ee20000000000 */
[----:B--2---:R-:W-:-:S13]  /*2900*/  LOP3.LUT P0, RZ, R6, 0x1, RZ, 0xc0, !PT ;  /* 0x0000000106ff7812 */ /* 0x004fda000780c0ff */
[----:B---3--:R-:W-:Y:S01]  /*2910*/  VOTEU.ANY UP1, P0 ;  /* 0x0000000000ff7886 */ /* 0x008fe20000020100 */
[----:B------:R-:W-:-:S13]  /*2920*/  PLOP3.LUT P0, PT, PT, PT, UP1, 0x80, 0x8 ;  /* 0x000000000008781c */ /* 0x000fda0003f0f018 */
[----:B-1----:R-:W-:Y:S02]  /*2930*/  @P0 LOP3.LUT R0, R5, 0xffff, RZ, 0xc0, !PT ;  /* 0x0000ffff05000812 */ /* 0x002fe400078ec0ff */
[----:B------:R-:W-:Y:S02]  /*2940*/  @P0 MOV R2, R4 ;  /* 0x0000000400020202 */ /* 0x000fe40000000f00 */
[----:B------:R-:W-:Y:S01]  /*2950*/  @P0 R2UR UR5, R0 ;  /* 0x00000000000502ca */ /* 0x000fe200000e0000 */
[----:B------:R-:W-:Y:S01]  /*2960*/  VIADD R0, R3, 0x380 ;  /* 0x0000038003007836 */ /* 0x000fe20000000000 */
[----:B------:R-:W-:Y:S02]  /*2970*/  @P0 SHF.R.U32.HI R4, RZ, 0x10, R5 ;  /* 0x00000010ff040819 */ /* 0x000fe40000011605 */
[----:B------:R-:W-:Y:S02]  /*2980*/  @P0 R2UR UR8, R2 ;  /* 0x00000000020802ca */ /* 0x000fe400000e0000 */
[----:B------:R-:W-:-:S02]  /*2990*/  PRMT R0, RZ, 0x654, R0 ;  /* 0x00000654ff007816 */ /* 0x000fc40000000000 */
[----:B------:R-:W-:Y:S02]  /*29a0*/  @P0 R2UR UR4, R4 ;  /* 0x00000000040402ca */ /* 0x000fe400000e0000 */
[----:B------:R1:W-:Y:S03]  /*29b0*/  SYNCS.ARRIVE.TRANS64.RED.A1T0 RZ, [R0+URZ], RZ ;  /* 0x000000ff00ff79a7 */ /* 0x0003e600081004ff */
[----:B------:R-:W-:-:S04]  /*29c0*/  @UP1 UMOV UR29, UR5 ;  /* 0x00000005001d1c82 */ /* 0x000fc80008000000 */
[----:B------:R-:W-:-:S04]  /*29d0*/  @UP1 UMOV UR37, UR8 ;  /* 0x0000000800251c82 */ /* 0x000fc80008000000 */
[----:B------:R-:W-:Y:S01]  /*29e0*/  @UP1 UMOV UR36, UR4 ;  /* 0x0000000400241c82 */ /* 0x000fe20008000000 */
[----:B------:R-:W-:Y:S05]  /*29f0*/  BRA.U !UP0, `(.L_x_41) ;  /* 0x0000000108d47547 */ /* 0x000fea000b800000 */
[----:B------:R-:W2:Y:S01]  /*2a00*/  LDCU.128 UR12, c[0x0][0xb10] ;  /* 0x00016200ff0c77ac */ /* 0x000ea20008000c00 */
[----:B------:R-:W3:Y:S01]  /*2a10*/  LDCU UR30, c[0x0][0xb20] ;  /* 0x00016400ff1e77ac */ /* 0x000ee20008000800 */
[----:B------:R-:W4:Y:S01]  /*2a20*/  LDCU UR25, c[0x0][0xb0c] ;  /* 0x00016180ff1977ac */ /* 0x000f220008000800 */
[----:B------:R-:W1:Y:S01]  /*2a30*/  LDCU.64 UR10, c[0x0][0xb28] ;  /* 0x00016500ff0a77ac */ /* 0x000e620008000a00 */
[----:B------:R-:W-:Y:S02]  /*2a40*/  UISETP.NE.AND UP3, UPT, UR42, 0x1, UPT ;  /* 0x000000012a00788c */ /* 0x000fe4000bf65270 */
[----:B--2---:R-:W-:Y:S02]  /*2a50*/  UIMAD.WIDE.U32 UR8, UR38, UR15, URZ ;  /* 0x0000000f260872a5 */ /* 0x004fe4000f8e00ff */
[----:B------:R-:W-:Y:S02]  /*2a60*/  UIMAD.WIDE.U32 UR4, UR39, UR12, URZ ;  /* 0x0000000c270472a5 */ /* 0x000fe4000f8e00ff */
[----:B------:R-:W-:-:S02]  /*2a70*/  UISETP.NE.AND UP0, UPT, UR14, 0x1, UPT ;  /* 0x000000010e00788c */ /* 0x000fc4000bf05270 */
[----:B------:R-:W-:Y:S01]  /*2a80*/  UIMAD.WIDE.U32 UR20, UR29, UR15, URZ ;  /* 0x0000000f1d1472a5 */ /* 0x000fe2000f8e00ff */
[----:B------:R-:W-:Y:S02]  /*2a90*/  UMOV UR8, UR9 ;  /* 0x0000000900087c82 */ /* 0x000fe40008000000 */
[----:B------:R-:W-:Y:S01]  /*2aa0*/  UMOV UR4, UR5 ;  /* 0x0000000500047c82 */ /* 0x000fe20008000000 */
[----:B---3--:R-:W-:Y:S02]  /*2ab0*/  USHF.R.U32.HI UR8, URZ, UR30, UR8 ;  /* 0x0000001eff087299 */ /* 0x008fe40008011608 */
[----:B----4-:R-:W-:Y:S02]  /*2ac0*/  UISETP.NE.AND UP2, UPT, UR25, 0x1, UPT ;  /* 0x000000011900788c */ /* 0x010fe4000bf45270 */
[----:B------:R-:W-:Y:S02]  /*2ad0*/  USHF.R.U32.HI UR4, URZ, UR13, UR4 ;  /* 0x0000000dff047299 */ /* 0x000fe40008011604 */
[----:B------:R-:W-:-:S02]  /*2ae0*/  USEL UR5, UR38, UR8, !UP0 ;  /* 0x0000000826057287 */ /* 0x000fc4000c000000 */
[----:B------:R-:W-:Y:S02]  /*2af0*/  USEL UR8, UR39, UR4, !UP2 ;  /* 0x0000000427087287 */ /* 0x000fe4000d000000 */
[----:B-1----:R-:W-:Y:S01]  /*2b00*/  UIMAD.WIDE.U32 UR16, UR5, UR10, URZ ;  /* 0x0000000a051072a5 */ /* 0x002fe2000f8e00ff */
[----:B------:R-:W-:Y:S01]  /*2b10*/  UMOV UR4, UR21 ;  /* 0x0000001500047c82 */ /* 0x000fe20008000000 */
[----:B------:R-:W-:Y:S02]  /*2b20*/  UIMAD.WIDE.U32 UR18, UR37, UR12, URZ ;  /* 0x0000000c251272a5 */ /* 0x000fe4000f8e00ff */
[----:B------:R-:W-:-:S03]  /*2b30*/  UIMAD.WIDE.U32 UR20, UR8, UR10, URZ ;  /* 0x0000000a081472a5 */ /* 0x000fc6000f8e00ff */
[----:B------:R-:W-:Y:S01]  /*2b40*/  UMOV UR16, UR17 ;  /* 0x0000001100107c82 */ /* 0x000fe20008000000 */
[----:B------:R-:W-:Y:S02]  /*2b50*/  USHF.R.U32.HI UR4, URZ, UR30, UR4 ;  /* 0x0000001eff047299 */ /* 0x000fe40008011604 */
[----:B------:R-:W-:Y:S01]  /*2b60*/  @UP3 USHF.R.U32.HI UR5, URZ, UR11, UR16 ;  /* 0x0000000bff053299 */ /* 0x000fe20008011610 */
[----:B------:R-:W-:Y:S01]  /*2b70*/  UMOV UR18, UR19 ;  /* 0x0000001300127c82 */ /* 0x000fe20008000000 */
[----:B------:R-:W-:Y:S01]  /*2b80*/  UMOV UR20, UR21 ;  /* 0x0000001500147c82 */ /* 0x000fe20008000000 */
[----:B------:R-:W-:Y:S02]  /*2b90*/  USHF.R.U32.HI UR13, URZ, UR13, UR18 ;  /* 0x0000000dff0d7299 */ /* 0x000fe40008011612 */
[----:B------:R-:W-:Y:S02]  /*2ba0*/  USEL UR4, UR29, UR4, !UP0 ;  /* 0x000000041d047287 */ /* 0x000fe4000c000000 */
[----:B------:R-:W-:-:S02]  /*2bb0*/  @UP3 USHF.R.U32.HI UR8, URZ, UR11, UR20 ;  /* 0x0000000bff083299 */ /* 0x000fc40008011614 */
[----:B------:R-:W-:Y:S02]  /*2bc0*/  UIMAD UR9, UR42, UR5, URZ ;  /* 0x000000052a0972a4 */ /* 0x000fe4000f8e02ff */
[----:B------:R-:W-:Y:S02]  /*2bd0*/  USEL UR5, UR37, UR13, !UP2 ;  /* 0x0000000d25057287 */ /* 0x000fe4000d000000 */
[----:B------:R-:W-:Y:S02]  /*2be0*/  UIMAD UR12, UR42, UR8, URZ ;  /* 0x000000082a0c72a4 */ /* 0x000fe4000f8e02ff */
[----:B------:R-:W-:Y:S02]  /*2bf0*/  UISETP.GE.AND UP0, UPT, UR4, UR9, UPT ;  /* 0x000000090400728c */ /* 0x000fe4000bf06270 */
[----:B------:R-:W-:Y:S02]  /*2c00*/  UIMAD.WIDE.U32 UR16, UR4, UR10, URZ ;  /* 0x0000000a041072a5 */ /* 0x000fe4000f8e00ff */
[----:B------:R-:W-:-:S02]  /*2c10*/  UISETP.GE.OR UP0, UPT, UR5, UR12, UP0 ;  /* 0x0000000c0500728c */ /* 0x000fc40008706670 */
        /* <DEDUP_REMOVED lines=19> */
.L_x_41:
[----:B------:R-:W2:Y:S02]  /*2d50*/  LDCU UR4, c[0x0][0xb30] ;  /* 0x00016600ff0477ac */ /* 0x000ea40008000800 */
[----:B--2---:R-:W-:-:S09]  /*2d60*/  UISETP.NE.AND UP0, UPT, UR4, 0x1, UPT ;  /* 0x000000010400788c */ /* 0x004fd2000bf05270 */
[----:B------:R-:W-:Y:S05]  /*2d70*/  BRA.U UP0, `(.L_x_42) ;  /* 0x0000000100447547 */ /* 0x000fea000b800000 */
[----:B------:R-:W2:Y:S01]  /*2d80*/  LDCU.128 UR12, c[0x0][0xb10] ;  /* 0x00016200ff0c77ac */ /* 0x000ea20008000c00 */
[----:B------:R-:W3:Y:S01]  /*2d90*/  LDCU UR10, c[0x0][0xb0c] ;  /* 0x00016180ff0a77ac */ /* 0x000ee20008000800 */
[----:B------:R-:W4:Y:S01]  /*2da0*/  LDCU UR11, c[0x0][0xb20] ;  /* 0x00016400ff0b77ac */ /* 0x000f220008000800 */
[----:B--2---:R-:W-:Y:S02]  /*2db0*/  UIMAD.WIDE.U32 UR8, UR37, UR12, URZ ;  /* 0x0000000c250872a5 */ /* 0x004fe4000f8e00ff */
[----:B------:R-:W-:Y:S02]  /*2dc0*/  UIMAD.WIDE.U32 UR4, UR29, UR15, URZ ;  /* 0x0000000f1d0472a5 */ /* 0x000fe4000f8e00ff */
[----:B---3--:R-:W-:Y:S02]  /*2dd0*/  UISETP.NE.AND UP2, UPT, UR10, 0x1, UPT ;  /* 0x000000010a00788c */ /* 0x008fe4000bf45270 */
[----:B------:R-:W-:Y:S01]  /*2de0*/  UISETP.NE.AND UP0, UPT, UR14, 0x1, UPT ;  /* 0x000000010e00788c */ /* 0x000fe2000bf05270 */
[----:B------:R-:W-:-:S02]  /*2df0*/  UMOV UR8, UR9 ;  /* 0x0000000900087c82 */ /* 0x000fc40008000000 */
[----:B------:R-:W-:Y:S01]  /*2e00*/  UMOV UR4, UR5 ;  /* 0x0000000500047c82 */ /* 0x000fe20008000000 */
[----:B------:R-:W-:Y:S02]  /*2e10*/  USHF.R.U32.HI UR13, URZ, UR13, UR8 ;  /* 0x0000000dff0d7299 */ /* 0x000fe40008011608 */
[----:B----4-:R-:W-:Y:S02]  /*2e20*/  USHF.R.U32.HI UR4, URZ, UR11, UR4 ;  /* 0x0000000bff047299 */ /* 0x010fe40008011604 */
[----:B------:R-:W-:Y:S02]  /*2e30*/  USEL UR5, UR37, UR13, !UP2 ;  /* 0x0000000d25057287 */ /* 0x000fe4000d000000 */
[----:B------:R-:W-:-:S04]  /*2e40*/  USEL UR4, UR29, UR4, !UP0 ;  /* 0x000000041d047287 */ /* 0x000fc8000c000000 */
[----:B------:R-:W-:Y:S02]  /*2e50*/  UIADD3 UR8, UPT, UPT, UR5, -UR4, URZ ;  /* 0x8000000405087290 */ /* 0x000fe4000fffe0ff */
[----:B------:R-:W-:Y:S02]  /*2e60*/  UIADD3 UR4, UPT, UPT, -UR5, UR4, URZ ;  /* 0x0000000405047290 */ /* 0x000fe4000fffe1ff */
[----:B------:R-:W-:Y:S02]  /*2e70*/  UIMAD UR29, UR8, UR14, UR29 ;  /* 0x0000000e081d72a4 */ /* 0x000fe4000f8e021d */
[----:B------:R-:W-:-:S12]  /*2e80*/  UIMAD UR37, UR4, UR10, UR37 ;  /* 0x0000000a042572a4 */ /* 0x000fd8000f8e0225 */
.L_x_42:
[----:B------:R-:W-:Y:S01]  /*2e90*/  VIADD R11, R11, 0x1 ;  /* 0x000000010b0b7836 */ /* 0x000fe20000000000 */
[----:B------:R-:W-:Y:S01]  /*2ea0*/  R2UR UR4, R88 ;  /* 0x00000000580472ca */ /* 0x000fe200000e0000 */
[----:B------:R-:W-:Y:S01]  /*2eb0*/  UIADD3 UR31, UPT, UPT, UR37, UR63, URZ ;  /* 0x0000003f251f7290 */ /* 0x000fe2000fffe0ff */
[----:B------:R-:W-:Y:S02]  /*2ec0*/  PLOP3.LUT P1, PT, PT, PT, PT, 0x80, 0x8 ;  /* 0x000000000008781c */ /* 0x000fe40003f2f070 */
[----:B------:R-:W-:-:S04]  /*2ed0*/  ISETP.NE.AND P0, PT, R11, 0x2, PT ;  /* 0x000000020b00780c */ /* 0x000fc80003f05270 */
[----:B------:R-:W-:Y:S02]  /*2ee0*/  SEL R3, RZ, 0x1, P0 ;  /* 0x00000001ff037807 */ /* 0x000fe40000000000 */
[----:B------:R-:W-:Y:S02]  /*2ef0*/  SEL R11, R11, RZ, P0 ;  /* 0x000000ff0b0b7207 */ /* 0x000fe40000000000 */
[----:B------:R-:W-:Y:S01]  /*2f00*/  LOP3.LUT R10, R10, R3, RZ, 0x3c, !PT ;  /* 0x000000030a0a7212 */ /* 0x000fe200078e3cff */
[----:B------:R-:W-:Y:S01]  /*2f10*/  UIADD3 UR30, UPT, UPT, UR29, UR4, URZ ;  /* 0x000000041d1e7290 */ /* 0x000fe2000fffe0ff */
[----:B------:R-:W-:Y:S11]  /*2f20*/  BRA.U UP1, `(.L_x_43) ;  /* 0xfffffff1012c7547 */ /* 0x000ff6000b83ffff */
[----:B------:R-:W-:Y:S01]  /*2f30*/  UIADD3 UR8, UPT, UPT, UR6, 0x1a0, URZ ;  /* 0x000001a006087890 */ /* 0x000fe2000fffe0ff */
[----:B------:R-:W-:-:S03]  /*2f40*/  SHF.L.U32 R3, R12, 0x1f, RZ ;  /* 0x0000001f0c037819 */ /* 0x000fc600000006ff */
[----:B------:R-:W-:-:S09]  /*2f50*/  ULEA UR4, UR7, UR8, 0x3 ;  /* 0x0000000807047291 */ /* 0x000fd2000f8e18ff */
[----:B------:R-:W2:Y:S02]  /*2f60*/  SYNCS.PHASECHK.TRANS64.TRYWAIT P0, [UR4], R3 ;  /* 0x00000003ff0075a7 */ /* 0x000ea40008001104 */
[----:B--2---:R-:W-:Y:S05]  /*2f70*/  @!P0 BRA `(.L_x_44) ;  /* 0x0000007000808947 */ /* 0x004fea0003800000 */
.L_x_177:
[----:B------:R-:W-:-:S04]  /*2f80*/  UIADD3 UR4, UPT, UPT, UR7, 0x1, URZ ;  /* 0x0000000107047890 */ /* 0x000fc8000fffe0ff */
[----:B------:R-:W-:-:S04]  /*2f90*/  UISETP.NE.AND UP0, UPT, UR4, 0x34, UPT ;  /* 0x000000340400788c */ /* 0x000fc8000bf05270 */
[----:B------:R-:W-:Y:S02]  /*2fa0*/  USEL UR6, URZ, 0x1, UP0 ;  /* 0x00000001ff067887 */ /* 0x000fe40008000000 */
[----:B------:R-:W-:-:S04]  /*2fb0*/  USEL UR4, UR4, URZ, UP0 ;  /* 0x000000ff04047287 */ /* 0x000fc80008000000 */
[----:B------:R-:W-:Y:S01]  /*2fc0*/  ULEA UR5, UR4, UR8, 0x3 ;  /* 0x0000000804057291 */ /* 0x000fe2000f8e18ff */
[----:B------:R-:W-:-:S04]  /*2fd0*/  LOP3.LUT R2, R12, UR6, RZ, 0x3c, !PT ;  /* 0x000000060c027c12 */ /* 0x000fc8000f8e3cff */
[----:B-1----:R-:W-:-:S04]  /*2fe0*/  SHF.L.U32 R3, R2, 0x1f, RZ ;  /* 0x0000001f02037819 */ /* 0x002fc800000006ff */
[----:B------:R-:W1:Y:S02]  /*2ff0*/  SYNCS.PHASECHK.TRANS64.TRYWAIT P0, [UR5], R3 ;  /* 0x00000003ff0075a7 */ /* 0x000e640008001105 */
[----:B-1----:R-:W-:Y:S05]  /*3000*/  @!P0 BRA `(.L_x_45) ;  /* 0x0000007000748947 */ /* 0x002fea0003800000 */
.L_x_179:
        /* <DEDUP_REMOVED lines=9> */
.L_x_181:
        /* <DEDUP_REMOVED lines=9> */
.L_x_183:
        /* <DEDUP_REMOVED lines=9> */
.L_x_185:
        /* <DEDUP_REMOVED lines=9> */
.L_x_187:
        /* <DEDUP_REMOVED lines=9> */
.L_x_189:
        /* <DEDUP_REMOVED lines=9> */
.L_x_191:
        /* <DEDUP_REMOVED lines=9> */
.L_x_193:
        /* <DEDUP_REMOVED lines=9> */
.L_x_195:
        /* <DEDUP_REMOVED lines=9> */
.L_x_197:
        /* <DEDUP_REMOVED lines=9> */
.L_x_199:
        /* <DEDUP_REMOVED lines=9> */
.L_x_201:
        /* <DEDUP_REMOVED lines=9> */
.L_x_203:
        /* <DEDUP_REMOVED lines=9> */
.L_x_205:
        /* <DEDUP_REMOVED lines=9> */
.L_x_207:
        /* <DEDUP_REMOVED lines=9> */
.L_x_209:
        /* <DEDUP_REMOVED lines=9> */
.L_x_211:
        /* <DEDUP_REMOVED lines=9> */
.L_x_213:
        /* <DEDUP_REMOVED lines=9> */
.L_x_215:
        /* <DEDUP_REMOVED lines=9> */
.L_x_217:
        /* <DEDUP_REMOVED lines=9> */
.L_x_219:
        /* <DEDUP_REMOVED lines=9> */
.L_x_221:
        /* <DEDUP_REMOVED lines=9> */
.L_x_223:
        /* <DEDUP_REMOVED lines=9> */
.L_x_225:
        /* <DEDUP_REMOVED lines=9> */
.L_x_227:
        /* <DEDUP_REMOVED lines=9> */
.L_x_229:
        /* <DEDUP_REMOVED lines=9> */
.L_x_231:
        /* <DEDUP_REMOVED lines=9> */
.L_x_233:
        /* <DEDUP_REMOVED lines=9> */
.L_x_235:
        /* <DEDUP_REMOVED lines=9> */
.L_x_237:
        /* <DEDUP_REMOVED lines=9> */
.L_x_239:
        /* <DEDUP_REMOVED lines=9> */
.L_x_241:
        /* <DEDUP_REMOVED lines=9> */
.L_x_243:
        /* <DEDUP_REMOVED lines=9> */
.L_x_245:
        /* <DEDUP_REMOVED lines=9> */
.L_x_247:
        /* <DEDUP_REMOVED lines=9> */
.L_x_249:
        /* <DEDUP_REMOVED lines=9> */
.L_x_251:
        /* <DEDUP_REMOVED lines=9> */
.L_x_253:
        /* <DEDUP_REMOVED lines=9> */
.L_x_255:
        /* <DEDUP_REMOVED lines=9> */
.L_x_257:
        /* <DEDUP_REMOVED lines=9> */
.L_x_259:
        /* <DEDUP_REMOVED lines=9> */
.L_x_261:
        /* <DEDUP_REMOVED lines=9> */
.L_x_263:
        /* <DEDUP_REMOVED lines=9> */
.L_x_265:
        /* <DEDUP_REMOVED lines=9> */
.L_x_267:
        /* <DEDUP_REMOVED lines=9> */
.L_x_269:
        /* <DEDUP_REMOVED lines=9> */
.L_x_271:
        /* <DEDUP_REMOVED lines=9> */
.L_x_273:
        /* <DEDUP_REMOVED lines=9> */
.L_x_275:
        /* <DEDUP_REMOVED lines=9> */
.L_x_277:
[----:B------:R-:W-:-:S04]  /*4ba0*/  UIADD3 UR4, UPT, UPT, UR4, 0x1, URZ ;  /* 0x0000000104047890 */ /* 0x000fc8000fffe0ff */
[----:B------:R-:W-:-:S04]  /*4bb0*/  UISETP.NE.AND UP0, UPT, UR4, 0x34, UPT ;  /* 0x000000340400788c */ /* 0x000fc8000bf05270 */
[----:B------:R-:W-:Y:S02]  /*4bc0*/  USEL UR5, URZ, 0x1, UP0 ;  /* 0x00000001ff057887 */ /* 0x000fe40008000000 */
[----:B------:R-:W-:-:S04]  /*4bd0*/  USEL UR4, UR4, URZ, UP0 ;  /* 0x000000ff04047287 */ /* 0x000fc80008000000 */
[----:B------:R-:W-:Y:S01]  /*4be0*/  ULEA UR4, UR4, UR8, 0x3 ;  /* 0x0000000804047291 */ /* 0x000fe2000f8e18ff */
[----:B-1----:R-:W-:-:S04]  /*4bf0*/  LOP3.LUT R3, R2, UR5, RZ, 0x3c, !PT ;  /* 0x0000000502037c12 */ /* 0x002fc8000f8e3cff */
[----:B------:R-:W-:Y:S01]  /*4c00*/  SHF.L.U32 R3, R3, 0x1f, RZ ;  /* 0x0000001f03037819 */ /* 0x000fe200000006ff */
[----:B------:R-:W-:-:S07]  /*4c10*/  IMAD.U32 R0, RZ, RZ, UR4 ;  /* 0x00000004ff007e24 */ /* 0x000fce000f8e00ff */
.L_x_95:
[----:B-1----:R1:W2:Y:S02]  /*4c20*/  SYNCS.PHASECHK.TRANS64.TRYWAIT P0, [R0+URZ], R3 ;  /* 0x00000003000075a7 */ /* 0x0022a400080011ff */
[----:B--2---:R-:W-:Y:S05]  /*4c30*/  @!P0 NANOSLEEP.SYNCS 0x989680 ;  /* 0x009896800000895d */ /* 0x004fea0003900000 */
[----:B------:R-:W2:Y:S02]  /*4c40*/  @!P0 SYNCS.PHASECHK.TRANS64 P0, [R0+URZ], R3 ;  /* 0x00000003000085a7 */ /* 0x000ea400080010ff */
[----:B--2---:R-:W-:Y:S05]  /*4c50*/  @P0 EXIT ;  /* 0x000000000000094d */ /* 0x004fea0003800000 */
[----:B------:R-:W-:Y:S05]  /*4c60*/  BRA `(.L_x_95) ;  /* 0xfffffffc00ec7947 */ /* 0x000fea000383ffff */
.L_x_23:
[----:B------:R-:W-:-:S04]  /*4c70*/  UISETP.NE.AND UP0, UPT, UR46, URZ, UPT ;  /* 0x000000ff2e00728c */ /* 0x000fc8000bf05270 */
[----:B------:R-:W-:-:S09]  /*4c80*/  UISETP.NE.OR UP0, UPT, UR18, 0x1, UP0 ;  /* 0x000000011200788c */ /* 0x000fd20008705670 */
[----:B------:R-:W-:Y:S05]  /*4c90*/  BRA.U UP0, `(.L_x_96) ;  /* 0x0000000500487547 */ /* 0x000fea000b800000 */
[----:B------:R-:W-:Y:S01]  /*4ca0*/  ISETP.GE.U32.AND P2, PT, R0, 0x8, PT ;  /* 0x000000080000780c */ /* 0x000fe20003f46070 */
[----:B------:R-:W-:Y:S01]  /*4cb0*/  IMAD.MOV.U32 R12, RZ, RZ, 0x1 ;  /* 0x00000001ff0c7424 */ /* 0x000fe200078e00ff */
[----:B------:R-:W-:Y:S02]  /*4cc0*/  CS2R R10, SRZ ;  /* 0x00000000000a7805 */ /* 0x000fe4000001ff00 */
[----:B------:R-:W-:Y:S01]  /*4cd0*/  CS2R R8, SRZ ;  /* 0x0000000000087805 */ /* 0x000fe2000001ff00 */
[----:B------:R-:W-:Y:S01]  /*4ce0*/  UMOV UR6, 0x400 ;  /* 0x0000040000067882 */ /* 0x000fe20000000000 */
[----:B------:R-:W-:Y:S01]  /*4cf0*/  UMOV UR5, URZ ;  /* 0x000000ff00057c82 */ /* 0x000fe20008000000 */
[----:B------:R-:W-:-:S12]  /*4d00*/  ULEA UR6, UR46, UR6, 0x18 ;  /* 0x000000062e067291 */ /* 0x000fd8000f8ec0ff */
.L_x_100:
[----:B------:R-:W-:Y:S02]  /*4d10*/  LEA R2, R8, UR6, 0x3 ;  /* 0x0000000608027c11 */ /* 0x000fe4000f8e18ff */
[----:B------:R-:W-:-:S03]  /*4d20*/  SHF.L.U32 R5, R9, 0x1f, RZ ;  /* 0x0000001f09057819 */ /* 0x000fc600000006ff */
[----:B------:R-:W-:Y:S01]  /*4d30*/  VIADD R4, R2, 0x3e0 ;  /* 0x000003e002047836 */ /* 0x000fe20000000000 */
[----:B------:R-:W2:Y:S02]  /*4d40*/  SYNCS.PHASECHK.TRANS64.TRYWAIT P0, [R2+URZ+0x3d0], R5 ;  /* 0x0003d005020075a7 */ /* 0x000ea400080011ff */
[----:B--2---:R-:W-:Y:S05]  /*4d50*/  @!P0 BRA `(.L_x_97) ;  /* 0x0000006400d08947 */ /* 0x004fea0003800000 */
.L_x_278:
[----:B------:R-:W-:Y:S01]  /*4d60*/  ULEA UR4, UR5, UR6, 0x3 ;  /* 0x0000000605047291 */ /* 0x000fe2000f8e18ff */
[----:B------:R-:W-:Y:S02]  /*4d70*/  PRMT R4, RZ, 0x654, R4 ;  /* 0x00000654ff047816 */ /* 0x000fe40000000004 */
[----:B--2---:R-:W-:Y:S01]  /*4d80*/  SHF.L.U32 R5, R12, 0x1f, RZ ;  /* 0x0000001f0c057819 */ /* 0x004fe200000006ff */
[----:B------:R-:W-:Y:S01]  /*4d90*/  UIADD3 UR7, UPT, UPT, UR4, 0x370, URZ ;  /* 0x0000037004077890 */ /* 0x000fe2000fffe0ff */
[----:B------:R2:W-:Y:S05]  /*4da0*/  SYNCS.ARRIVE.TRANS64.RED.A1T0 RZ, [R4+URZ], RZ ;  /* 0x000000ff04ff79a7 */ /* 0x0005ea00081004ff */
[----:B------:R-:W-:Y:S01]  /*4db0*/  IMAD.U32 R7, RZ, RZ, UR7 ;  /* 0x00000007ff077e24 */ /* 0x000fe2000f8e00ff */
[----:B------:R-:W3:Y:S04]  /*4dc0*/  SYNCS.PHASECHK.TRANS64.TRYWAIT P0, [UR4+0x380], R5 ;  /* 0x00038005ff0075a7 */ /* 0x000ee80008001104 */
[----:B------:R-:W-:Y:S01]  /*4dd0*/  PRMT R6, R0, 0x654, R7 ;  /* 0x0000065400067816 */ /* 0x000fe20000000007 */
[----:B--2---:R-:W-:Y:S01]  /*4de0*/  @!P2 IMAD.MOV.U32 R4, RZ, RZ, 0x10 ;  /* 0x00000010ff04a424 */ /* 0x004fe200078e00ff */
[----:B---3--:R-:W-:Y:S06]  /*4df0*/  @!P0 BRA `(.L_x_98) ;  /* 0x0000006400bc8947 */ /* 0x008fec0003800000 */
.L_x_280:
[----:B------:R-:W-:Y:S01]  /*4e00*/  ULEA UR8, UR5, UR6, 0x4 ;  /* 0x0000000605087291 */ /* 0x000fe2000f8e20ff */
[----:B------:R-:W-:Y:S01]  /*4e10*/  SEL R3, R6, R3, !P2 ;  /* 0x0000000306037207 */ /* 0x000fe20005000000 */
[----:B------:R-:W-:Y:S01]  /*4e20*/  UIADD3 UR9, UPT, UPT, UR4, 0x370, URZ ;  /* 0x0000037004097890 */ /* 0x000fe2000fffe0ff */
[----:B--2---:R-:W-:Y:S01]  /*4e30*/  LEA R2, R11, UR6, 0x3 ;  /* 0x000000060b027c11 */ /* 0x004fe2000f8e18ff */
[----:B------:R-:W-:Y:S01]  /*4e40*/  UIADD3 UR8, UPT, UPT, UR8, 0x400, URZ ;  /* 0x0000040008087890 */ /* 0x000fe2000fffe0ff */
[----:B------:R-:W-:Y:S01]  /*4e50*/  SHF.L.U32 R5, R10, 0x1f, RZ ;  /* 0x0000001f0a057819 */ /* 0x000fe200000006ff */
[----:B------:R2:W-:Y:S01]  /*4e60*/  @!P2 SYNCS.ARRIVE.TRANS64.RED RZ, [R3+URZ], R4 ;  /* 0x0000000403ffa9a7 */ /* 0x0005e200080004ff */
[----:B------:R-:W-:Y:S01]  /*4e70*/  UIADD3 UR4, UPT, UPT, UR5, 0x1, URZ ;  /* 0x0000000105047890 */ /* 0x000fe2000fffe0ff */
[----:B------:R-:W-:-:S03]  /*4e80*/  VIADD R8, R8, 0x1 ;  /* 0x0000000108087836 */ /* 0x000fc60000000000 */
[----:B------:R-:W-:Y:S02]  /*4e90*/  UISETP.NE.AND UP0, UPT, UR4, 0x2, UPT ;  /* 0x000000020400788c */ /* 0x000fe4000bf05270 */
[----:B------:R-:W-:Y:S06]  /*4ea0*/  UGETNEXTWORKID.BROADCAST [UR8], [UR9] ;  /* 0x00000000080073ca */ /* 0x000fec0008000100 */
[----:B------:R-:W-:Y:S01]  /*4eb0*/  USEL UR7, URZ, 0x1, UP0 ;  /* 0x00000001ff077887 */ /* 0x000fe20008000000 */
[----:B------:R-:W-:Y:S01]  /*4ec0*/  ISETP.NE.AND P0, PT, R8, 0x2, PT ;  /* 0x000000020800780c */ /* 0x000fe20003f05270 */
[----:B------:R-:W-:Y:S01]  /*4ed0*/  USEL UR5, UR4, URZ, UP0 ;  /* 0x000000ff04057287 */ /* 0x000fe20008000000 */
[----:B------:R-:W3:Y:S03]  /*4ee0*/  SYNCS.PHASECHK.TRANS64.TRYWAIT P1, [R2+URZ+0x370], R5 ;  /* 0x00037005020075a7 */ /* 0x000ee600080211ff */
[----:B------:R-:W-:Y:S01]  /*4ef0*/  LOP3.LUT R12, R12, UR7, RZ, 0x3c, !PT ;  /* 0x000000070c0c7c12 */ /* 0x000fe2000f8e3cff */
[----:B--23--:R-:W-:Y:S07]  /*4f00*/  @!P1 BRA `(.L_x_99) ;  /* 0x0000006400909947 */ /* 0x00cfee0003800000 */
.L_x_281:
[C---:B------:R-:W-:Y:S01]  /*4f10*/  LEA R4, R11.reuse, UR6, 0x4 ;  /* 0x000000060b047c11 */ /* 0x040fe2000f8e20ff */
[----:B--2---:R-:W-:Y:S01]  /*4f20*/  VIADD R2, R2, 0x380 ;  /* 0x0000038002027836 */ /* 0x004fe20000000000 */
[----:B------:R-:W-:Y:S01]  /*4f30*/  SEL R8, R8, RZ, P0 ;  /* 0x000000ff08087207 */ /* 0x000fe20000000000 */
[----:B------:R-:W-:-:S03]  /*4f40*/  VIADD R11, R11, 0x1 ;  /* 0x000000010b0b7836 */ /* 0x000fc60000000000 */
[----:B------:R-:W2:Y:S01]  /*4f50*/  LDS.128 R4, [R4+0x400] ;  /* 0x0004000004047984 */ /* 0x000ea20000000c00 */
[----:B------:R-:W-:Y:S02]  /*4f60*/  PRMT R2, RZ, 0x654, R2 ;  /* 0x00000654ff027816 */ /* 0x000fe40000000002 */
[C---:B------:R-:W-:Y:S01]  /*4f70*/  ISETP.NE.AND P1, PT, R11.reuse, 0x2, PT ;  /* 0x000000020b00780c */ /* 0x040fe20003f25270 */
[----:B------:R-:W-:Y:S01]  /*4f80*/  @!PT LDS RZ, [RZ] ;  /* 0x00000000fffff984 */ /* 0x000fe20000000800 */
[----:B------:R-:W-:Y:S01]  /*4f90*/  @!PT LDS RZ, [RZ] ;  /* 0x00000000fffff984 */ /* 0x000fe20000000800 */
[----:B------:R-:W-:Y:S01]  /*4fa0*/  @!PT LDS RZ, [RZ] ;  /* 0x00000000fffff984 */ /* 0x000fe20000000800 */
[----:B------:R-:W-:Y:S01]  /*4fb0*/  @!PT LDS RZ, [RZ] ;  /* 0x00000000fffff984 */ /* 0x000fe20000000800 */
[----:B------:R3:W-:Y:S06]  /*4fc0*/  MEMBAR.ALL.CTA ;  /* 0x0000000000007992 */ /* 0x0007ec0000008000 */
[----:B---3--:R-:W3:Y:S01]  /*4fd0*/  FENCE.VIEW.ASYNC.S ;  /* 0x00000000000073c6 */ /* 0x008ee20000000000 */
[----:B------:R-:W-:Y:S01]  /*4fe0*/  SEL R11, R11, RZ, P1 ;  /* 0x000000ff0b0b7207 */ /* 0x000fe20000800000 */
[----:B---3--:R3:W-:Y:S01]  /*4ff0*/  SYNCS.ARRIVE.TRANS64.RED.A1T0 RZ, [R2+URZ], RZ ;  /* 0x000000ff02ff79a7 */ /* 0x0087e200081004ff */
[----:B--2---:R-:W-:-:S02]  /*5000*/  LOP3.LUT P3, RZ, R6, 0x1, RZ, 0xc0, !PT ;  /* 0x0000000106ff7812 */ /* 0x004fc4000786c0ff */
[----:B------:R-:W-:-:S04]  /*5010*/  SEL R5, RZ, 0x1, P1 ;  /* 0x00000001ff057807 */ /* 0x000fc80000800000 */
[----:B------:R-:W-:Y:S02]  /*5020*/  LOP3.LUT R10, R10, R5, RZ, 0x3c, !PT ;  /* 0x000000050a0a7212 */ /* 0x000fe400078e3cff */
[----:B---3--:R-:W-:-:S04]  /*5030*/  SEL R2, RZ, 0x1, P0 ;  /* 0x00000001ff027807 */ /* 0x008fc80000000000 */
[----:B------:R-:W-:Y:S01]  /*5040*/  LOP3.LUT R9, R9, R2, RZ, 0x3c, !PT ;  /* 0x0000000209097212 */ /* 0x000fe200078e3cff */
[----:B------:R-:W-:Y:S06]  /*5050*/  @P3 BRA `(.L_x_100) ;  /* 0xfffffffc002c3947 */ /* 0x000fec000383ffff */
[----:B------:R-:W-:Y:S01]  /*5060*/  ULEA UR4, UR5, UR6, 0x3 ;  /* 0x0000000605047291 */ /* 0x000fe2000f8e18ff */
[----:B------:R-:W-:-:S08]  /*5070*/  SHF.L.U32 R3, R12, 0x1f, RZ ;  /* 0x0000001f0c037819 */ /* 0x000fd000000006ff */
[----:B------:R-:W2:Y:S02]  /*5080*/  SYNCS.PHASECHK.TRANS64 P0, [UR4+0x380], R3 ;  /* 0x00038003ff0075a7 */ /* 0x000ea40008001004 */
[----:B--2---:R-:W-:Y:S05]  /*5090*/  @P0 BRA `(.L_x_101) ;  /* 0x0000000000080947 */ /* 0x004fea0003800000 */
[----:B------:R-:W2:Y:S02]  /*50a0*/  SYNCS.PHASECHK.TRANS64.TRYWAIT P0, [UR4+0x380], R3 ;  /* 0x00038003ff0075a7 */ /* 0x000ea40008001104 */
[----:B--2---:R-:W-:Y:S05]  /*50b0*/  @!P0 BRA `(.L_x_102) ;  /* 0x0000006400388947 */ /* 0x004fea0003800000 */
.L_x_101:
[----:B------:R-:W-:-:S04]  /*50c0*/  UIADD3 UR7, UPT, UPT, UR5, 0x1, URZ ;  /* 0x0000000105077890 */ /* 0x000fc8000fffe0ff */
[----:B------:R-:W-:-:S04]  /*50d0*/  UISETP.NE.AND UP0, UPT, UR7, 0x2, UPT ;  /* 0x000000020700788c */ /* 0x000fc8000bf05270 */
[----:B------:R-:W-:Y:S02]  /*50e0*/  USEL UR8, URZ, 0x1, UP0 ;  /* 0x00000001ff087887 */ /* 0x000fe40008000000 */
[----:B------:R-:W-:-:S04]  /*50f0*/  USEL UR7, UR7, URZ, UP0 ;  /* 0x000000ff07077287 */ /* 0x000fc80008000000 */
[----:B------:R-:W-:Y:S01]  /*5100*/  ULEA UR7, UR7, UR6, 0x3 ;  /* 0x0000000607077291 */ /* 0x000fe2000f8e18ff */
[----:B--2---:R-:W-:-:S04]  /*5110*/  LOP3.LUT R3, R12, UR8, RZ, 0x3c, !PT ;  /* 0x000000080c037c12 */ /* 0x004fc8000f8e3cff */
[----:B------:R-:W-:-:S04]  /*5120*/  SHF.L.U32 R0, R3, 0x1f, RZ ;  /* 0x0000001f03007819 */ /* 0x000fc800000006ff */
[----:B------:R-:W2:Y:S02]  /*5130*/  SYNCS.PHASECHK.TRANS64 P0, [UR7+0x380], R0 ;  /* 0x00038000ff0075a7 */ /* 0x000ea40008001007 */
[----:B-12---:R-:W-:Y:S05]  /*5140*/  @P0 EXIT ;  /* 0x000000000000094d */ /* 0x006fea0003800000 */
[----:B------:R-:W-:Y:S02]  /*5150*/  SHF.L.U32 R3, R3, 0x1f, RZ ;  /* 0x0000001f03037819 */ /* 0x000fe400000006ff */
[----:B------:R-:W-:-:S07]  /*5160*/  MOV R0, UR7 ;  /* 0x0000000700007c02 */ /* 0x000fce0008000f00 */
.L_x_103:
[----:B-1----:R1:W2:Y:S02]  /*5170*/  SYNCS.PHASECHK.TRANS64.TRYWAIT P0, [R0+URZ+0x380], R3 ;  /* 0x00038003000075a7 */ /* 0x0022a400080011ff */
[----:B--2---:R-:W-:Y:S05]  /*5180*/  @!P0 NANOSLEEP.SYNCS 0x989680 ;  /* 0x009896800000895d */ /* 0x004fea0003900000 */
[----:B------:R-:W2:Y:S02]  /*5190*/  @!P0 SYNCS.PHASECHK.TRANS64 P0, [R0+URZ+0x380], R3 ;  /* 0x00038003000085a7 */ /* 0x000ea400080010ff */
[----:B--2---:R-:W-:Y:S05]  /*51a0*/  @P0 EXIT ;  /* 0x000000000000094d */ /* 0x004fea0003800000 */
[----:B------:R-:W-:Y:S05]  /*51b0*/  BRA `(.L_x_103) ;  /* 0xfffffffc00ec7947 */ /* 0x000fea000383ffff */
.L_x_96:
[----:B------:R-:W-:Y:S05]  /*51c0*/  BRA.U UP5, `(.L_x_104) ;  /* 0x0000001105847547 */ /* 0x000fea000b800000 */
[----:B------:R-:W-:Y:S01]  /*51d0*/  UMOV UR4, 0x40 ;  /* 0x0000004000047882 */ /* 0x000fe20000000000 */
[----:B------:R-:W-:Y:S01]  /*51e0*/  NOP ;  /* 0x0000000000007918 */ /* 0x000fe20000000000 */
[----:B------:R-:W-:Y:S01]  /*51f0*/  ULEA UR5, UR46, UR4, 0x18 ;  /* 0x000000042e057291 */ /* 0x000fe2000f8ec0ff */
[----:B------:R-:W-:Y:S02]  /*5200*/  UMOV UR6, 0x400 ;  /* 0x0000040000067882 */ /* 0x000fe40000000000 */
[----:B------:R-:W-:-:S06]  /*5210*/  ULEA UR6, UR46, UR6, 0x18 ;  /* 0x000000062e067291 */ /* 0x000fcc000f8ec0ff */
[----:B------:R-:W2:Y:S02]  /*5220*/  LDS.U8 R0, [UR5+0x1c] ;  /* 0x00001c05ff007984 */ /* 0x000ea40008000000 */
[----:B--2---:R-:W-:-:S13]  /*5230*/  ISETP.NE.AND P0, PT, R0, RZ, PT ;  /* 0x000000ff0000720c */ /* 0x004fda0003f05270 */
[----:B------:R-:W-:Y:S05]  /*5240*/  @P0 BRA `(.L_x_105) ;  /* 0x0000000400080947 */ /* 0x000fea0003800000 */
[----:B------:R-:W-:Y:S02]  /*5250*/  UISETP.NE.U32.AND UP1, UPT, UR27, 0x1, UPT ;  /* 0x000000011b00788c */ /* 0x000fe4000bf25070 */
[----:B------:R-:W-:-:S07]  /*5260*/  UIADD3 UR7, UPT, UPT, UR5, 0x8, URZ ;  /* 0x0000000805077890 */ /* 0x000fce000fffe0ff */
[----:B------:R-:W-:Y:S05]  /*5270*/  BRA.U !UP1, `(.L_x_106) ;  /* 0x00000001099c7547 */ /* 0x000fea000b800000 */
[----:B------:R-:W-:Y:S01]  /*5280*/  ELECT P0, URZ, PT ;  /* 0x0000000000ff782f */ /* 0x000fe20003800000 */
[----:B------:R-:W-:-:S12]  /*5290*/  BSSY B0, `(.L_x_106) ;  /* 0x0000025000007945 */ /* 0x000fd80003800000 */
[----:B------:R-:W-:Y:S05]  /*52a0*/  @!P0 BRA `(.L_x_107) ;  /* 0x00000000008c8947 */ /* 0x000fea0003800000 */
[----:B------:R-:W-:-:S05]  /*52b0*/  UMOV UR4, 0x10 ;  /* 0x0000001000047882 */ /* 0x000fca0000000000 */
[----:B------:R-:W-:Y:S04]  /*52c0*/  DEPBAR.LE SB2, 0x36 ;  /* 0x0000ad800000791a */ /* 0x000fe80000000000 */
[----:B------:R-:W2:Y:S02]  /*52d0*/  UTCATOMSWS.2CTA.FIND_AND_SET.ALIGN UP0, UR4, UR4 ;  /* 0x00000004000475e3 */ /* 0x000ea40008200800 */
[----:B--2---:R-:W-:Y:S01]  /*52e0*/  MOV R11, UR4 ;  /* 0x00000004000b7c02 */ /* 0x004fe20008000f00 */
[----:B------:R-:W-:Y:S06]  /*52f0*/  BRA.U UP0, `(.L_x_108) ;  /* 0x0000000100187547 */ /* 0x000fec000b800000 */
.L_x_109:
[----:B------:R-:W-:Y:S05]  /*5300*/  NANOSLEEP 0x64 ;  /* 0x000000640000795d */ /* 0x000fea0003800000 */
[----:B------:R-:W-:-:S05]  /*5310*/  UMOV UR4, 0x10 ;  /* 0x0000001000047882 */ /* 0x000fca0000000000 */
[----:B------:R-:W-:Y:S04]  /*5320*/  DEPBAR.LE SB2, 0x36 ;  /* 0x0000ad800000791a */ /* 0x000fe80000000000 */
[----:B------:R-:W2:Y:S02]  /*5330*/  UTCATOMSWS.2CTA.FIND_AND_SET.ALIGN UP0, UR4, UR4 ;  /* 0x00000004000475e3 */ /* 0x000ea40008200800 */
[----:B--2---:R-:W-:Y:S01]  /*5340*/  MOV R11, UR4 ;  /* 0x00000004000b7c02 */ /* 0x004fe20008000f00 */
[----:B------:R-:W-:Y:S05]  /*5350*/  BRA.U !UP0, `(.L_x_109) ;  /* 0xfffffffd08e87547 */ /* 0x000fea000b83ffff */
.L_x_108:
[----:B------:R-:W2:Y:S01]  /*5360*/  LDS R7, [UR5+0x10] ;  /* 0x00001005ff077984 */ /* 0x000ea20008000800 */
[----:B------:R-:W-:Y:S01]  /*5370*/  IMAD.U32 R5, RZ, RZ, UR6 ;  /* 0x00000006ff057e24 */ /* 0x000fe2000f8e00ff */
[----:B------:R-:W-:-:S03]  /*5380*/  MOV R4, UR28 ;  /* 0x0000001c00047c02 */ /* 0x000fc60008000f00 */
[----:B------:R-:W-:Y:S01]  /*5390*/  VIADD R5, R5, 0x420 ;  /* 0x0000042005057836 */ /* 0x000fe20000000000 */
[----:B--2---:R-:W-:-:S04]  /*53a0*/  SHF.L.U32 R7, R7, 0x1f, RZ ;  /* 0x0000001f07077819 */ /* 0x004fc800000006ff */
[----:B------:R-:W2:Y:S02]  /*53b0*/  SYNCS.PHASECHK.TRANS64.TRYWAIT P0, [UR5+0x8], R7 ;  /* 0x00000807ff0075a7 */ /* 0x000ea40008001105 */
[----:B--2---:R-:W-:Y:S05]  /*53c0*/  @P0 BRA `(.L_x_110) ;  /* 0x0000000000080947 */ /* 0x004fea0003800000 */
[----:B------:R-:W2:Y:S02]  /*53d0*/  SYNCS.PHASECHK.TRANS64.TRYWAIT P0, [UR5+0x8], R7 ;  /* 0x00000807ff0075a7 */ /* 0x000ea40008001105 */
[----:B--2---:R-:W-:Y:S05]  /*53e0*/  @!P0 BRA `(.L_x_111) ;  /* 0x0000006000848947 */ /* 0x004fea0003800000 */
.L_x_110:
[----:B--2---:R-:W-:Y:S01]  /*53f0*/  HFMA2 R0, -RZ, RZ, 0, 5.9604644775390625e-08 ;  /* 0x00000001ff007431 */ /* 0x004fe200000001ff */
[----:B------:R-:W-:Y:S01]  /*5400*/  UPRMT UR4, UR28, 0x654, UR7 ;  /* 0x000006541c047896 */ /* 0x000fe20008000007 */
[----:B------:R-:W-:Y:S01]  /*5410*/  IMAD.MOV.U32 R8, RZ, RZ, 0xffff ;  /* 0x0000ffffff087424 */ /* 0x000fe200078e00ff */
[----:B------:R-:W-:Y:S01]  /*5420*/  PRMT R4, R4, 0x654, R5 ;  /* 0x0000065404047816 */ /* 0x000fe20000000005 */
[----:B------:R-:W-:Y:S02]  /*5430*/  IMAD.MOV.U32 R6, RZ, RZ, 0x4 ;  /* 0x00000004ff067424 */ /* 0x000fe400078e00ff */
[----:B------:R-:W-:Y:S01]  /*5440*/  IMAD.SHL.U32 R9, R11, 0x20, RZ ;  /* 0x000000200b097824 */ /* 0x000fe200078e00ff */
[----:B------:R-:W-:Y:S02]  /*5450*/  MOV R5, UR4 ;  /* 0x0000000400057c02 */ /* 0x000fe40008000f00 */
[-C--:B------:R-:W-:Y:S01]  /*5460*/  SHF.L.U32 R8, R8, R11.reuse, RZ ;  /* 0x0000000b08087219 */ /* 0x080fe200000006ff */
[----:B------:R2:W-:Y:S01]  /*5470*/  SYNCS.ARRIVE.TRANS64.RED RZ, [UR4], R6 ;  /* 0x00000006ffff79a7 */ /* 0x0005e20008000404 */
[----:B------:R-:W-:Y:S01]  /*5480*/  SHF.L.U32 R7, R0, R11, RZ ;  /* 0x0000000b00077219 */ /* 0x000fe200000006ff */
[----:B------:R2:W-:Y:S04]  /*5490*/  STS [UR6+0x420], R9 ;  /* 0x00042009ff007988 */ /* 0x0005e80008000806 */
[----:B------:R2:W-:Y:S04]  /*54a0*/  STAS [R4.64], R11 ;  /* 0x0000000b04007dbd */ /* 0x0005e8000c0008ff */
[----:B------:R2:W-:Y:S04]  /*54b0*/  ATOMS.OR RZ, [UR5+0x14], R8 ;  /* 0x00001408ffff798c */ /* 0x0005e8000b000005 */
[----:B------:R2:W-:Y:S04]  /*54c0*/  ATOMS.OR RZ, [UR5+0x18], R7 ;  /* 0x00001807ffff798c */ /* 0x0005e8000b000005 */
[----:B------:R2:W-:Y:S02]  /*54d0*/  ATOMS.XOR RZ, [UR5+0x10], R0 ;  /* 0x00001000ffff798c */ /* 0x0005e4000b800005 */
.L_x_107:
[----:B-1----:R-:W-:Y:S05]  /*54e0*/  BSYNC B0 ;  /* 0x0000000000007941 */ /* 0x002fea0003800000 */
.L_x_106:
[----:B------:R-:W-:Y:S05]  /*54f0*/  BRA.U UP1, `(.L_x_112) ;  /* 0x00000001016c7547 */ /* 0x000fea000b800000 */
[----:B------:R-:W-:-:S03]  /*5500*/  UMOV UR4, 0xffffffff ;  /* 0xffffffff00047882 */ /* 0x000fc60000000000 */
[----:B------:R-:W-:Y:S05]  /*5510*/  BRA.DIV UR4, `(.L_x_113) ;  /* 0x0000006204507947 */ /* 0x000fea000b800000 */
[----:B------:R-:W-:-:S13]  /*5520*/  ELECT P6, URZ, PT ;  /* 0x0000000000ff782f */ /* 0x000fda00038c0000 */
.L_x_285:
[----:B------:R-:W-:Y:S05]  /*5530*/  @!P6 BRA `(.L_x_112) ;  /* 0x00000000005ce947 */ /* 0x000fea0003800000 */
[----:B--2---:R-:W2:Y:S02]  /*5540*/  LDS R5, [UR5+0x10] ;  /* 0x00001005ff057984 */ /* 0x004ea40008000800 */
[----:B--2---:R-:W-:-:S04]  /*5550*/  SHF.L.U32 R5, R5, 0x1f, RZ ;  /* 0x0000001f05057819 */ /* 0x004fc800000006ff */
[----:B------:R-:W2:Y:S02]  /*5560*/  SYNCS.PHASECHK.TRANS64.TRYWAIT P0, [UR5+0x8], R5 ;  /* 0x00000805ff0075a7 */ /* 0x000ea40008001105 */
[----:B--2---:R-:W-:Y:S05]  /*5570*/  @P0 BRA `(.L_x_114) ;  /* 0x0000000000080947 */ /* 0x004fea0003800000 */
[----:B------:R-:W2:Y:S02]  /*5580*/  SYNCS.PHASECHK.TRANS64.TRYWAIT P0, [UR5+0x8], R5 ;  /* 0x00000805ff0075a7 */ /* 0x000ea40008001105 */
[----:B--2---:R-:W-:Y:S05]  /*5590*/  @!P0 BRA `(.L_x_115) ;  /* 0x0000006000508947 */ /* 0x004fea0003800000 */
.L_x_114:
[----:B------:R-:W3:Y:S01]  /*55a0*/  LDS R7, [UR6+0x420] ;  /* 0x00042006ff077984 */ /* 0x000ee20008000800 */
[----:B--2---:R-:W-:Y:S02]  /*55b0*/  HFMA2 R0, -RZ, RZ, 0, 5.9604644775390625e-08 ;  /* 0x00000001ff007431 */ /* 0x004fe400000001ff */
[----:B------:R-:W-:Y:S01]  /*55c0*/  IMAD.MOV.U32 R4, RZ, RZ, 0xffff ;  /* 0x0000ffffff047424 */ /* 0x000fe200078e00ff */
[----:B------:R-:W-:Y:S01]  /*55d0*/  UPRMT UR4, UR28, 0x654, UR7 ;  /* 0x000006541c047896 */ /* 0x000fe20008000007 */
[----:B---3--:R-:W-:-:S03]  /*55e0*/  IMAD.SHL.U32 R5, R7, 0x20, RZ ;  /* 0x0000002007057824 */ /* 0x008fc600078e00ff */
[-C--:B------:R-:W-:Y:S02]  /*55f0*/  SHF.L.U32 R4, R4, R7.reuse, RZ ;  /* 0x0000000704047219 */ /* 0x080fe400000006ff */
[----:B------:R-:W-:Y:S01]  /*5600*/  SHF.L.U32 R7, R0, R7, RZ ;  /* 0x0000000700077219 */ /* 0x000fe200000006ff */
[----:B------:R3:W-:Y:S04]  /*5610*/  STS [UR6+0x420], R5 ;  /* 0x00042005ff007988 */ /* 0x0007e80008000806 */
[----:B------:R3:W-:Y:S04]  /*5620*/  ATOMS.OR RZ, [UR5+0x14], R4 ;  /* 0x00001404ffff798c */ /* 0x0007e8000b000005 */
[----:B------:R3:W-:Y:S01]  /*5630*/  ATOMS.OR RZ, [UR5+0x18], R7 ;  /* 0x00001807ffff798c */ /* 0x0007e2000b000005 */
[----:B------:R-:W-:Y:S03]  /*5640*/  SYNCS.ARRIVE.TRANS64.RED.A1T0 RZ, [UR4], RZ ;  /* 0x000000ffffff79a7 */ /* 0x000fe60008100404 */
[----:B------:R3:W-:Y:S01]  /*5650*/  ATOMS.XOR RZ, [UR5+0x10], R0 ;  /* 0x00001000ffff798c */ /* 0x0007e2000b800005 */
[----:B------:R-:W-:Y:S05]  /*5660*/  BRA `(.L_x_112) ;  /* 0x0000000000107947 */ /* 0x000fea0003800000 */
.L_x_105:
[----:B------:R-:W-:Y:S02]  /*5670*/  MOV R0, 0xffffffff ;  /* 0xffffffff00007802 */ /* 0x000fe40000000f00 */
[----:B------:R-:W-:-:S03]  /*5680*/  MOV R4, 0x56b0 ;  /* 0x000056b000047802 */ /* 0x000fc60000000f00 */
[----:B------:R2:W-:Y:S04]  /*5690*/  STS [UR6+0x420], R0 ;  /* 0x00042000ff007988 */ /* 0x0005e80008000806 */
[----:B-12--5:R-:W-:Y:S05]  /*56a0*/  CALL.REL.NOINC `($__internal_1_$__cuda_sm10x_tcgen05_guardrail_trap_phase_invalid_during_alloc) ;  /* 0x0000006400987944 */ /* 0x026fea0003c00000 */
.L_x_112:
[----:B------:R-:W-:Y:S05]  /*56b0*/  WARPSYNC.ALL ;  /* 0x0000000000007948 */ /* 0x000fea0003800000 */
[----:B------:R-:W4:Y:S01]  /*56c0*/  S2UR UR4, SR_CgaCtaId ;  /* 0x00000000000479c3 */ /* 0x000f220000008800 */
[----:B------:R-:W-:Y:S01]  /*56d0*/  UMOV UR13, 0x400 ;  /* 0x00000400000d7882 */ /* 0x000fe20000000000 */
[----:B------:R-:W-:-:S06]  /*56e0*/  NOP ;  /* 0x0000000000007918 */ /* 0x000fcc0000000000 */
[----:B------:R-:W-:Y:S06]  /*56f0*/  BAR.ARV 0x6, 0xa0 ;  /* 0x0182800000007b1d */ /* 0x000fec0000002000 */
[----:B------:R-:W1:Y:S01]  /*5700*/  LDCU UR6, c[0x0][0x38c] ;  /* 0x00007180ff0677ac */ /* 0x000e620008000800 */
[----:B------:R-:W-:Y:S01]  /*5710*/  LOP3.LUT R3, R3, 0xffff, RZ, 0xc0, !PT ;  /* 0x0000ffff03037812 */ /* 0x000fe200078ec0ff */
[----:B--2---:R-:W-:Y:S01]  /*5720*/  IMAD.MOV.U32 R9, RZ, RZ, 0x1 ;  /* 0x00000001ff097424 */ /* 0x004fe200078e00ff */
[----:B------:R-:W-:Y:S01]  /*5730*/  LOP3.LUT R2, R2, 0xffff, RZ, 0xc0, !PT ;  /* 0x0000ffff02027812 */ /* 0x000fe200078ec0ff */
[----:B------:R-:W-:Y:S01]  /*5740*/  IMAD.MOV.U32 R8, RZ, RZ, RZ ;  /* 0x000000ffff087224 */ /* 0x000fe200078e00ff */
[----:B------:R-:W-:Y:S01]  /*5750*/  R2UR UR16, R3 ;  /* 0x00000000031072ca */ /* 0x000fe200000e0000 */
[----:B------:R-:W-:Y:S01]  /*5760*/  UMOV UR20, URZ ;  /* 0x000000ff00147c82 */ /* 0x000fe20008000000 */
[----:B------:R-:W-:-:S02]  /*5770*/  R2UR UR24, R2 ;  /* 0x00000000021872ca */ /* 0x000fc400000e0000 */
[----:B------:R-:W-:Y:S01]  /*5780*/  CS2R R2, SRZ ;  /* 0x0000000000027805 */ /* 0x000fe2000001ff00 */
[----:B------:R-:W-:Y:S01]  /*5790*/  UMOV UR10, URZ ;  /* 0x000000ff000a7c82 */ /* 0x000fe20008000000 */
[----:B----4-:R-:W-:Y:S02]  /*57a0*/  ULEA UR13, UR4, UR13, 0x18 ;  /* 0x0000000d040d7291 */ /* 0x010fe4000f8ec0ff */
[----:B------:R-:W-:Y:S02]  /*57b0*/  UISETP.NE.AND UP3, UPT, UR27, URZ, UPT ;  /* 0x000000ff1b00728c */ /* 0x000fe4000bf65270 */
[----:B------:R-:W-:Y:S02]  /*57c0*/  UIADD3 UR5, UPT, UPT, UR13, 0x4600, URZ ;  /* 0x000046000d057890 */ /* 0x000fe4000fffe0ff */
[----:B------:R-:W-:Y:S02]  /*57d0*/  UIADD3 UR4, UPT, UPT, UR13, 0x1e600, URZ ;  /* 0x0001e6000d047890 */ /* 0x000fe4000fffe0ff */
[----:B-1----:R-:W-:Y:S01]  /*57e0*/  UIADD3 UR6, UPT, UPT, UR6, 0x1f, URZ ;  /* 0x0000001f06067890 */ /* 0x002fe2000fffe0ff */
[----:B---3--:R-:W1:Y:S01]  /*57f0*/  LDS R0, [UR13+0x420] ;  /* 0x0004200dff007984 */ /* 0x008e620008000800 */
[----:B------:R-:W-:-:S02]  /*5800*/  USHF.R.U32.HI UR5, URZ, 0x4, UR5 ;  /* 0x00000004ff057899 */ /* 0x000fc40008011605 */
[----:B------:R-:W-:Y:S02]  /*5810*/  USHF.R.S32.HI UR21, URZ, 0x1f, UR6 ;  /* 0x0000001fff157899 */ /* 0x000fe40008011406 */
[----:B------:R-:W-:Y:S02]  /*5820*/  USHF.R.U32.HI UR4, URZ, 0x4, UR4 ;  /* 0x00000004ff047899 */ /* 0x000fe40008011604 */
[----:B------:R-:W-:Y:S02]  /*5830*/  ULEA.HI UR21, UR21, UR6, URZ, 0x5 ;  /* 0x0000000615157291 */ /* 0x000fe4000f8f28ff */
[----:B------:R-:W-:Y:S02]  /*5840*/  ULOP3.LUT UR5, UR5, 0x3fff, URZ, 0xc0, !UPT ;  /* 0x00003fff05057892 */ /* 0x000fe4000f8ec0ff */
[----:B------:R-:W-:Y:S02]  /*5850*/  USHF.R.S32.HI UR21, URZ, 0x5, UR21 ;  /* 0x00000005ff157899 */ /* 0x000fe40008011415 */
[----:B------:R-:W-:-:S02]  /*5860*/  ULOP3.LUT UR18, UR4, 0x3fff, URZ, 0xc0, !UPT ;  /* 0x00003fff04127892 */ /* 0x000fc4000f8ec0ff */
[----:B------:R-:W-:Y:S02]  /*5870*/  UISETP.LT.AND UP0, UPT, UR21, 0x1, UPT ;  /* 0x000000011500788c */ /* 0x000fe4000bf01270 */
[----:B------:R-:W-:Y:S02]  /*5880*/  ULOP3.LUT UR17, UR5, 0x10000, URZ, 0xfc, !UPT ;  /* 0x0001000005117892 */ /* 0x000fe4000f8efcff */
[----:B------:R-:W-:Y:S02]  /*5890*/  ULOP3.LUT UR18, UR18, 0x10000, URZ, 0xfc, !UPT ;  /* 0x0001000012127892 */ /* 0x000fe4000f8efcff */
[----:B------:R-:W-:Y:S01]  /*58a0*/  USEL UR25, UR21, 0x1, !UP0 ;  /* 0x0000000115197887 */ /* 0x000fe2000c000000 */
[----:B------:R-:W-:Y:S01]  /*58b0*/  UMOV UR11, URZ ;  /* 0x000000ff000b7c82 */ /* 0x000fe20008000000 */
[----:B------:R-:W-:Y:S01]  /*58c0*/  UMOV UR22, 0x0 ;  /* 0x0000000000167882 */ /* 0x000fe20000000000 */
[----:B------:R-:W-:Y:S01]  /*58d0*/  UMOV UR23, 0x8200490 ;  /* 0x0820049000177882 */ /* 0x000fe20000000000 */
[----:B-1----:R-:W-:-:S15]  /*58e0*/  R2UR UR26, R0 ;  /* 0x00000000001a72ca */ /* 0x002fde00000e0000 */
.L_x_123:
[C---:B------:R-:W-:Y:S02]  /*58f0*/  LEA R0, R8.reuse, UR13, 0x3 ;  /* 0x0000000d08007c11 */ /* 0x040fe4000f8e18ff */
[----:B------:R-:W-:Y:S02]  /*5900*/  SHF.L.U32 R5, R3, 0x1f, RZ ;  /* 0x0000001f03057819 */ /* 0x000fe400000006ff */
[----:B------:R-:W-:Y:S02]  /*5910*/  LEA R4, R8, UR13, 0x4 ;  /* 0x0000000d08047c11 */ /* 0x000fe4000f8e20ff */
[----:B------:R-:W1:Y:S02]  /*5920*/  SYNCS.PHASECHK.TRANS64.TRYWAIT P0, [R0+URZ+0x370], R5 ;  /* 0x00037005000075a7 */ /* 0x000e6400080011ff */
[----:B-1-3--:R-:W-:Y:S05]  /*5930*/  @!P0 BRA `(.L_x_116) ;  /* 0x0000005c00808947 */ /* 0x00afea0003800000 */
.L_x_286:
[----:B-1----:R-:W1:Y:S01]  /*5940*/  LDS.128 R4, [R4+0x400] ;  /* 0x0004000004047984 */ /* 0x002e620000000c00 */
[----:B------:R-:W-:Y:S02]  /*5950*/  VIADD R0, R0, 0x380 ;  /* 0x0000038000007836 */ /* 0x000fe40000000000 */
[----:B------:R-:W-:Y:S01]  /*5960*/  VIADD R8, R8, 0x1 ;  /* 0x0000000108087836 */ /* 0x000fe20000000000 */
[----:B------:R-:W-:Y:S01]  /*5970*/  @!PT LDS RZ, [RZ] ;  /* 0x00000000fffff984 */ /* 0x000fe20000000800 */
[----:B------:R-:W-:Y:S01]  /*5980*/  @!PT LDS RZ, [RZ] ;  /* 0x00000000fffff984 */ /* 0x000fe20000000800 */
[----:B------:R-:W-:Y:S01]  /*5990*/  @!PT LDS RZ, [RZ] ;  /* 0x00000000fffff984 */ /* 0x000fe20000000800 */
[----:B------:R-:W-:Y:S01]  /*59a0*/  @!PT LDS RZ, [RZ] ;  /* 0x00000000fffff984 */ /* 0x000fe20000000800 */
[----:B------:R2:W-:Y:S06]  /*59b0*/  MEMBAR.ALL.CTA ;  /* 0x0000000000007992 */ /* 0x0005ec0000008000 */
[----:B--2---:R-:W2:Y:S01]  /*59c0*/  FENCE.VIEW.ASYNC.S ;  /* 0x00000000000073c6 */ /* 0x004ea20000000000 */
[----:B------:R-:W-:-:S04]  /*59d0*/  PRMT R0, RZ, 0x654, R0 ;  /* 0x00000654ff007816 */ /* 0x000fc80000000000 */
[----:B--2---:R2:W-:Y:S01]  /*59e0*/  SYNCS.ARRIVE.TRANS64.RED.A1T0 RZ, [R0+URZ], RZ ;  /* 0x000000ff00ff79a7 */ /* 0x0045e200081004ff */
[----:B-1----:R-:W-:Y:S01]  /*59f0*/  LOP3.LUT P1, RZ, R6, 0x1, RZ, 0xc0, !PT ;  /* 0x0000000106ff7812 */ /* 0x002fe2000782c0ff */
[----:B--2---:R-:W-:-:S12]  /*5a00*/  BRA.U UP3, `(.L_x_117) ;  /* 0x0000000103cc7547 */ /* 0x004fd8000b800000 */
[----:B------:R-:W1:Y:S01]  /*5a10*/  LDCU UR4, c[0x0][0x38c] ;  /* 0x00007180ff0477ac */ /* 0x000e620008000800 */
[----:B------:R-:W-:Y:S02]  /*5a20*/  PLOP3.LUT P2, PT, PT, PT, PT, 0x80, 0x8 ;  /* 0x000000000008781c */ /* 0x000fe40003f4f070 */
[----:B------:R-:W-:Y:S01]  /*5a30*/  SHF.L.U32 R5, R9, 0x1f, RZ ;  /* 0x0000001f09057819 */ /* 0x000fe200000006ff */
[----:B------:R-:W-:Y:S02]  /*5a40*/  ULEA UR19, UR20, UR13, 0x3 ;  /* 0x0000000d14137291 */ /* 0x000fe4000f8e18ff */
[----:B-1----:R-:W-:-:S06]  /*5a50*/  UISETP.GE.AND UP0, UPT, UR4, 0x1, UPT ;  /* 0x000000010400788c */ /* 0x002fcc000bf06270 */
[----:B------:R-:W-:-:S05]  /*5a60*/  PLOP3.LUT P0, PT, PT, PT, UP0, 0x80, 0x8 ;  /* 0x000000000008781c */ /* 0x000fca0003f0f008 */
[----:B------:R-:W-:-:S08]  /*5a70*/  @UP0 ULEA UR4, UR10, UR13, 0x3 ;  /* 0x0000000d0a040291 */ /* 0x000fd0000f8e18ff */
[----:B------:R-:W-:-:S04]  /*5a80*/  @P0 SHF.L.U32 R0, R2, 0x1f, RZ ;  /* 0x0000001f02000819 */ /* 0x000fc800000006ff */
[----:B------:R1:W2:Y:S01]  /*5a90*/  @P0 SYNCS.PHASECHK.TRANS64.TRYWAIT P2, [UR4], R0 ;  /* 0x00000000ff0005a7 */ /* 0x0002a20008041104 */
[----:B------:R-:W3:Y:S02]  /*5aa0*/  SYNCS.PHASECHK.TRANS64.TRYWAIT P0, [UR19+0x3b0], R5 ;  /* 0x0003b005ff0075a7 */ /* 0x000ee40008001113 */
[----:B-123--:R-:W-:Y:S05]  /*5ab0*/  @!P0 BRA `(.L_x_118) ;  /* 0x0000005c00348947 */ /* 0x00efea0003800000 */
.L_x_288:
[----:B------:R-:W-:Y:S01]  /*5ac0*/  UMOV UR14, UR11 ;  /* 0x0000000b000e7c82 */ /* 0x000fe20008000000 */
[----:B------:R-:W-:Y:S05]  /*5ad0*/  BRA.U !UP0, `(.L_x_119) ;  /* 0x0000000108887547 */ /* 0x000fea000b800000 */
[----:B------:R-:W-:Y:S02]  /*5ae0*/  UIADD3 UR14, UPT, UPT, UR25, UR11, URZ ;  /* 0x0000000b190e7290 */ /* 0x000fe4000fffe0ff */
[----:B------:R-:W-:Y:S02]  /*5af0*/  ULEA UR15, UR20, UR26, 0x6 ;  /* 0x0000001a140f7291 */ /* 0x000fe4000f8e30ff */
[----:B------:R-:W-:Y:S01]  /*5b00*/  UPLOP3.LUT UP2, UPT, UPT, UPT, UPT, 0x40, 0x4 ;  /* 0x000000000004789c */ /* 0x000fe20003f4e870 */
[----:B------:R-:W-:Y:S01]  /*5b10*/  UMOV UR12, UR21 ;  /* 0x00000015000c7c82 */ /* 0x000fe20008000000 */
[----:B------:R-:W-:-:S09]  /*5b20*/  UMOV UR5, UR10 ;  /* 0x0000000a00057c82 */ /* 0x000fd20008000000 */
.L_x_122:
[----:B--2---:R-:W-:Y:S01]  /*5b30*/  ULEA UR6, UR5, UR13, 0x3 ;  /* 0x0000000d05067291 */ /* 0x004fe2000f8e18ff */
[----:B---3--:R-:W-:Y:S11]  /*5b40*/  @P2 BRA `(.L_x_120) ;  /* 0x00000000000c2947 */ /* 0x008ff60003800000 */
[----:B-1----:R-:W-:Y:S04]  /*5b50*/  SHF.L.U32 R5, R2, 0x1f, RZ ;  /* 0x0000001f02057819 */ /* 0x002fe800000006ff */
[----:B------:R-:W1:Y:S02]  /*5b60*/  SYNCS.PHASECHK.TRANS64.TRYWAIT P0, [UR6], R5 ;  /* 0x00000005ff0075a7 */ /* 0x000e640008001106 */
[----:B-1----:R-:W-:Y:S05]  /*5b70*/  @!P0 BRA `(.L_x_121) ;  /* 0x0000005c001c8947 */ /* 0x002fea0003800000 */
.L_x_120:
[----:B------:R-:W-:Y:S01]  /*5b80*/  UISETP.NE.AND UP0, UPT, UR12, 0x1, UPT ;  /* 0x000000010c00788c */ /* 0x000fe2000bf05270 */
[----:B------:R-:W-:Y:S01]  /*5b90*/  PLOP3.LUT P2, PT, PT, PT, PT, 0x80, 0x8 ;  /* 0x000000000008781c */ /* 0x000fe20003f4f070 */
[----:B------:R-:W-:Y:S02]  /*5ba0*/  UIADD3 UR4, UPT, UPT, UR5, 0x1, URZ ;  /* 0x0000000105047890 */ /* 0x000fe4000fffe0ff */
[----:B------:R-:W-:Y:S02]  /*5bb0*/  ULEA UR8, UR5, UR18, 0x7 ;  /* 0x0000001205087291 */ /* 0x000fe4000f8e38ff */
[----:B------:R-:W-:Y:S01]  /*5bc0*/  UISETP.NE.AND UP1, UPT, UR4, 0x34, UPT ;  /* 0x000000340400788c */ /* 0x000fe2000bf25270 */
[----:B------:R-:W-:Y:S01]  /*5bd0*/  PLOP3.LUT P0, PT, PT, PT, UP0, 0x80, 0x8 ;  /* 0x000000000008781c */ /* 0x000fe20003f0f008 */
[----:B------:R-:W-:Y:S02]  /*5be0*/  UIADD3 UR11, UPT, UPT, UR11, 0x1, URZ ;  /* 0x000000010b0b7890 */ /* 0x000fe4000fffe0ff */
[----:B------:R-:W-:Y:S02]  /*5bf0*/  USEL UR7, URZ, 0x1, UP1 ;  /* 0x00000001ff077887 */ /* 0x000fe40008800000 */
[----:B------:R-:W-:Y:S01]  /*5c00*/  USEL UR10, UR4, URZ, UP1 ;  /* 0x000000ff040a7287 */ /* 0x000fe20008800000 */
[----:B------:R-:W-:Y:S01]  /*5c10*/  UMOV UR9, 0xc0004010 ;  /* 0xc000401000097882 */ /* 0x000fe20000000000 */
[----:B------:R-:W-:Y:S02]  /*5c20*/  UIADD3 UR12, UPT, UPT, UR12, -0x1, URZ ;  /* 0xffffffff0c0c7890 */ /* 0x000fe4000fffe0ff */
[----:B------:R-:W-:Y:S01]  /*5c30*/  LOP3.LUT R2, R2, UR7, RZ, 0x3c, !PT ;  /* 0x0000000702027c12 */ /* 0x000fe2000f8e3cff */
[----:B------:R-:W-:Y:S01]  /*5c40*/  @UP0 ULEA UR4, UR10, UR13, 0x3 ;  /* 0x0000000d0a040291 */ /* 0x000fe2000f8e18ff */
[----:B------:R-:W-:Y:S02]  /*5c50*/  UMOV UR7, 0xc0004010 ;  /* 0xc000401000077882 */ /* 0x000fe40000000000 */
[----:B-1----:R-:W-:Y:S01]  /*5c60*/  @P0 SHF.L.U32 R0, R2, 0x1f, RZ ;  /* 0x0000001f02000819 */ /* 0x002fe200000006ff */
[----:B------:R-:W-:Y:S05]  /*5c70*/  UISETP.NE.AND UP0, UPT, UR11, UR14, UPT ;  /* 0x0000000e0b00728c */ /* 0x000fea000bf05270 */
[----:B------:R2:W3:Y:S01]  /*5c80*/  @P0 SYNCS.PHASECHK.TRANS64.TRYWAIT P2, [UR4], R0 ;  /* 0x00000000ff0005a7 */ /* 0x0004e20008041104 */
[----:B------:R-:W-:Y:S02]  /*5c90*/  UIADD3 UR4, UPT, UPT, UR6, 0x1a0, URZ ;  /* 0x000001a006047890 */ /* 0x000fe4000fffe0ff */
[----:B------:R-:W-:Y:S03]  /*5ca0*/  ULEA UR6, UR5, UR17, 0x7 ;  /* 0x0000001105067291 */ /* 0x000fe6000f8e38ff */
[----:B------:R-:W-:Y:S06]  /*5cb0*/  UMOV UR5, UR10 ;  /* 0x0000000a00057c82 */ /* 0x000fec0008000000 */
[----:B------:R2:W-:Y:S01]  /*5cc0*/  UTCQMMA.2CTA gdesc[UR6], gdesc[UR8], tmem[UR15], tmem[UR22], idesc[UR23], UP2 ;  /* 0x00ff1608060075ea */ /* 0x0005e2000920030f */
[----:B------:R-:W-:Y:S01]  /*5cd0*/  UPLOP3.LUT UP2, UPT, UPT, UPT, UPT, 0x80, 0x8 ;  /* 0x000000000008789c */ /* 0x000fe20003f4f070 */
[----:B------:R2:W-:Y:S01]  /*5ce0*/  UTCBAR.2CTA.MULTICAST [UR4], URZ, UR16 ;  /* 0x000000ff040073e9 */ /* 0x0005e20008200810 */
[----:B------:R-:W-:Y:S09]  /*5cf0*/  BRA.U UP0, `(.L_x_122) ;  /* 0xfffffffd008c7547 */ /* 0x000ff2000b83ffff */
.L_x_119:
[----:B--2---:R-:W-:Y:S01]  /*5d00*/  UIADD3 UR4, UPT, UPT, UR19, 0x390, URZ ;  /* 0x0000039013047890 */ /* 0x004fe2000fffe0ff */
[----:B------:R-:W-:-:S08]  /*5d10*/  UMOV UR11, UR14 ;  /* 0x0000000e000b7c82 */ /* 0x000fd00008000000 */
[----:B------:R2:W-:Y:S01]  /*5d20*/  UTCBAR.2CTA.MULTICAST [UR4], URZ, UR24 ;  /* 0x000000ff040073e9 */ /* 0x0005e20008200818 */
[----:B------:R-:W-:Y:S02]  /*5d30*/  NOP ;  /* 0x0000000000007918 */ /* 0x000fe40000000000 */
.L_x_117:
[----:B--2---:R-:W-:Y:S01]  /*5d40*/  UIADD3 UR4, UPT, UPT, UR20, 0x1, URZ ;  /* 0x0000000114047890 */ /* 0x004fe2000fffe0ff */
[----:B------:R-:W-:-:S03]  /*5d50*/  ISETP.NE.AND P0, PT, R8, 0x2, PT ;  /* 0x000000020800780c */ /* 0x000fc60003f05270 */
[----:B------:R-:W-:Y:S01]  /*5d60*/  UISETP.NE.AND UP0, UPT, UR4, 0x4, UPT ;  /* 0x000000040400788c */ /* 0x000fe2000bf05270 */
[----:B-1----:R-:W-:Y:S02]  /*5d70*/  SEL R0, RZ, 0x1, P0 ;  /* 0x00000001ff007807 */ /* 0x002fe40000000000 */
[----:B------:R-:W-:Y:S01]  /*5d80*/  SEL R8, R8, RZ, P0 ;  /* 0x000000ff08087207 */ /* 0x000fe20000000000 */
[----:B------:R-:W-:Y:S01]  /*5d90*/  USEL UR5, URZ, 0x1, UP0 ;  /* 0x00000001ff057887 */ /* 0x000fe20008000000 */
[----:B------:R-:W-:Y:S01]  /*5da0*/  LOP3.LUT R3, R3, R0, RZ, 0x3c, !PT ;  /* 0x0000000003037212 */ /* 0x000fe200078e3cff */
[----:B------:R-:W-:-:S04]  /*5db0*/  USEL UR20, UR4, URZ, UP0 ;  /* 0x000000ff04147287 */ /* 0x000fc80008000000 */
[----:B------:R-:W-:Y:S01]  /*5dc0*/  LOP3.LUT R9, R9, UR5, RZ, 0x3c, !PT ;  /* 0x0000000509097c12 */ /* 0x000fe2000f8e3cff */
[----:B------:R-:W-:Y:S07]  /*5dd0*/  @P1 BRA `(.L_x_123) ;  /* 0xfffffff800c41947 */ /* 0x000fee000383ffff */
[----:B------:R-:W1:Y:S01]  /*5de0*/  S2UR UR8, SR_CgaCtaId ;  /* 0x00000000000879c3 */ /* 0x000e620000008800 */
[----:B------:R-:W-:Y:S01]  /*5df0*/  ELECT P0, URZ, PT ;  /* 0x0000000000ff782f */ /* 0x000fe20003800000 */
[----:B------:R-:W-:Y:S01]  /*5e00*/  HFMA2 R0, -RZ, RZ, 0, 5.9604644775390625e-08 ;  /* 0x00000001ff007431 */ /* 0x000fe200000001ff */
[----:B------:R-:W-:-:S05]  /*5e10*/  UMOV UR4, 0x40 ;  /* 0x0000004000047882 */ /* 0x000fca0000000000 */
[----:B------:R-:W-:Y:S01]  /*5e20*/  UVIRTCOUNT.DEALLOC.SMPOOL 0x80 ;  /* 0x000000800000784c */ /* 0x000fe20000000000 */
[----:B------:R-:W-:Y:S02]  /*5e30*/  UISETP.NE.AND UP1, UPT, UR27, URZ, UPT ;  /* 0x000000ff1b00728c */ /* 0x000fe4000bf25270 */
[----:B-1----:R-:W-:-:S09]  /*5e40*/  ULEA UR8, UR8, UR4, 0x18 ;  /* 0x0000000408087291 */ /* 0x002fd2000f8ec0ff */
[----:B------:R1:W-:Y:S01]  /*5e50*/  @P0 STS.U8 [UR8+0x1c], R0 ;  /* 0x00001c00ff000988 */ /* 0x0003e20008000008 */
[----:B------:R-:W-:Y:S05]  /*5e60*/  BRA.U UP1, `(.L_x_124) ;  /* 0x0000000101a07547 */ /* 0x000fea000b800000 */
[----:B------:R-:W-:Y:S01]  /*5e70*/  UIADD3 UR7, UPT, UPT, UR13, 0x3b0, URZ ;  /* 0x000003b00d077890 */ /* 0x000fe2000fffe0ff */
[----:B------:R-:W-:-:S03]  /*5e80*/  SHF.L.U32 R3, R9, 0x1f, RZ ;  /* 0x0000001f09037819 */ /* 0x000fc600000006ff */
[----:B------:R-:W-:-:S09]  /*5e90*/  ULEA UR4, UR20, UR7, 0x3 ;  /* 0x0000000714047291 */ /* 0x000fd2000f8e18ff */
[----:B------:R-:W2:Y:S02]  /*5ea0*/  SYNCS.PHASECHK.TRANS64.TRYWAIT P0, [UR4], R3 ;  /* 0x00000003ff0075a7 */ /* 0x000ea40008001104 */
[----:B--2---:R-:W-:Y:S05]  /*5eb0*/  @!P0 BRA `(.L_x_125) ;  /* 0x0000005800648947 */ /* 0x004fea0003800000 */
.L_x_291:
        /* <DEDUP_REMOVED lines=9> */
.L_x_293:
        /* <DEDUP_REMOVED lines=9> */
.L_x_295:
[----:B------:R-:W-:-:S04]  /*5fe0*/  UIADD3 UR4, UPT, UPT, UR4, 0x1, URZ ;  /* 0x0000000104047890 */ /* 0x000fc8000fffe0ff */
[----:B------:R-:W-:-:S04]  /*5ff0*/  UISETP.NE.AND UP0, UPT, UR4, 0x4, UPT ;  /* 0x000000040400788c */ /* 0x000fc8000bf05270 */
[----:B------:R-:W-:Y:S02]  /*6000*/  USEL UR5, URZ, 0x1, UP0 ;  /* 0x00000001ff057887 */ /* 0x000fe40008000000 */
[----:B------:R-:W-:-:S04]  /*6010*/  USEL UR4, UR4, URZ, UP0 ;  /* 0x000000ff04047287 */ /* 0x000fc80008000000 */
[----:B------:R-:W-:Y:S01]  /*6020*/  ULEA UR4, UR4, UR7, 0x3 ;  /* 0x0000000704047291 */ /* 0x000fe2000f8e18ff */
[----:B-1----:R-:W-:-:S04]  /*6030*/  LOP3.LUT R3, R2, UR5, RZ, 0x3c, !PT ;  /* 0x0000000502037c12 */ /* 0x002fc8000f8e3cff */
[----:B------:R-:W-:Y:S01]  /*6040*/  SHF.L.U32 R3, R3, 0x1f, RZ ;  /* 0x0000001f03037819 */ /* 0x000fe200000006ff */
[----:B------:R-:W-:-:S04]  /*6050*/  IMAD.U32 R0, RZ, RZ, UR4 ;  /* 0x00000004ff007e24 */ /* 0x000fc8000f8e00ff */
[----:B------:R1:W2:Y:S03]  /*6060*/  SYNCS.PHASECHK.TRANS64.TRYWAIT P0, [R0+URZ], R3 ;  /* 0x00000003000075a7 */ /* 0x0002a600080011ff */
[----:B--2---:R-:W-:Y:S05]  /*6070*/  @!P0 NANOSLEEP.SYNCS 0x989680 ;  /* 0x009896800000895d */ /* 0x004fea0003900000 */
[----:B------:R-:W2:Y:S02]  /*6080*/  @!P0 SYNCS.PHASECHK.TRANS64 P0, [R0+URZ], R3 ;  /* 0x00000003000085a7 */ /* 0x000ea400080010ff */
[----:B--2---:R-:W-:Y:S05]  /*6090*/  @P0 BRA `(.L_x_128) ;  /* 0x0000000000200947 */ /* 0x004fea0003800000 */
.L_x_129:
[----:B--2---:R2:W4:Y:S02]  /*60a0*/  SYNCS.PHASECHK.TRANS64.TRYWAIT P0, [R0+URZ], R3 ;  /* 0x00000003000075a7 */ /* 0x00452400080011ff */
[----:B----4-:R-:W-:Y:S05]  /*60b0*/  @!P0 NANOSLEEP.SYNCS 0x989680 ;  /* 0x009896800000895d */ /* 0x010fea0003900000 */
[----:B------:R-:W4:Y:S02]  /*60c0*/  @!P0 SYNCS.PHASECHK.TRANS64 P0, [R0+URZ], R3 ;  /* 0x00000003000085a7 */ /* 0x000f2400080010ff */
[----:B----4-:R-:W-:Y:S05]  /*60d0*/  @!P0 BRA `(.L_x_129) ;  /* 0xfffffffc00f08947 */ /* 0x010fea000383ffff */
[----:B------:R-:W-:Y:S05]  /*60e0*/  BRA `(.L_x_128) ;  /* 0x00000000000c7947 */ /* 0x000fea0003800000 */
.L_x_124:
[----:B------:R-:W-:-:S04]  /*60f0*/  UIADD3 UR4, UPT, UPT, UR13, 0x3f0, URZ ;  /* 0x000003f00d047890 */ /* 0x000fc8000fffe0ff */
[----:B------:R-:W-:-:S09]  /*6100*/  UPRMT UR4, UR28, 0x654, UR4 ;  /* 0x000006541c047896 */ /* 0x000fd20008000004 */
[----:B------:R-:W-:Y:S03]  /*6110*/  SYNCS.ARRIVE.TRANS64.RED.A1T0 RZ, [UR4], RZ ;  /* 0x000000ffffff79a7 */ /* 0x000fe60008100404 */
.L_x_128:
[----:B-12---:R-:W-:Y:S01]  /*6120*/  SHF.L.U32 R3, RZ, 0x1f, RZ ;  /* 0x0000001fff037819 */ /* 0x006fe200000006ff */
[----:B------:R-:W-:Y:S01]  /*6130*/  UIADD3 UR4, UPT, UPT, UR13, 0x3f0, URZ ;  /* 0x000003f00d047890 */ /* 0x000fe2000fffe0ff */
[----:B------:R-:W-:Y:S02]  /*6140*/  PLOP3.LUT P0, PT, PT, PT, UP1, 0x80, 0x8 ;  /* 0x000000000008781c */ /* 0x000fe40003f0f018 */
[----:B------:R-:W1:Y:S02]  /*6150*/  SYNCS.PHASECHK.TRANS64.TRYWAIT P1, [UR13+0x3f0], R3 ;  /* 0x0003f003ff0075a7 */ /* 0x000e64000802110d */
[----:B-1----:R-:W-:Y:S09]  /*6160*/  @!P1 BRA `(.L_x_130) ;  /* 0x0000005800009947 */ /* 0x002ff20003800000 */
.L_x_297:
[----:B------:R-:W-:Y:S01]  /*6170*/  @!UP1 UPRMT UR4, UR28, 0x654, UR4 ;  /* 0x000006541c049896 */ /* 0x000fe20008000004 */
[----:B------:R-:W-:Y:S01]  /*6180*/  UMOV UR5, 0xffff ;  /* 0x0000ffff00057882 */ /* 0x000fe20000000000 */
[----:B------:R-:W-:-:S07]  /*6190*/  UMOV UR6, 0x1 ;  /* 0x0000000100067882 */ /* 0x000fce0000000000 */
[----:B------:R-:W-:Y:S01]  /*61a0*/  @!P0 SYNCS.ARRIVE.TRANS64.RED.A1T0 RZ, [UR4], RZ ;  /* 0x000000ffffff89a7 */ /* 0x000fe20008100404 */
[----:B------:R-:W-:Y:S01]  /*61b0*/  NOP ;  /* 0x0000000000007918 */ /* 0x000fe20000000000 */
[----:B-1----:R-:W1:Y:S01]  /*61c0*/  LDS R0, [UR8+0x14] ;  /* 0x00001408ff007984 */ /* 0x002e620008000800 */
[----:B------:R-:W-:-:S04]  /*61d0*/  ULOP3.LUT UR4, UR26, 0xffff, URZ, 0xc0, !UPT ;  /* 0x0000ffff1a047892 */ /* 0x000fc8000f8ec0ff */
[----:B------:R-:W-:-:S04]  /*61e0*/  USHF.R.U32.HI UR4, URZ, 0x5, UR4 ;  /* 0x00000005ff047899 */ /* 0x000fc80008011604 */
[----:B------:R-:W-:Y:S02]  /*61f0*/  USHF.L.U32 UR5, UR5, UR4, URZ ;  /* 0x0000000405057299 */ /* 0x000fe400080006ff */
[----:B------:R-:W-:-:S04]  /*6200*/  USHF.L.U32 UR4, UR6, UR4, URZ ;  /* 0x0000000406047299 */ /* 0x000fc800080006ff */
[----:B-1----:R-:W-:-:S04]  /*6210*/  LOP3.LUT R0, R0, UR5, RZ, 0xc0, !PT ;  /* 0x0000000500007c12 */ /* 0x002fc8000f8ec0ff */
[----:B------:R-:W-:-:S13]  /*6220*/  ISETP.NE.AND P0, PT, R0, UR5, PT ;  /* 0x0000000500007c0c */ /* 0x000fda000bf05270 */
[----:B------:R-:W-:Y:S05]  /*6230*/  @P0 BRA `(.L_x_131) ;  /* 0x0000000000580947 */ /* 0x000fea0003800000 */
[----:B------:R-:W1:Y:S02]  /*6240*/  LDS R0, [UR8+0x18] ;  /* 0x00001808ff007984 */ /* 0x000e640008000800 */
[----:B-1----:R-:W-:-:S04]  /*6250*/  LOP3.LUT R0, R0, UR4, RZ, 0xc0, !PT ;  /* 0x0000000400007c12 */ /* 0x002fc8000f8ec0ff */
[----:B------:R-:W-:-:S13]  /*6260*/  ISETP.NE.AND P0, PT, R0, UR4, PT ;  /* 0x0000000400007c0c */ /* 0x000fda000bf05270 */
[----:B------:R-:W-:Y:S05]  /*6270*/  @P0 BRA `(.L_x_132) ;  /* 0x00000000003c0947 */ /* 0x000fea0003800000 */
[----:B------:R-:W1:Y:S01]  /*6280*/  S2R R2, SR_LANEID ;  /* 0x0000000000027919 */ /* 0x000e620000000000 */
[----:B------:R-:W-:Y:S01]  /*6290*/  ULOP3.LUT UR5, URZ, UR5, URZ, 0x33, !UPT ;  /* 0x00000005ff057292 */ /* 0x000fe2000f8e33ff */
[----:B------:R-:W-:Y:S01]  /*62a0*/  LOP3.LUT R4, RZ, UR4, RZ, 0x33, !PT ;  /* 0x00000004ff047c12 */ /* 0x000fe2000f8e33ff */
[----:B------:R-:W-:Y:S02]  /*62b0*/  VOTEU.ANY UR4, UPT, PT ;  /* 0x0000000000047886 */ /* 0x000fe400038e0100 */
[----:B------:R-:W-:Y:S01]  /*62c0*/  UFLO.U32 UR4, UR4 ;  /* 0x00000004000472bd */ /* 0x000fe200080e0000 */
[----:B------:R-:W2:Y:S01]  /*62d0*/  REDUX UR6, R4 ;  /* 0x00000000040673c4 */ /* 0x000ea20000000000 */
[----:B------:R-:W-:-:S06]  /*62e0*/  IMAD.U32 R0, RZ, RZ, UR5 ;  /* 0x00000005ff007e24 */ /* 0x000fcc000f8e00ff */
[----:B------:R4:W-:Y:S01]  /*62f0*/  UTCATOMSWS.AND URZ, UR5 ;  /* 0x0000000500ff79e3 */ /* 0x0009e20008000000 */
[----:B------:R-:W3:Y:S01]  /*6300*/  REDUX UR7, R0 ;  /* 0x00000000000773c4 */ /* 0x000ee20000000000 */
[----:B-1----:R-:W-:Y:S01]  /*6310*/  ISETP.EQ.U32.AND P0, PT, R2, UR4, PT ;  /* 0x0000000402007c0c */ /* 0x002fe2000bf02070 */
[----:B--2---:R-:W-:Y:S01]  /*6320*/  IMAD.U32 R2, RZ, RZ, UR6 ;  /* 0x00000006ff027e24 */ /* 0x004fe2000f8e00ff */
[----:B---3--:R-:W-:-:S11]  /*6330*/  MOV R3, UR7 ;  /* 0x0000000700037c02 */ /* 0x008fd60008000f00 */
[----:B------:R4:W-:Y:S04]  /*6340*/  @P0 ATOMS.AND RZ, [UR8+0x14], R3 ;  /* 0x00001403ffff098c */ /* 0x0009e8000a800008 */
[----:B------:R4:W-:Y:S01]  /*6350*/  @P0 ATOMS.AND RZ, [UR8+0x18], R2 ;  /* 0x00001802ffff098c */ /* 0x0009e2000a800008 */
[----:B------:R-:W-:Y:S05]  /*6360*/  BRA `(.L_x_133) ;  /* 0x0000000000147947 */ /* 0x000fea0003800000 */
.L_x_132:
[----:B------:R-:W-:Y:S02]  /*6370*/  MOV R2, 0x6390 ;  /* 0x0000639000027802 */ /* 0x000fe40000000f00 */
[----:B---3-5:R-:W-:Y:S05]  /*6380*/  CALL.REL.NOINC `($__internal_0_$__cuda_sm10x_tcgen05_guardrail_trap_col_being_dealloced_not_returned_by_alloc) ;  /* 0x0000005800547944 */ /* 0x028fea0003c00000 */
[----:B------:R-:W-:Y:S05]  /*6390*/  BRA `(.L_x_133) ;  /* 0x0000000000087947 */ /* 0x000fea0003800000 */
.L_x_131:
[----:B------:R-:W-:Y:S02]  /*63a0*/  MOV R2, 0x63c0 ;  /* 0x000063c000027802 */ /* 0x000fe40000000f00 */
[----:B---3-5:R-:W-:Y:S05]  /*63b0*/  CALL.REL.NOINC `($__internal_2_$__cuda_sm10x_tcgen05_guardrail_trap_unallocated_columns_being_dealloced) ;  /* 0x0000005800607944 */ /* 0x028fea0003c00000 */
.L_x_133:
[----:B------:R-:W-:Y:S01]  /*63c0*/  NOP ;  /* 0x0000000000007918 */ /* 0x000fe20000000000 */
[----:B----4-:R-:W-:Y:S05]  /*63d0*/  EXIT ;  /* 0x000000000000794d */ /* 0x010fea0003800000 */
.L_x_104:
[----:B------:R-:W-:-:S09]  /*63e0*/  UISETP.NE.OR UP0, UPT, UR18, 0x3, !UP4 ;  /* 0x000000031200788c */ /* 0x000fd2000e705670 */
[----:B------:R-:W-:Y:S05]  /*63f0*/  BRA.U UP0, `(.L_x_134) ;  /* 0x0000000d00dc7547 */ /* 0x000fea000b800000 */
[----:B------:R-:W2:Y:S01]  /*6400*/  LDCU.64 UR4, c[0x0][0x888] ;  /* 0x00011100ff0477ac */ /* 0x000ea20008000a00 */
[----:B------:R-:W3:Y:S01]  /*6410*/  LDC.64 R12, c[0x0][0x348] ;  /* 0x0000d200ff0c7b82 */ /* 0x000ee20000000a00 */
[----:B------:R-:W-:Y:S02]  /*6420*/  HFMA2 R9, -RZ, RZ, 0, 0 ;  /* 0x00000000ff097431 */ /* 0x000fe400000001ff */
[----:B------:R-:W-:Y:S01]  /*6430*/  IMAD.MOV.U32 R11, RZ, RZ, 0x1 ;  /* 0x00000001ff0b7424 */ /* 0x000fe200078e00ff */
[----:B------:R-:W4:Y:S01]  /*6440*/  LDCU UR35, c[0x0][0x370] ;  /* 0x00006e00ff2377ac */ /* 0x000f220008000800 */
[----:B------:R-:W-:Y:S01]  /*6450*/  IMAD.MOV.U32 R10, RZ, RZ, RZ ;  /* 0x000000ffff0a7224 */ /* 0x000fe200078e00ff */
[----:B------:R-:W-:Y:S01]  /*6460*/  MOV R3, 0x1000 ;  /* 0x0000100000037802 */ /* 0x000fe20000000f00 */
[----:B------:R-:W4:Y:S01]  /*6470*/  LDCU.128 UR48, c[0x0][0xb10] ;  /* 0x00016200ff3077ac */ /* 0x000f220008000c00 */
[----:B------:R-:W1:Y:S01]  /*6480*/  LDCU UR34, c[0x0][0x374] ;  /* 0x00006e80ff2277ac */ /* 0x000e620008000800 */
[----:B------:R-:W1:Y:S01]  /*6490*/  LDCU.64 UR32, c[0x0][0x890] ;  /* 0x00011200ff2077ac */ /* 0x000e620008000a00 */
[----:B------:R-:W1:Y:S01]  /*64a0*/  LDCU UR15, c[0x0][0xb0c] ;  /* 0x00016180ff0f77ac */ /* 0x000e620008000800 */
[----:B--2---:R-:W-:Y:S01]  /*64b0*/  UISETP.NE.U32.AND UP0, UPT, UR4, URZ, UPT ;  /* 0x000000ff0400728c */ /* 0x004fe2000bf05070 */
[----:B------:R-:W2:Y:S01]  /*64c0*/  LDCU UR40, c[0x0][0xb20] ;  /* 0x00016400ff2877ac */ /* 0x000ea20008000800 */
[----:B------:R-:W2:Y:S01]  /*64d0*/  LDCU UR4, c[0x0][0xb30] ;  /* 0x00016600ff0477ac */ /* 0x000ea20008000800 */
[----:B------:R-:W-:Y:S01]  /*64e0*/  UMOV UR21, 0x400 ;  /* 0x0000040000157882 */ /* 0x000fe20000000000 */
[----:B----4-:R-:W-:-:S02]  /*64f0*/  UIMAD.WIDE.U32 UR6, UR35, UR48, URZ ;  /* 0x00000030230672a5 */ /* 0x010fc4000f8e00ff */
[----:B-1----:R-:W-:Y:S02]  /*6500*/  UIMAD.WIDE.U32 UR8, UR34, UR51, URZ ;  /* 0x00000033220872a5 */ /* 0x002fe4000f8e00ff */
[----:B------:R-:W-:Y:S02]  /*6510*/  ULEA UR21, UR46, UR21, 0x18 ;  /* 0x000000152e157291 */ /* 0x000fe4000f8ec0ff */
[----:B------:R-:W-:Y:S02]  /*6520*/  UISETP.NE.U32.AND UP6, UPT, UR32, URZ, UPT ;  /* 0x000000ff2000728c */ /* 0x000fe4000bfc5070 */
[----:B------:R-:W-:Y:S02]  /*6530*/  UIADD3 UR37, UPT, UPT, UR21, 0x348, URZ ;  /* 0x0000034815257890 */ /* 0x000fe4000fffe0ff */
[----:B------:R-:W-:Y:S02]  /*6540*/  UISETP.NE.AND.EX UP5, UPT, UR5, URZ, UPT, UP0 ;  /* 0x000000ff0500728c */ /* 0x000fe4000bfa5300 */
[----:B------:R-:W-:Y:S01]  /*6550*/  UISETP.NE.AND UP0, UPT, UR42, 0x1, UPT ;  /* 0x000000012a00788c */ /* 0x000fe2000bf05270 */
[----:B------:R-:W-:Y:S01]  /*6560*/  UMOV UR6, UR7 ;  /* 0x0000000700067c82 */ /* 0x000fe20008000000 */
[----:B------:R-:W-:Y:S01]  /*6570*/  UMOV UR38, UR9 ;  /* 0x0000000900267c82 */ /* 0x000fe20008000000 */
[----:B------:R-:W-:-:S02]  /*6580*/  UISETP.NE.AND UP0, UPT, UR15, 0x1, UPT ;  /* 0x000000010f00788c */ /* 0x000fc4000bf05270 */
[----:B------:R-:W-:Y:S02]  /*6590*/  UPLOP3.LUT UP4, UPT, UPT, UPT, UPT, 0x40, 0x4 ;  /* 0x000000000004789c */ /* 0x000fe40003f8e870 */
[----:B------:R-:W-:Y:S01]  /*65a0*/  UISETP.GE.AND UP2, UPT, UR42, 0x1, UPT ;  /* 0x000000012a00788c */ /* 0x000fe2000bf46270 */
[----:B------:R-:W1:Y:S01]  /*65b0*/  LDCU.64 UR22, c[0x0][0xb28] ;  /* 0x00016500ff1677ac */ /* 0x000e620008000a00 */
[----:B------:R-:W-:Y:S02]  /*65c0*/  UISETP.NE.AND.EX UP6, UPT, UR33, URZ, UPT, UP6 ;  /* 0x000000ff2100728c */ /* 0x000fe4000bfc5360 */
[----:B------:R-:W-:Y:S02]  /*65d0*/  UIADD3 UR25, UPT, UPT, UR21, 0x340, URZ ;  /* 0x0000034015197890 */ /* 0x000fe4000fffe0ff */
[----:B------:R-:W-:Y:S02]  /*65e0*/  UPRMT UR37, UR46, 0x654, UR37 ;  /* 0x000006542e257896 */ /* 0x000fe40008000025 */
[----:B------:R-:W-:-:S02]  /*65f0*/  USHF.R.U32.HI UR39, URZ, UR49, UR6 ;  /* 0x00000031ff277299 */ /* 0x000fc40008011606 */
[----:B--2---:R-:W-:Y:S02]  /*6600*/  USHF.R.U32.HI UR38, URZ, UR40, UR38 ;  /* 0x00000028ff267299 */ /* 0x004fe40008011626 */
[----:B------:R-:W-:Y:S02]  /*6610*/  UISETP.NE.AND UP0, UPT, UR50, 0x1, UPT ;  /* 0x000000013200788c */ /* 0x000fe4000bf05270 */
[----:B---3--:R-:W-:-:S11]  /*6620*/  UISETP.NE.AND UP3, UPT, UR4, 0x1, UPT ;  /* 0x000000010400788c */ /* 0x008fd6000bf65270 */
.L_x_143:
[C---:B------:R-:W-:Y:S02]  /*6630*/  LEA R8, R10.reuse, UR21, 0x3 ;  /* 0x000000150a087c11 */ /* 0x040fe4000f8e18ff */
[----:B------:R-:W-:Y:S02]  /*6640*/  SHF.L.U32 R5, R9, 0x1f, RZ ;  /* 0x0000001f09057819 */ /* 0x000fe400000006ff */
[----:B------:R-:W-:Y:S02]  /*6650*/  LEA R6, R10, UR21, 0x4 ;  /* 0x000000150a067c11 */ /* 0x000fe4000f8e20ff */
[----:B--2---:R-:W2:Y:S02]  /*6660*/  SYNCS.PHASECHK.TRANS64.TRYWAIT P0, [R8+URZ+0x370], R5 ;  /* 0x00037005080075a7 */ /* 0x004ea400080011ff */
[----:B--2---:R-:W-:Y:S05]  /*6670*/  @!P0 BRA `(.L_x_135) ;  /* 0x0000005000d48947 */ /* 0x004fea0003800000 */
.L_x_298:
[----:B--2---:R-:W2:Y:S01]  /*6680*/  LDS.128 R4, [R6+0x400] ;  /* 0x0004000006047984 */ /* 0x004ea20000000c00 */
[----:B------:R-:W-:Y:S01]  /*6690*/  UISETP.GE.AND UP0, UPT, UR42, 0x1, UPT ;  /* 0x000000012a00788c */ /* 0x000fe2000bf06270 */
[----:B------:R-:W-:Y:S01]  /*66a0*/  @!PT LDS RZ, [RZ] ;  /* 0x00000000fffff984 */ /* 0x000fe20000000800 */
[----:B------:R-:W-:Y:S01]  /*66b0*/  @!PT LDS RZ, [RZ] ;  /* 0x00000000fffff984 */ /* 0x000fe20000000800 */
[----:B------:R-:W-:Y:S01]  /*66c0*/  @!PT LDS RZ, [RZ] ;  /* 0x00000000fffff984 */ /* 0x000fe20000000800 */
[----:B------:R-:W-:Y:S01]  /*66d0*/  @!PT LDS RZ, [RZ] ;  /* 0x00000000fffff984 */ /* 0x000fe20000000800 */
[----:B------:R3:W-:Y:S06]  /*66e0*/  MEMBAR.ALL.CTA ;  /* 0x0000000000007992 */ /* 0x0007ec0000008000 */
[----:B---3--:R-:W3:Y:S01]  /*66f0*/  FENCE.VIEW.ASYNC.S ;  /* 0x00000000000073c6 */ /* 0x008ee20000000000 */
[----:B--2---:R-:W-:Y:S11]  /*6700*/  LOP3.LUT P0, RZ, R6, 0x1, RZ, 0xc0, !PT ;  /* 0x0000000106ff7812 */ /* 0x004ff6000780c0ff */
[----:B------:R-:W-:Y:S02]  /*6710*/  @!UPT UIADD3 URZ, UPT, UPT, URZ, URZ, URZ ;  /* 0x000000fffffff290 */ /* 0x000fe4000fffe0ff */
[----:B---3--:R-:W-:Y:S01]  /*6720*/  VOTEU.ANY UP2, P0 ;  /* 0x0000000000ff7886 */ /* 0x008fe20000040100 */
[----:B------:R-:W-:Y:S11]  /*6730*/  PLOP3.LUT P0, PT, PT, PT, UP2, 0x80, 0x8 ;  /* 0x000000000008781c */ /* 0x000ff60003f0f028 */
[----:B------:R-:W-:Y:S02]  /*6740*/  @!UPT UIADD3 URZ, UPT, UPT, URZ, URZ, URZ ;  /* 0x000000fffffff290 */ /* 0x000fe4000fffe0ff */
[----:B------:R-:W-:Y:S02]  /*6750*/  @P0 SHF.R.U32.HI R0, RZ, 0x10, R5 ;  /* 0x00000010ff000819 */ /* 0x000fe40000011605 */
[----:B------:R-:W-:Y:S02]  /*6760*/  @P0 MOV R2, R4 ;  /* 0x0000000400020202 */ /* 0x000fe40000000f00 */
[----:B------:R-:W-:Y:S01]  /*6770*/  @P0 R2UR UR4, R0 ;  /* 0x00000000000402ca */ /* 0x000fe200000e0000 */
[----:B------:R-:W-:Y:S01]  /*6780*/  VIADD R0, R8, 0x380 ;  /* 0x0000038008007836 */ /* 0x000fe20000000000 */
[----:B------:R-:W-:Y:S02]  /*6790*/  @P0 LOP3.LUT R4, R5, 0xffff, RZ, 0xc0, !PT ;  /* 0x0000ffff05040812 */ /* 0x000fe400078ec0ff */
[----:B------:R-:W-:Y:S02]  /*67a0*/  @P0 R2UR UR6, R2 ;  /* 0x00000000020602ca */ /* 0x000fe400000e0000 */
[----:B------:R-:W-:Y:S02]  /*67b0*/  PRMT R0, RZ, 0x654, R0 ;  /* 0x00000654ff007816 */ /* 0x000fe40000000000 */
[----:B------:R-:W-:Y:S02]  /*67c0*/  @P0 R2UR UR5, R4 ;  /* 0x00000000040502ca */ /* 0x000fe400000e0000 */
[----:B------:R2:W-:Y:S03]  /*67d0*/  SYNCS.ARRIVE.TRANS64.RED.A1T0 RZ, [R0+URZ], RZ ;  /* 0x000000ff00ff79a7 */ /* 0x0005e600081004ff */
[----:B------:R-:W-:Y:S04]  /*67e0*/  @UP2 UMOV UR29, UR4 ;  /* 0x00000004001d2c82 */ /* 0x000fe80008000000 */
[----:B------:R-:W-:Y:S04]  /*67f0*/  @UP2 UMOV UR14, UR6 ;  /* 0x00000006000e2c82 */ /* 0x000fe80008000000 */
[----:B------:R-:W-:Y:S01]  /*6800*/  @UP2 UMOV UR13, UR5 ;  /* 0x00000005000d2c82 */ /* 0x000fe20008000000 */
[----:B------:R-:W-:Y:S05]  /*6810*/  BRA.U !UP0, `(.L_x_136) ;  /* 0x0000000108c07547 */ /* 0x000fea000b800000 */
[----:B------:R-:W-:Y:S02]  /*6820*/  UIMAD.WIDE.U32 UR8, UR13, UR51, URZ ;  /* 0x000000330d0872a5 */ /* 0x000fe4000f8e00ff */
[----:B------:R-:W-:Y:S02]  /*6830*/  UP2UR UR12, UPR, URZ, 0x4 ;  /* 0x00000004ff0c7883 */ /* 0x000fe40008000000 */
[----:B------:R-:W-:Y:S02]  /*6840*/  UISETP.NE.AND UP2, UPT, UR50, 0x1, UPT ;  /* 0x000000013200788c */ /* 0x000fe4000bf45270 */
[----:B------:R-:W-:Y:S02]  /*6850*/  UIMAD.WIDE.U32 UR10, UR14, UR48, URZ ;  /* 0x000000300e0a72a5 */ /* 0x000fe4000f8e00ff */
[----:B------:R-:W-:Y:S02]  /*6860*/  USEL UR4, UR34, UR38, !UP2 ;  /* 0x0000002622047287 */ /* 0x000fe4000d000000 */
[----:B------:R-:W-:Y:S02]  /*6870*/  UISETP.NE.AND UP0, UPT, UR15, 0x1, UPT ;  /* 0x000000010f00788c */ /* 0x000fe4000bf05270 */
[----:B------:R-:W-:Y:S02]  /*6880*/  UP2UR UR20, UPR, URZ, 0x2 ;  /* 0x00000002ff147883 */ /* 0x000fe40008000000 */
[----:B------:R-:W-:Y:S02]  /*6890*/  UISETP.NE.AND UP1, UPT, UR42, 0x1, UPT ;  /* 0x000000012a00788c */ /* 0x000fe4000bf25270 */
[----:B-1----:R-:W-:Y:S02]  /*68a0*/  UIMAD.WIDE.U32 UR16, UR4, UR22, URZ ;  /* 0x00000016041072a5 */ /* 0x002fe4000f8e00ff */
[----:B------:R-:W-:Y:S01]  /*68b0*/  USEL UR7, UR35, UR39, !UP0 ;  /* 0x0000002723077287 */ /* 0x000fe2000c000000 */
[----:B------:R-:W-:Y:S02]  /*68c0*/  UMOV UR5, UR9 ;  /* 0x0000000900057c82 */ /* 0x000fe40008000000 */
[----:B------:R-:W-:Y:S02]  /*68d0*/  USHF.R.U32.HI UR6, URZ, UR40, UR5 ;  /* 0x00000028ff067299 */ /* 0x000fe40008011605 */
[----:B------:R-:W-:Y:S02]  /*68e0*/  UIMAD.WIDE.U32 UR18, UR7, UR22, URZ ;  /* 0x00000016071272a5 */ /* 0x000fe4000f8e00ff */
[----:B------:R-:W-:Y:S02]  /*68f0*/  USEL UR6, UR13, UR6, !UP2 ;  /* 0x000000060d067287 */ /* 0x000fe4000d000000 */
[----:B------:R-:W-:Y:S01]  /*6900*/  UISETP.NE.AND UP2, UPT, UR12, URZ, UPT ;  /* 0x000000ff0c00728c */ /* 0x000fe2000bf45270 */
[----:B------:R-:W-:Y:S01]  /*6910*/  UMOV UR5, UR11 ;  /* 0x0000000b00057c82 */ /* 0x000fe20008000000 */
[----:B------:R-:W-:Y:S02]  /*6920*/  UIMAD.WIDE.U32 UR10, UR6, UR22, URZ ;  /* 0x00000016060a72a5 */ /* 0x000fe4000f8e00ff */
[----:B------:R-:W-:Y:S03]  /*6930*/  USHF.R.U32.HI UR8, URZ, UR49, UR5 ;  /* 0x00000031ff087299 */ /* 0x000fe60008011605 */
[----:B------:R-:W-:Y:S02]  /*6940*/  UMOV UR5, UR17 ;  /* 0x0000001100057c82 */ /* 0x000fe40008000000 */
[----:B------:R-:W-:Y:S03]  /*6950*/  @UP1 USHF.R.U32.HI UR4, URZ, UR23, UR5 ;  /* 0x00000017ff041299 */ /* 0x000fe60008011605 */
[----:B------:R-:W-:Y:S01]  /*6960*/  UMOV UR5, UR19 ;  /* 0x0000001300057c82 */ /* 0x000fe20008000000 */
[----:B------:R-:W-:Y:S02]  /*6970*/  UIMAD UR4, UR42, UR4, URZ ;  /* 0x000000042a0472a4 */ /* 0x000fe4000f8e02ff */
[----:B------:R-:W-:Y:S02]  /*6980*/  @UP1 USHF.R.U32.HI UR7, URZ, UR23, UR5 ;  /* 0x00000017ff071299 */ /* 0x000fe40008011605 */
[----:B------:R-:W-:Y:S02]  /*6990*/  USEL UR5, UR14, UR8, !UP0 ;  /* 0x000000080e057287 */ /* 0x000fe4000c000000 */
[----:B------:R-:W-:Y:S02]  /*69a0*/  UIMAD UR8, UR42, UR7, URZ ;  /* 0x000000072a0872a4 */ /* 0x000fe4000f8e02ff */
[----:B------:R-:W-:Y:S03]  /*69b0*/  UISETP.GE.AND UP0, UPT, UR6, UR4, UPT ;  /* 0x000000040600728c */ /* 0x000fe6000bf06270 */
[----:B------:R-:W-:Y:S01]  /*69c0*/  UMOV UR4, UR11 ;  /* 0x0000000b00047c82 */ /* 0x000fe20008000000 */
[----:B------:R-:W-:Y:S02]  /*69d0*/  UISETP.GE.OR UP0, UPT, UR5, UR8, UP0 ;  /* 0x000000080500728c */ /* 0x000fe40008706670 */
[----:B------:R-:W-:Y:S02]  /*69e0*/  USHF.R.U32.HI UR4, URZ, UR23, UR4 ;  /* 0x00000017ff047299 */ /* 0x000fe40008011604 */
[----:B------:R-:W-:Y:S02]  /*69f0*/  UIMAD.WIDE.U32 UR8, UR5, UR22, URZ ;  /* 0x00000016050872a5 */ /* 0x000fe4000f8e00ff */
[----:B------:R-:W-:Y:S04]  /*6a00*/  USEL UR10, UR6, UR4, !UP1 ;  /* 0x00000004060a7287 */ /* 0x000fe8000c800000 */
[----:B------:R-:W-:Y:S01]  /*6a10*/  UIADD3 UR11, UPT, UPT, -UR10, URZ, URZ ;  /* 0x000000ff0a0b7290 */ /* 0x000fe2000fffe1ff */
[----:B------:R-:W-:Y:S02]  /*6a20*/  @!UP0 UMOV UR4, UR9 ;  /* 0x0000000900048c82 */ /* 0x000fe40008000000 */
[----:B------:R-:W-:Y:S02]  /*6a30*/  @!UP0 USHF.R.U32.HI UR4, URZ, UR23, UR4 ;  /* 0x00000017ff048299 */ /* 0x000fe40008011604 */
[----:B------:R-:W-:Y:S02]  /*6a40*/  UIMAD UR8, UR42, UR11, UR6 ;  /* 0x0000000b2a0872a4 */ /* 0x000fe4000f8e0206 */
[----:B------:R-:W-:Y:S02]  /*6a50*/  @!UP0 USEL UR4, UR5, UR4, !UP1 ;  /* 0x0000000405048287 */ /* 0x000fe4000c800000 */
[----:B------:R-:W-:Y:S02]  /*6a60*/  UISETP.NE.AND UP1, UPT, UR20, URZ, UPT ;  /* 0x000000ff1400728c */ /* 0x000fe4000bf25270 */
[----:B------:R-:W-:Y:S02]  /*6a70*/  @!UP0 UIMAD UR8, UR7, UR8, UR4 ;  /* 0x00000008070882a4 */ /* 0x000fe4000f8e0204 */
[----:B------:R-:W-:Y:S02]  /*6a80*/  @!UP0 UIADD3 UR9, UPT, UPT, UR10, -UR4, URZ ;  /* 0x800000040a098290 */ /* 0x000fe4000fffe0ff */
[----:B------:R-:W-:Y:S02]  /*6a90*/  UIADD3 UR4, UPT, UPT, -UR5, URZ, URZ ;  /* 0x000000ff05047290 */ /* 0x000fe4000fffe1ff */
[----:B------:R-:W-:Y:S02]  /*6aa0*/  UIADD3 UR7, UPT, UPT, -UR6, URZ, URZ ;  /* 0x000000ff06077290 */ /* 0x000fe4000fffe1ff */
[----:B------:R-:W-:Y:S02]  /*6ab0*/  @!UP0 UIMAD UR6, UR9, UR42, UR5 ;  /* 0x0000002a090682a4 */ /* 0x000fe4000f8e0205 */
[----:B------:R-:W-:Y:S02]  /*6ac0*/  UIMAD UR14, UR15, UR4, UR14 ;  /* 0x000000040f0e72a4 */ /* 0x000fe4000f8e020e */
[----:B------:R-:W-:Y:S01]  /*6ad0*/  UIMAD UR4, UR50, UR7, UR13 ;  /* 0x00000007320472a4 */ /* 0x000fe2000f8e020d */
[----:B------:R-:W-:Y:S02]  /*6ae0*/  @!UP0 UMOV UR5, UR8 ;  /* 0x0000000800058c82 */ /* 0x000fe40008000000 */
[----:B------:R-:W-:Y:S02]  /*6af0*/  UIMAD UR14, UR5, UR15, UR14 ;  /* 0x0000000f050e72a4 */ /* 0x000fe4000f8e020e */
[----:B------:R-:W-:Y:S11]  /*6b00*/  UIMAD UR13, UR6, UR50, UR4 ;  /* 0x00000032060d72a4 */ /* 0x000ff6000f8e0204 */
[----:B------:R-:W-:Y:S01]  /*6b10*/  @!UPT UIADD3 URZ, UPT, UPT, URZ, URZ, URZ ;  /* 0x000000fffffff290 */ /* 0x000fe2000fffe0ff */
.L_x_136:
[----:B------:R-:W3:Y:S01]  /*6b20*/  @!UP3 LDCU.128 UR8, c[0x0][0xb10] ;  /* 0x00016200ff08b7ac */ /* 0x000ee20008000c00 */
[----:B------:R-:W-:Y:S02]  /*6b30*/  ISETP.NE.U32.AND P0, PT, RZ, UR32, PT ;  /* 0x00000020ff007c0c */ /* 0x000fe4000bf05070 */
[----:B------:R-:W-:Y:S02]  /*6b40*/  SHF.L.U32 R4, R11, 0x1f, RZ ;  /* 0x0000001f0b047819 */ /* 0x000fe400000006ff */
[----:B------:R-:W-:Y:S01]  /*6b50*/  ISETP.NE.AND.EX P0, PT, RZ, UR33, PT, P0 ;  /* 0x00000021ff007c0c */ /* 0x000fe2000bf05300 */
[----:B------:R-:W4:Y:S01]  /*6b60*/  @!UP3 LDCU UR5, c[0x0][0xb0c] ;  /* 0x00016180ff05b7ac */ /* 0x000f220008000800 */
[----:B------:R-:W-:Y:S02]  /*6b70*/  USHF.L.U32 UR26, UR30, 0x7, URZ ;  /* 0x000000071e1a7899 */ /* 0x000fe400080006ff */
[----:B------:R-:W-:Y:S02]  /*6b80*/  USHF.L.U32 UR27, UR31, 0x6, URZ ;  /* 0x000000061f1b7899 */ /* 0x000fe400080006ff */
[----:B---3--:R-:W-:Y:S07]  /*6b90*/  UIMAD.WIDE.U32 UR6, UR14, UR8, URZ ;  /* 0x000000080e0672a5 */ /* 0x008fee000f8e00ff */
[----:B------:R-:W-:Y:S01]  /*6ba0*/  @!UP3 UMOV UR4, UR7 ;  /* 0x000000070004bc82 */ /* 0x000fe20008000000 */
[----:B----4-:R-:W-:Y:S02]  /*6bb0*/  @!UP3 UISETP.NE.AND UP0, UPT, UR5, 0x1, UPT ;  /* 0x000000010500b88c */ /* 0x010fe4000bf05270 */
[----:B------:R-:W-:Y:S02]  /*6bc0*/  @!UP3 USHF.R.U32.HI UR4, URZ, UR9, UR4 ;  /* 0x00000009ff04b299 */ /* 0x000fe40008011604 */
[----:B------:R-:W-:Y:S02]  /*6bd0*/  UIMAD.WIDE.U32 UR6, UR13, UR11, URZ ;  /* 0x0000000b0d0672a5 */ /* 0x000fe4000f8e00ff */
[----:B------:R-:W-:Y:S02]  /*6be0*/  @!UP3 USEL UR8, UR14, UR4, !UP0 ;  /* 0x000000040e08b287 */ /* 0x000fe4000c000000 */
[----:B------:R-:W-:Y:S03]  /*6bf0*/  @!UP3 UISETP.NE.AND UP0, UPT, UR10, 0x1, UPT ;  /* 0x000000010a00b88c */ /* 0x000fe6000bf05270 */
[----:B------:R-:W-:Y:S02]  /*6c00*/  @!UP3 UMOV UR6, UR7 ;  /* 0x000000070006bc82 */ /* 0x000fe40008000000 */
[----:B------:R-:W3:Y:S02]  /*6c10*/  @!UP3 LDCU UR4, c[0x0][0xb20] ;  /* 0x00016400ff04b7ac */ /* 0x000ee40008000800 */
[----:B---3--:R-:W-:Y:S04]  /*6c20*/  @!UP3 USHF.R.U32.HI UR6, URZ, UR4, UR6 ;  /* 0x00000004ff06b299 */ /* 0x008fe80008011606 */
[----:B------:R-:W-:Y:S04]  /*6c30*/  @!UP3 USEL UR6, UR13, UR6, !UP0 ;  /* 0x000000060d06b287 */ /* 0x000fe8000c000000 */
[----:B------:R-:W-:Y:S02]  /*6c40*/  @!UP3 UIADD3 UR4, UPT, UPT, -UR8, UR6, URZ ;  /* 0x000000060804b290 */ /* 0x000fe4000fffe1ff */
[----:B------:R-:W-:Y:S02]  /*6c50*/  @!UP3 UIADD3 UR6, UPT, UPT, UR8, -UR6, URZ ;  /* 0x800000060806b290 */ /* 0x000fe4000fffe0ff */
[----:B------:R-:W-:Y:S02]  /*6c60*/  @!UP3 UIMAD UR14, UR4, UR5, UR14 ;  /* 0x00000005040eb2a4 */ /* 0x000fe4000f8e020e */
[----:B------:R-:W-:Y:S01]  /*6c70*/  @!UP3 UIMAD UR13, UR6, UR10, UR13 ;  /* 0x0000000a060db2a4 */ /* 0x000fe2000f8e020d */
[----:B------:R-:W-:Y:S11]  /*6c80*/  BRA.U UP4, `(.L_x_137) ;  /* 0x0000000104107547 */ /* 0x000ff6000b800000 */
[----:B--2---:R-:W-:Y:S04]  /*6c90*/  MOV R0, UR43 ;  /* 0x0000002b00007c02 */ /* 0x004fe80008000f00 */
[----:B------:R-:W-:Y:S04]  /*6ca0*/  SHF.L.U32 R5, R0, 0x1f, RZ ;  /* 0x0000001f00057819 */ /* 0x000fe800000006ff */
[----:B------:R-:W2:Y:S02]  /*6cb0*/  SYNCS.PHASECHK.TRANS64.TRYWAIT P1, [UR21+0x368], R5 ;  /* 0x00036805ff0075a7 */ /* 0x000ea40008021115 */
[----:B--2---:R-:W-:Y:S05]  /*6cc0*/  @!P1 BRA `(.L_x_138) ;  /* 0x0000004c00549947 */ /* 0x004fea0003800000 */
.L_x_137:
[----:B------:R-:W-:Y:S05]  /*6cd0*/  BRA.U !UP6, `(.L_x_139) ;  /* 0x000000010e387547 */ /* 0x000fea000b800000 */
[----:B------:R-:W-:Y:S01]  /*6ce0*/  UPLOP3.LUT UP1, UPT, UPT, UPT, UP5, 0x80, 0x8 ;  /* 0x000000000008789c */ /* 0x000fe20003f2f050 */
[----:B--2---:R-:W-:Y:S01]  /*6cf0*/  HFMA2 R0, -RZ, RZ, 0, 5.9604644775390625e-08 ;  /* 0x00000001ff007431 */ /* 0x004fe200000001ff */
[----:B------:R-:W2:Y:S01]  /*6d00*/  LDCU.64 UR8, c[0x0][0x358] ;  /* 0x00006b00ff0877ac */ /* 0x000ea20008000a00 */
[----:B------:R-:W-:Y:S03]  /*6d10*/  IMAD.MOV.U32 R86, RZ, RZ, 0x1 ;  /* 0x00000001ff567424 */ /* 0x000fe600078e00ff */
[----:B------:R-:W-:Y:S05]  /*6d20*/  PLOP3.LUT P1, PT, PT, PT, UP1, 0x80, 0x8 ;  /* 0x000000000008781c */ /* 0x000fea0003f2f018 */
[----:B------:R-:W3:Y:S01]  /*6d30*/  @UP1 LDCU.64 UR4, c[0x0][0x888] ;  /* 0x00011100ff0417ac */ /* 0x000ee20008000a00 */
[----:B------:R-:W-:Y:S07]  /*6d40*/  @UP1 UIMAD UR6, UR36, UR32, URZ ;  /* 0x00000020240612a4 */ /* 0x000fee000f8e02ff */
[----:B------:R-:W-:Y:S01]  /*6d50*/  @!P1 PRMT R86, R0, 0x7610, R86 ;  /* 0x0000761000569816 */ /* 0x000fe20000000056 */
[----:B---3--:R-:W-:Y:S06]  /*6d60*/  @UP1 UIMAD.WIDE UR4, UR6, 0x4, UR4 ;  /* 0x00000004060418a5 */ /* 0x008fec000f8e0204 */
[----:B------:R-:W-:Y:S01]  /*6d70*/  IMAD.U32 R6, RZ, RZ, UR4 ;  /* 0x00000004ff067e24 */ /* 0x000fe2000f8e00ff */
[----:B------:R-:W-:Y:S04]  /*6d80*/  MOV R7, UR5 ;  /* 0x0000000500077c02 */ /* 0x000fe80008000f00 */
[----:B------:R-:W3:Y:S01]  /*6d90*/  @!UP1 LDCU UR4, c[0x0][0x880] ;  /* 0x00011000ff0497ac */ /* 0x000ee20008000800 */
[----:B--2--5:R4:W5:Y:S02]  /*6da0*/  @P1 LDG.E R41, desc[UR8][R6.64] ;  /* 0x0000000806291981 */ /* 0x024964000c1e1900 */
[----:B---34-:R-:W-:Y:S07]  /*6db0*/  @!P1 IMAD.U32 R41, RZ, RZ, UR4 ;  /* 0x00000004ff299e24 */ /* 0x018fee000f8e00ff */
.L_x_139:
[----:B-----5:R-:W-:Y:S01]  /*6dc0*/  @!P0 FSETP.EQ.AND P2, PT, R41, RZ, PT ;  /* 0x000000ff2900820b */ /* 0x020fe20003f42000 */
[----:B------:R-:W-:Y:S01]  /*6dd0*/  @!UPT UIADD3 URZ, UPT, UPT, URZ, URZ, URZ ;  /* 0x000000fffffff290 */ /* 0x000fe2000fffe0ff */
[----:B------:R-:W-:Y:S11]  /*6de0*/  @!P0 BRA `(.L_x_140) ;  /* 0x0000000000148947 */ /* 0x000ff60003800000 */
[----:B------:R-:W-:Y:S02]  /*6df0*/  LOP3.LUT P0, RZ, R86, 0xff, RZ, 0xc0, !PT ;  /* 0x000000ff56ff7812 */ /* 0x000fe4000780c0ff */
[----:B------:R-:W-:Y:S04]  /*6e00*/  PLOP3.LUT P2, PT, PT, PT, UP1, 0x80, 0x8 ;  /* 0x000000000008781c */ /* 0x000fe80003f4f018 */
[----:B------:R-:W-:Y:S07]  /*6e10*/  PLOP3.LUT P2, PT, P2, PT, PT, 0x8, 0x80 ;  /* 0x000000000080781c */ /* 0x000fee000174e170 */
[----:B------:R-:W-:Y:S11]  /*6e20*/  @P0 FSETP.EQ.AND P2, PT, R41, RZ, PT ;  /* 0x000000ff2900020b */ /* 0x000ff60003f42000 */
[----:B------:R-:W-:Y:S02]  /*6e30*/  @!UPT UIADD3 URZ, UPT, UPT, URZ, URZ, URZ ;  /* 0x000000fffffff290 */ /* 0x000fe4000fffe0ff */
.L_x_140:
[----:B------:R-:W3:Y:S01]  /*6e40*/  SYNCS.PHASECHK.TRANS64.TRYWAIT P0, [UR21+0x350], R4 ;  /* 0x00035004ff0075a7 */ /* 0x000ee20008001115 */
[----:B------:R-:W-:Y:S04]  /*6e50*/  ELECT P1, URZ, PT ;  /* 0x0000000000ff782f */ /* 0x000fe80003820000 */
[----:B------:R-:W-:Y:S01]  /*6e60*/  PLOP3.LUT P1, PT, P2, P1, PT, 0xf2, 0x2f ;  /* 0x00000000002f781c */ /* 0x000fe20001723e72 */
[----:B------:R-:W-:Y:S01]  /*6e70*/  @!UPT UIADD3 URZ, UPT, UPT, URZ, URZ, URZ ;  /* 0x000000fffffff290 */ /* 0x000fe2000fffe0ff */
[----:B---3--:R-:W-:Y:S11]  /*6e80*/  @!P0 BRA `(.L_x_141) ;  /* 0x0000004800fc8947 */ /* 0x008ff60003800000 */
.L_x_301:
[----:B------:R-:W-:Y:S01]  /*6e90*/  @!P1 IADD3 R2, P0, PT, R12, 0x580, RZ ;  /* 0x000005800c029810 */ /* 0x000fe20007f1e0ff */
[----:B------:R-:W-:Y:S01]  /*6ea0*/  VOTEU.ALL UP0, P1 ;  /* 0x0000000000ff7886 */ /* 0x000fe20000800000 */
[----:B------:R-:W-:Y:S01]  /*6eb0*/  UMOV UR6, 0x0 ;  /* 0x0000000000067882 */ /* 0x000fe20000000000 */
[----:B------:R-:W-:Y:S01]  /*6ec0*/  UMOV UR7, 0x10000000 ;  /* 0x1000000000077882 */ /* 0x000fe20000000000 */
[----:B------:R-:W-:Y:S01]  /*6ed0*/  @!P1 R2UR UR5, R2 ;  /* 0x00000000020592ca */ /* 0x000fe200000e0000 */
[----:B--2---:R-:W-:Y:S01]  /*6ee0*/  @!P1 IMAD.X R0, RZ, RZ, R13, P0 ;  /* 0x000000ffff009224 */ /* 0x004fe200000e060d */
[----:B------:R-:W-:Y:S01]  /*6ef0*/  @!UP0 UIADD3 UR24, UPT, UPT, UR21, 0x500, URZ ;  /* 0x0000050015188890 */ /* 0x000fe2000fffe0ff */
[----:B------:R-:W-:Y:S01]  /*6f00*/  VIADD R10, R10, 0x1 ;  /* 0x000000010a0a7836 */ /* 0x000fe20000000000 */
[----:B------:R-:W-:Y:S02]  /*6f10*/  @!UP0 UIADD3 UR10, UPT, UPT, UR26, 0x40, URZ ;  /* 0x000000401a0a8890 */ /* 0x000fe4000fffe0ff */
[----:B------:R-:W-:Y:S01]  /*6f20*/  @!P1 R2UR UR4, R0 ;  /* 0x00000000000492ca */ /* 0x000fe200000e0000 */
[----:B------:R-:W-:Y:S01]  /*6f30*/  @!UP0 UIADD3 UR8, UPT, UPT, UR21, 0xd00, URZ ;  /* 0x00000d0015088890 */ /* 0x000fe2000fffe0ff */
[----:B------:R-:W-:Y:S01]  /*6f40*/  @!P1 IMAD.MOV.U32 R0, RZ, RZ, 0x1000 ;  /* 0x00001000ff009424 */ /* 0x000fe200078e00ff */
[----:B------:R-:W-:Y:S01]  /*6f50*/  VOTEU.ALL UP0, P1 ;  /* 0x0000000000ff7886 */ /* 0x000fe20000800000 */
[----:B------:R-:W-:Y:S01]  /*6f60*/  UMOV UR28, UR36 ;  /* 0x00000024001c7c82 */ /* 0x000fe20008000000 */
[----:B------:R-:W-:Y:S01]  /*6f70*/  UMOV UR9, UR25 ;  /* 0x0000001900097c82 */ /* 0x000fe20008000000 */
[----:B------:R-:W-:Y:S01]  /*6f80*/  UMOV UR11, UR27 ;  /* 0x0000001b000b7c82 */ /* 0x000fe20008000000 */
[----:B------:R-:W-:Y:S01]  /*6f90*/  IMAD.U32 R6, RZ, RZ, UR5 ;  /* 0x00000005ff067e24 */ /* 0x000fe2000f8e00ff */
[----:B------:R-:W-:Y:S05]  /*6fa0*/  UMOV UR12, UR36 ;  /* 0x00000024000c7c82 */ /* 0x000fea0008000000 */
[----:B------:R-:W-:Y:S01]  /*6fb0*/  IMAD.U32 R7, RZ, RZ, UR4 ;  /* 0x00000004ff077e24 */ /* 0x000fe2000f8e00ff */
[----:B------:R-:W-:Y:S04]  /*6fc0*/  @!P1 R2UR UR4, R6 ;  /* 0x00000000060492ca */ /* 0x000fe800000e0000 */
[----:B------:R-:W-:Y:S11]  /*6fd0*/  @!P1 R2UR UR5, R7 ;  /* 0x00000000070592ca */ /* 0x000ff600000e0000 */
[----:B------:R-:W-:Y:S02]  /*6fe0*/  @!UPT UIADD3 URZ, UPT, UPT, URZ, URZ, URZ ;  /* 0x000000fffffff290 */ /* 0x000fe4000fffe0ff */
[----:B------:R-:W-:Y:S01]  /*6ff0*/  @!UP0 UTMALDG.3D [UR24], [UR4], desc[UR6] ;  /* 0x00000618040085b4 */ /* 0x000fe20008011000 */
[----:B------:R-:W-:Y:S05]  /*7000*/  VOTEU.ALL UP0, P1 ;  /* 0x0000000000ff7886 */ /* 0x000fea0000800000 */
[----:B------:R2:W-:Y:S01]  /*7010*/  @!UP0 UTMALDG.3D [UR8], [UR4], desc[UR6] ;  /* 0x00000608040085b4 */ /* 0x0005e20008011000 */
[----:B------:R3:W-:Y:S01]  /*7020*/  @!P1 SYNCS.ARRIVE.TRANS64.RED.A0TR RZ, [UR21+0x340], R0 ;  /* 0x00034000ffff99a7 */ /* 0x0007e20008300415 */
[----:B--2---:R-:W-:Y:S09]  /*7030*/  UPRMT UR4, UR46, 0x654, UR25 ;  /* 0x000006542e047896 */ /* 0x004ff20008000019 */
[----:B------:R-:W-:Y:S01]  /*7040*/  SYNCS.ARRIVE.TRANS64.RED.A1T0 RZ, [UR4], RZ ;  /* 0x000000ffffff79a7 */ /* 0x000fe20008100404 */
[----:B------:R-:W2:Y:S02]  /*7050*/  SYNCS.PHASECHK.TRANS64.TRYWAIT P0, [UR21+0x358], R4 ;  /* 0x00035804ff0075a7 */ /* 0x000ea40008001115 */
[----:B--23--:R-:W-:Y:S05]  /*7060*/  @!P0 BRA `(.L_x_142) ;  /* 0x00000048009c8947 */ /* 0x00cfea0003800000 */
.L_x_303:
[----:B------:R-:W-:Y:S01]  /*7070*/  UIADD3 UR31, UPT, UPT, UR14, UR63, URZ ;  /* 0x0000003f0e1f7290 */ /* 0x000fe2000fffe0ff */
[----:B------:R-:W-:Y:S01]  /*7080*/  @!P1 IADD3 R2, P0, PT, R12, 0x580, RZ ;  /* 0x000005800c029810 */ /* 0x000fe20007f1e0ff */
[----:B------:R-:W-:Y:S01]  /*7090*/  UPLOP3.LUT UP4, UPT, UPT, UPT, UPT, 0x80, 0x8 ;  /* 0x000000000008789c */ /* 0x000fe20003f8f070 */
[----:B------:R-:W-:Y:S01]  /*70a0*/  R2UR UR24, R88 ;  /* 0x00000000581872ca */ /* 0x000fe200000e0000 */
[----:B------:R-:W-:Y:S01]  /*70b0*/  VOTEU.ALL UP0, P1 ;  /* 0x0000000000ff7886 */ /* 0x000fe20000800000 */
[----:B------:R-:W-:Y:S01]  /*70c0*/  @!P1 R2UR UR5, R2 ;  /* 0x00000000020592ca */ /* 0x000fe200000e0000 */
[----:B------:R-:W-:Y:S01]  /*70d0*/  @!P1 IMAD.X R0, RZ, RZ, R13, P0 ;  /* 0x000000ffff009224 */ /* 0x000fe200000e060d */
[----:B------:R-:W-:Y:S01]  /*70e0*/  UMOV UR6, 0x0 ;  /* 0x0000000000067882 */ /* 0x000fe20000000000 */
[----:B------:R-:W-:Y:S01]  /*70f0*/  UMOV UR7, 0x10000000 ;  /* 0x1000000000077882 */ /* 0x000fe20000000000 */
[----:B------:R-:W-:Y:S01]  /*7100*/  @!UP0 UIADD3 UR18, UPT, UPT, UR26, 0x20, URZ ;  /* 0x000000201a128890 */ /* 0x000fe2000fffe0ff */
[----:B------:R-:W-:Y:S01]  /*7110*/  ISETP.NE.AND P0, PT, R10, 0x2, PT ;  /* 0x000000020a00780c */ /* 0x000fe20003f05270 */
[----:B------:R-:W-:Y:S01]  /*7120*/  @!UP0 UIADD3 UR16, UPT, UPT, UR21, 0x1500, URZ ;  /* 0x0000150015108890 */ /* 0x000fe2000fffe0ff */
[----:B------:R-:W-:Y:S01]  /*7130*/  @!P1 R2UR UR4, R0 ;  /* 0x00000000000492ca */ /* 0x000fe200000e0000 */
[----:B------:R-:W-:Y:S01]  /*7140*/  @!UP0 UIADD3 UR17, UPT, UPT, UR21, 0x348, URZ ;  /* 0x0000034815118890 */ /* 0x000fe2000fffe0ff */
[----:B------:R-:W-:Y:S01]  /*7150*/  SEL R0, RZ, 0x1, P0 ;  /* 0x00000001ff007807 */ /* 0x000fe20000000000 */
[----:B------:R-:W-:Y:S01]  /*7160*/  @!UP0 UIADD3 UR10, UPT, UPT, UR26, 0x60, URZ ;  /* 0x000000601a0a8890 */ /* 0x000fe2000fffe0ff */
[----:B------:R-:W-:Y:S01]  /*7170*/  LOP3.LUT R11, R11, 0x1, RZ, 0x3c, !PT ;  /* 0x000000010b0b7812 */ /* 0x000fe200078e3cff */
[----:B------:R-:W-:Y:S01]  /*7180*/  @!UP0 UIADD3 UR8, UPT, UPT, UR21, 0x1d00, URZ ;  /* 0x00001d0015088890 */ /* 0x000fe2000fffe0ff */
[----:B--2---:R-:W-:Y:S01]  /*7190*/  IMAD.U32 R4, RZ, RZ, UR5 ;  /* 0x00000005ff047e24 */ /* 0x004fe2000f8e00ff */
[----:B------:R-:W-:Y:S01]  /*71a0*/  VOTEU.ALL UP0, P1 ;  /* 0x0000000000ff7886 */ /* 0x000fe20000800000 */
[----:B------:R-:W-:Y:S01]  /*71b0*/  UMOV UR19, UR27 ;  /* 0x0000001b00137c82 */ /* 0x000fe20008000000 */
[----:B------:R-:W-:Y:S01]  /*71c0*/  UMOV UR20, UR36 ;  /* 0x0000002400147c82 */ /* 0x000fe20008000000 */
[----:B------:R-:W-:Y:S01]  /*71d0*/  UMOV UR11, UR27 ;  /* 0x0000001b000b7c82 */ /* 0x000fe20008000000 */
[----:B------:R-:W-:Y:S01]  /*71e0*/  UMOV UR12, UR36 ;  /* 0x00000024000c7c82 */ /* 0x000fe20008000000 */
[----:B------:R-:W-:Y:S01]  /*71f0*/  UMOV UR9, UR17 ;  /* 0x0000001100097c82 */ /* 0x000fe20008000000 */
[----:B------:R-:W-:Y:S01]  /*7200*/  IMAD.U32 R5, RZ, RZ, UR4 ;  /* 0x00000004ff057e24 */ /* 0x000fe2000f8e00ff */
[----:B------:R-:W-:Y:S01]  /*7210*/  @!P1 R2UR UR4, R4 ;  /* 0x00000000040492ca */ /* 0x000fe200000e0000 */
[----:B------:R-:W-:Y:S01]  /*7220*/  UIADD3 UR30, UPT, UPT, UR13, UR24, URZ ;  /* 0x000000180d1e7290 */ /* 0x000fe2000fffe0ff */
[----:B------:R-:W-:Y:S01]  /*7230*/  LOP3.LUT R9, R9, R0, RZ, 0x3c, !PT ;  /* 0x0000000009097212 */ /* 0x000fe200078e3cff */
[----:B------:R-:W-:Y:S01]  /*7240*/  UMOV UR36, UR29 ;  /* 0x0000001d00247c82 */ /* 0x000fe20008000000 */
[----:B------:R-:W-:Y:S02]  /*7250*/  @!P1 R2UR UR5, R5 ;  /* 0x00000000050592ca */ /* 0x000fe400000e0000 */
[----:B------:R-:W-:Y:S11]  /*7260*/  SEL R10, R10, RZ, P0 ;  /* 0x000000ff0a0a7207 */ /* 0x000ff60000000000 */
[----:B------:R2:W-:Y:S01]  /*7270*/  @!UP0 UTMALDG.3D [UR16], [UR4], desc[UR6] ;  /* 0x00000610040085b4 */ /* 0x0005e20008011000 */
[----:B------:R-:W-:Y:S05]  /*7280*/  VOTEU.ALL UP0, P1 ;  /* 0x0000000000ff7886 */ /* 0x000fea0000800000 */
[----:B------:R2:W-:Y:S01]  /*7290*/  @!UP0 UTMALDG.3D [UR8], [UR4], desc[UR6] ;  /* 0x00000608040085b4 */ /* 0x0005e20008011000 */
[----:B------:R2:W-:Y:S01]  /*72a0*/  @!P1 SYNCS.ARRIVE.TRANS64.RED.A0TR RZ, [UR21+0x348], R3 ;  /* 0x00034803ffff99a7 */ /* 0x0005e20008300415 */
[----:B------:R-:W-:Y:S01]  /*72b0*/  SYNCS.ARRIVE.TRANS64.RED.A1T0 RZ, [UR37], RZ ;  /* 0x000000ffffff79a7 */ /* 0x000fe20008100425 */
[----:B------:R-:W-:Y:S05]  /*72c0*/  BRA.U UP2, `(.L_x_143) ;  /* 0xfffffff102d87547 */ /* 0x000fea000b83ffff */
[----:B--2---:R-:W-:-:S04]  /*72d0*/  SHF.L.U32 R3, R11, 0x1f, RZ ;  /* 0x0000001f0b037819 */ /* 0x004fc800000006ff */
[----:B------:R-:W2:Y:S02]  /*72e0*/  SYNCS.PHASECHK.TRANS64.TRYWAIT P0, [UR21+0x350], R3 ;  /* 0x00035003ff0075a7 */ /* 0x000ea40008001115 */
[----:B--2---:R-:W-:Y:S05]  /*72f0*/  @!P0 BRA `(.L_x_144) ;  /* 0x0000004800108947 */ /* 0x004fea0003800000 */
.L_x_305:
[----:B--2---:R-:W-:-:S07]  /*7300*/  MOV R0, UR21 ;  /* 0x0000001500007c02 */ /* 0x004fce0008000f00 */
.L_x_145:
[----:B--2---:R-:W-:-:S04]  /*7310*/  SHF.L.U32 R3, R11, 0x1f, RZ ;  /* 0x0000001f0b037819 */ /* 0x004fc800000006ff */
[----:B------:R2:W3:Y:S03]  /*7320*/  SYNCS.PHASECHK.TRANS64.TRYWAIT P0, [R0+URZ+0x358], R3 ;  /* 0x00035803000075a7 */ /* 0x0004e600080011ff */
[----:B---3--:R-:W-:Y:S05]  /*7330*/  @!P0 NANOSLEEP.SYNCS 0x989680 ;  /* 0x009896800000895d */ /* 0x008fea0003900000 */
[----:B------:R-:W3:Y:S02]  /*7340*/  @!P0 SYNCS.PHASECHK.TRANS64 P0, [R0+URZ+0x358], R3 ;  /* 0x00035803000085a7 */ /* 0x000ee400080010ff */
[----:B-1-3--:R-:W-:Y:S05]  /*7350*/  @P0 EXIT ;  /* 0x000000000000094d */ /* 0x00afea0003800000 */
[----:B------:R-:W-:Y:S05]  /*7360*/  BRA `(.L_x_145) ;  /* 0xfffffffc00e87947 */ /* 0x000fea000383ffff */
.L_x_134:
[----:B------:R-:W-:-:S06]  /*7370*/  UISETP.GE.AND UP0, UPT, UR18, 0x4, UPT ;  /* 0x000000041200788c */ /* 0x000fcc000bf06270 */
[----:B------:R-:W-:-:S13]  /*7380*/  PLOP3.LUT P0, PT, PT, PT, UP0, 0x80, 0x8 ;  /* 0x000000000008781c */ /* 0x000fda0003f0f008 */
[----:B-1----:R-:W-:Y:S05]  /*7390*/  @!P0 EXIT ;  /* 0x000000000000894d */ /* 0x002fea0003800000 */
[----:B------:R-:W-:Y:S01]  /*73a0*/  BAR.SYNC.DEFER_BLOCKING 0x6, 0xa0 ;  /* 0x0182800000007b1d */ /* 0x000fe20000010000 */
[----:B------:R-:W-:Y:S01]  /*73b0*/  IMAD.SHL.U32 R4, R87, 0x200000, RZ ;  /* 0x0020000057047824 */ /* 0x000fe200078e00ff */
[----:B------:R-:W-:Y:S01]  /*73c0*/  CS2R R94, SRZ ;  /* 0x00000000005e7805 */ /* 0x000fe2000001ff00 */
[C---:B------:R-:W-:Y:S01]  /*73d0*/  IMAD.SHL.U32 R85, R97.reuse, 0x20, RZ ;  /* 0x0000002061557824 */ /* 0x040fe200078e00ff */
[----:B------:R-:W-:Y:S01]  /*73e0*/  CS2R R92, SRZ ;  /* 0x00000000005c7805 */ /* 0x000fe2000001ff00 */
[C---:B------:R-:W-:Y:S01]  /*73f0*/  IMAD.U32 R37, R97.reuse, 0x10000, RZ ;  /* 0x0001000061257824 */ /* 0x040fe200078e00ff */
[----:B------:R-:W-:Y:S02]  /*7400*/  UMOV UR44, 0x400 ;  /* 0x00000400002c7882 */ /* 0x000fe40000000000 */
[----:B------:R-:W1:Y:S01]  /*7410*/  LDC.64 R82, c[0x0][0x8b0] ;  /* 0x00022c00ff527b82 */ /* 0x000e620000000a00 */
[----:B------:R-:W-:Y:S01]  /*7420*/  ULEA UR44, UR46, UR44, 0x18 ;  /* 0x0000002c2e2c7291 */ /* 0x000fe2000f8ec0ff */
[----:B------:R-:W-:Y:S01]  /*7430*/  IMAD.SHL.U32 R5, R97, 0x4, RZ ;  /* 0x0000000461057824 */ /* 0x000fe200078e00ff */
[----:B------:R-:W-:Y:S01]  /*7440*/  LOP3.LUT R4, R4, 0x200000, RZ, 0xc0, !PT ;  /* 0x0020000004047812 */ /* 0x000fe200078ec0ff */
[----:B------:R-:W-:Y:S01]  /*7450*/  IMAD.SHL.U32 R7, R87, 0x400, RZ ;  /* 0x0000040057077824 */ /* 0x000fe200078e00ff */
[C---:B------:R-:W-:Y:S01]  /*7460*/  LOP3.LUT R6, R85.reuse, 0x80, RZ, 0xc0, !PT ;  /* 0x0000008055067812 */ /* 0x040fe200078ec0ff */
[----:B------:R-:W-:Y:S01]  /*7470*/  UIADD3 UR4, UPT, UPT, UR44, 0x2500, URZ ;  /* 0x000025002c047890 */ /* 0x000fe2000fffe0ff */
[C---:B------:R-:W-:Y:S01]  /*7480*/  LOP3.LUT R84, R85.reuse, 0xb60, RZ, 0xc0, !PT ;  /* 0x00000b6055547812 */ /* 0x040fe200078ec0ff */
[----:B------:R-:W2:Y:S01]  /*7490*/  LDC.64 R80, c[0x0][0x8a8] ;  /* 0x00022a00ff507b82 */ /* 0x000ea20000000a00 */
[----:B------:R-:W-:Y:S01]  /*74a0*/  LOP3.LUT R37, R4, 0x400000, R37, 0xf8, !PT ;  /* 0x0040000004257812 */ /* 0x000fe200078ef825 */
[----:B------:R-:W-:Y:S01]  /*74b0*/  IMAD.MOV.U32 R36, RZ, RZ, RZ ;  /* 0x000000ffff247224 */ /* 0x000fe200078e00ff */
[----:B------:R-:W-:Y:S01]  /*74c0*/  LOP3.LUT R5, R6, 0x10, R5, 0xf8, !PT ;  /* 0x0000001006057812 */ /* 0x000fe200078ef805 */
[----:B------:R-:W-:Y:S01]  /*74d0*/  IMAD.MOV.U32 R91, RZ, RZ, RZ ;  /* 0x000000ffff5b7224 */ /* 0x000fe200078e00ff */
[----:B------:R-:W-:Y:S01]  /*74e0*/  LOP3.LUT R84, R84, 0x400, R7, 0xf8, !PT ;  /* 0x0000040054547812 */ /* 0x000fe200078ef807 */
[----:B------:R-:W-:Y:S01]  /*74f0*/  IMAD.U32 R96, RZ, RZ, UR4 ;  /* 0x00000004ff607e24 */ /* 0x000fe2000f8e00ff */
[----:B------:R-:W-:Y:S01]  /*7500*/  LOP3.LUT P0, RZ, R85, 0x80, RZ, 0xc0, !PT ;  /* 0x0000008055ff7812 */ /* 0x000fe2000780c0ff */
[----:B------:R-:W3:Y:S01]  /*7510*/  LDCU UR58, c[0x0][0x370] ;  /* 0x00006e00ff3a77ac */ /* 0x000ee20008000800 */
[----:B------:R-:W4:Y:S01]  /*7520*/  LDS R0, [UR44+0x420] ;  /* 0x0004202cff007984 */ /* 0x000f220008000800 */
[----:B------:R-:W-:-:S02]  /*7530*/  LOP3.LUT R84, R84, R5, RZ, 0xfc, !PT ;  /* 0x0000000554547212 */ /* 0x000fc400078efcff */
[----:B------:R-:W-:Y:S01]  /*7540*/  P2R R4, PR, RZ, 0x1 ;  /* 0x00000001ff047803 */ /* 0x000fe20000000000 */
[----:B------:R-:W1:Y:S01]  /*7550*/  LDCU UR43, c[0x0][0xb0c] ;  /* 0x00016180ff2b77ac */ /* 0x000e620008000800 */
[----:B------:R-:W-:Y:S01]  /*7560*/  LOP3.LUT R97, R97, 0x60, RZ, 0xc0, !PT ;  /* 0x0000006061617812 */ /* 0x000fe200078ec0ff */
[----:B------:R-:W1:Y:S01]  /*7570*/  LDCU UR39, c[0x0][0xb30] ;  /* 0x00016600ff2777ac */ /* 0x000e620008000800 */
[----:B------:R-:W1:Y:S01]  /*7580*/  LDCU.64 UR56, c[0x0][0x888] ;  /* 0x00011100ff3877ac */ /* 0x000e620008000a00 */
[----:B------:R-:W1:Y:S01]  /*7590*/  LDCU.64 UR40, c[0x0][0xb28] ;  /* 0x00016500ff2877ac */ /* 0x000e620008000a00 */
[----:B------:R-:W1:Y:S01]  /*75a0*/  LDCU.64 UR60, c[0x0][0x890] ;  /* 0x00011200ff3c77ac */ /* 0x000e620008000a00 */
[----:B------:R-:W1:Y:S01]  /*75b0*/  LDCU.128 UR52, c[0x0][0xb10] ;  /* 0x00016200ff3477ac */ /* 0x000e620008000c00 */
[----:B------:R-:W1:Y:S01]  /*75c0*/  LDCU UR47, c[0x0][0x374] ;  /* 0x00006e80ff2f77ac */ /* 0x000e620008000800 */
[----:B------:R-:W-:Y:S01]  /*75d0*/  UIADD3 UR62, UPT, UPT, UR44, 0x500, URZ ;  /* 0x000005002c3e7890 */ /* 0x000fe2000fffe0ff */
[----:B-1234-:R-:W-:-:S11]  /*75e0*/  IMAD.IADD R37, R0, 0x1, R37 ;  /* 0x0000000100257824 */ /* 0x01efd600078e0225 */
.L_x_171:
[C---:B------:R-:W-:Y:S02]  /*75f0*/  LEA R3, R91.reuse, UR44, 0x3 ;  /* 0x0000002c5b037c11 */ /* 0x040fe4000f8e18ff */
[----:B------:R-:W-:Y:S02]  /*7600*/  SHF.L.U32 R0, R94, 0x1f, RZ ;  /* 0x0000001f5e007819 */ /* 0x000fe400000006ff */
[----:B------:R-:W-:Y:S02]  /*7610*/  LEA R5, R91, UR44, 0x4 ;  /* 0x0000002c5b057c11 */ /* 0x000fe4000f8e20ff */
[----:B-1----:R-:W1:Y:S02]  /*7620*/  SYNCS.PHASECHK.TRANS64.TRYWAIT P0, [R3+URZ+0x370], R0 ;  /* 0x00037000030075a7 */ /* 0x002e6400080011ff */
[----:B-1----:R-:W-:Y:S05]  /*7630*/  @!P0 BRA `(.L_x_146) ;  /* 0x0000004400588947 */ /* 0x002fea0003800000 */
.L_x_306:
        /* <DEDUP_REMOVED lines=11> */
[----:B------:R-:W-:Y:S01]  /*76f0*/  PLOP3.LUT P0, PT, PT, PT, UP1, 0x80, 0x8 ;  /* 0x000000000008781c */ /* 0x000fe20003f0f018 */
[----:B------:R-:W-:Y:S11]  /*7700*/  UP2UR UR45, UPR, URZ, 0x2 ;  /* 0x00000002ff2d7883 */ /* 0x000ff60008000000 */
[----:B------:R-:W-:Y:S01]  /*7710*/  @!UPT UIADD3 URZ, UPT, UPT, URZ, URZ, URZ ;  /* 0x000000fffffff290 */ /* 0x000fe2000fffe0ff */
[----:B-1----:R-:W-:Y:S02]  /*7720*/  @P0 SHF.R.U32.HI R0, RZ, 0x10, R5 ;  /* 0x00000010ff000819 */ /* 0x002fe40000011605 */
        /* <DEDUP_REMOVED lines=12> */
[----:B------:R-:W2:Y:S01]  /*77f0*/  LDCU UR12, c[0x0][0xb20] ;  /* 0x00016400ff0c77ac */ /* 0x000ea20008000800 */
[----:B------:R-:W-:Y:S02]  /*7800*/  UIMAD.WIDE.U32 UR4, UR47, UR55, URZ ;  /* 0x000000372f0472a5 */ /* 0x000fe4000f8e00ff */
[----:B------:R-:W-:Y:S02]  /*7810*/  UIMAD.WIDE.U32 UR6, UR58, UR52, URZ ;  /* 0x000000343a0672a5 */ /* 0x000fe4000f8e00ff */
[----:B------:R-:W-:Y:S02]  /*7820*/  UISETP.NE.AND UP0, UPT, UR54, 0x1, UPT ;  /* 0x000000013600788c */ /* 0x000fe4000bf05270 */
[----:B------:R-:W-:Y:S02]  /*7830*/  UIMAD.WIDE.U32 UR8, UR37, UR55, URZ ;  /* 0x00000037250872a5 */ /* 0x000fe4000f8e00ff */
[----:B------:R-:W-:Y:S02]  /*7840*/  UIMAD.WIDE.U32 UR10, UR38, UR52, URZ ;  /* 0x00000034260a72a5 */ /* 0x000fe4000f8e00ff */
[----:B------:R-:W-:Y:S02]  /*7850*/  UISETP.NE.AND UP1, UPT, UR43, 0x1, UPT ;  /* 0x000000012b00788c */ /* 0x000fe4000bf25270 */
[----:B------:R-:W-:Y:S01]  /*7860*/  UISETP.NE.AND UP2, UPT, UR42, 0x1, UPT ;  /* 0x000000012a00788c */ /* 0x000fe2000bf45270 */
[----:B------:R-:W-:Y:S02]  /*7870*/  UMOV UR4, UR5 ;  /* 0x0000000500047c82 */ /* 0x000fe40008000000 */
[----:B--2---:R-:W-:Y:S03]  /*7880*/  USHF.R.U32.HI UR5, URZ, UR12, UR4 ;  /* 0x0000000cff057299 */ /* 0x004fe60008011604 */
[----:B------:R-:W-:Y:S02]  /*7890*/  UMOV UR4, UR7 ;  /* 0x0000000700047c82 */ /* 0x000fe40008000000 */
[----:B------:R-:W-:Y:S02]  /*78a0*/  USHF.R.U32.HI UR7, URZ, UR53, UR4 ;  /* 0x00000035ff077299 */ /* 0x000fe40008011604 */
[----:B------:R-:W-:Y:S02]  /*78b0*/  USEL UR4, UR47, UR5, !UP0 ;  /* 0x000000052f047287 */ /* 0x000fe4000c000000 */
[----:B------:R-:W-:Y:S01]  /*78c0*/  USEL UR7, UR58, UR7, !UP1 ;  /* 0x000000073a077287 */ /* 0x000fe2000c800000 */
[----:B------:R-:W-:Y:S01]  /*78d0*/  UMOV UR5, UR9 ;  /* 0x0000000900057c82 */ /* 0x000fe20008000000 */
[----:B------:R-:W-:Y:S02]  /*78e0*/  UIMAD.WIDE.U32 UR8, UR4, UR40, URZ ;  /* 0x00000028040872a5 */ /* 0x000fe4000f8e00ff */
[----:B------:R-:W-:Y:S03]  /*78f0*/  USHF.R.U32.HI UR6, URZ, UR12, UR5 ;  /* 0x0000000cff067299 */ /* 0x000fe60008011605 */
[----:B------:R-:W-:Y:S01]  /*7900*/  UMOV UR5, UR11 ;  /* 0x0000000b00057c82 */ /* 0x000fe20008000000 */
[----:B------:R-:W-:Y:S02]  /*7910*/  UIMAD.WIDE.U32 UR10, UR7, UR40, URZ ;  /* 0x00000028070a72a5 */ /* 0x000fe4000f8e00ff */
[----:B------:R-:W-:Y:S02]  /*7920*/  USHF.R.U32.HI UR12, URZ, UR53, UR5 ;  /* 0x00000035ff0c7299 */ /* 0x000fe40008011605 */
[----:B------:R-:W-:Y:S01]  /*7930*/  USEL UR6, UR37, UR6, !UP0 ;  /* 0x0000000625067287 */ /* 0x000fe2000c000000 */
[----:B------:R-:W-:Y:S02]  /*7940*/  UMOV UR5, UR9 ;  /* 0x0000000900057c82 */ /* 0x000fe40008000000 */
[----:B------:R-:W-:Y:S01]  /*7950*/  UMOV UR10, UR11 ;  /* 0x0000000b000a7c82 */ /* 0x000fe20008000000 */
[----:B------:R-:W-:Y:S02]  /*7960*/  @UP2 USHF.R.U32.HI UR4, URZ, UR41, UR5 ;  /* 0x00000029ff042299 */ /* 0x000fe40008011605 */
[----:B------:R-:W-:Y:S02]  /*7970*/  @UP2 USHF.R.U32.HI UR7, URZ, UR41, UR10 ;  /* 0x00000029ff072299 */ /* 0x000fe4000801160a */
[----:B------:R-:W-:Y:S02]  /*7980*/  UIMAD UR4, UR42, UR4, URZ ;  /* 0x000000042a0472a4 */ /* 0x000fe4000f8e02ff */
[----:B------:R-:W-:Y:S02]  /*7990*/  UIMAD.WIDE.U32 UR10, UR6, UR40, URZ ;  /* 0x00000028060a72a5 */ /* 0x000fe4000f8e00ff */
[----:B------:R-:W-:Y:S02]  /*79a0*/  USEL UR5, UR38, UR12, !UP1 ;  /* 0x0000000c26057287 */ /* 0x000fe4000c800000 */
[----:B------:R-:W-:Y:S02]  /*79b0*/  UIMAD UR8, UR42, UR7, URZ ;  /* 0x000000072a0872a4 */ /* 0x000fe4000f8e02ff */
[----:B------:R-:W-:Y:S03]  /*79c0*/  UISETP.GE.AND UP0, UPT, UR6, UR4, UPT ;  /* 0x000000040600728c */ /* 0x000fe6000bf06270 */
[----:B------:R-:W-:Y:S01]  /*79d0*/  UMOV UR4, UR11 ;  /* 0x0000000b00047c82 */ /* 0x000fe20008000000 */
[----:B------:R-:W-:Y:S02]  /*79e0*/  UISETP.GE.OR UP0, UPT, UR5, UR8, UP0 ;  /* 0x000000080500728c */ /* 0x000fe40008706670 */
[----:B------:R-:W-:Y:S02]  /*79f0*/  USHF.R.U32.HI UR4, URZ, UR41, UR4 ;  /* 0x00000029ff047299 */ /* 0x000fe40008011604 */
[----:B------:R-:W-:Y:S02]  /*7a00*/  UIMAD.WIDE.U32 UR8, UR5, UR40, URZ ;  /* 0x00000028050872a5 */ /* 0x000fe4000f8e00ff */
[----:B------:R-:W-:Y:S02]  /*7a10*/  USEL UR11, UR6, UR4, !UP2 ;  /* 0x00000004060b7287 */ /* 0x000fe4000d000000 */
[----:B------:R-:W-:Y:S02]  /*7a20*/  UIADD3 UR8, UPT, UPT, -UR5, URZ, URZ ;  /* 0x000000ff05087290 */ /* 0x000fe4000fffe1ff */
[----:B------:R-:W-:Y:S01]  /*7a30*/  UIADD3 UR10, UPT, UPT, -UR11, URZ, URZ ;  /* 0x000000ff0b0a7290 */ /* 0x000fe2000fffe1ff */
[----:B------:R-:W-:Y:S01]  /*7a40*/  @!UP0 UMOV UR4, UR9 ;  /* 0x0000000900048c82 */ /* 0x000fe20008000000 */
[----:B------:R-:W-:Y:S02]  /*7a50*/  UIADD3 UR9, UPT, UPT, -UR6, URZ, URZ ;  /* 0x000000ff06097290 */ /* 0x000fe4000fffe1ff */
[----:B------:R-:W-:Y:S02]  /*7a60*/  @!UP0 USHF.R.U32.HI UR4, URZ, UR41, UR4 ;  /* 0x00000029ff048299 */ /* 0x000fe40008011604 */
[----:B------:R-:W-:Y:S02]  /*7a70*/  UIMAD UR10, UR42, UR10, UR6 ;  /* 0x0000000a2a0a72a4 */ /* 0x000fe4000f8e0206 */
[----:B------:R-:W-:Y:S04]  /*7a80*/  @!UP0 USEL UR4, UR5, UR4, !UP2 ;  /* 0x0000000405048287 */ /* 0x000fe8000d000000 */
[----:B------:R-:W-:Y:S02]  /*7a90*/  @!UP0 UIMAD UR10, UR7, UR10, UR4 ;  /* 0x0000000a070a82a4 */ /* 0x000fe4000f8e0204 */
[----:B------:R-:W-:Y:S02]  /*7aa0*/  @!UP0 UIADD3 UR11, UPT, UPT, UR11, -UR4, URZ ;  /* 0x800000040b0b8290 */ /* 0x000fe4000fffe0ff */
[----:B------:R-:W-:Y:S02]  /*7ab0*/  UIMAD UR7, UR43, UR8, UR38 ;  /* 0x000000082b0772a4 */ /* 0x000fe4000f8e0226 */
[----:B------:R-:W-:Y:S02]  /*7ac0*/  @!UP0 UIMAD UR6, UR11, UR42, UR5 ;  /* 0x0000002a0b0682a4 */ /* 0x000fe4000f8e0205 */
[----:B------:R-:W-:Y:S01]  /*7ad0*/  UIMAD UR4, UR54, UR9, UR37 ;  /* 0x00000009360472a4 */ /* 0x000fe2000f8e0225 */
[----:B------:R-:W-:Y:S02]  /*7ae0*/  @!UP0 UMOV UR5, UR10 ;  /* 0x0000000a00058c82 */ /* 0x000fe40008000000 */
[----:B------:R-:W-:Y:S02]  /*7af0*/  UIMAD UR38, UR5, UR43, UR7 ;  /* 0x0000002b052672a4 */ /* 0x000fe4000f8e0207 */
[----:B------:R-:W-:Y:S11]  /*7b00*/  UIMAD UR37, UR6, UR54, UR4 ;  /* 0x00000036062572a4 */ /* 0x000ff6000f8e0204 */
[----:B------:R-:W-:Y:S01]  /*7b10*/  @!UPT UIADD3 URZ, UPT, UPT, URZ, URZ, URZ ;  /* 0x000000fffffff290 */ /* 0x000fe2000fffe0ff */
.L_x_147:
[----:B------:R-:W-:Y:S01]  /*7b20*/  UISETP.NE.AND UP0, UPT, UR39, 0x1, UPT ;  /* 0x000000012700788c */ /* 0x000fe2000bf05270 */
[----:B------:R-:W-:Y:S01]  /*7b30*/  IADD3 R91, PT, PT, R91, 0x1, RZ ;  /* 0x000000015b5b7810 */ /* 0x000fe20007ffe0ff */
[----:B------:R-:W-:Y:S02]  /*7b40*/  USHF.L.U32 UR50, UR31, 0x6, URZ ;  /* 0x000000061f327899 */ /* 0x000fe400080006ff */
[----:B------:R-:W-:Y:S07]  /*7b50*/  USHF.L.U32 UR49, UR30, 0x7, URZ ;  /* 0x000000071e317899 */ /* 0x000fee00080006ff */
[----:B------:R-:W2:Y:S01]  /*7b60*/  @!UP0 LDCU.128 UR12, c[0x0][0xb10] ;  /* 0x00016200ff0c87ac */ /* 0x000ea20008000c00 */
[----:B------:R-:W3:Y:S01]  /*7b70*/  @!UP0 LDCU UR5, c[0x0][0xb0c] ;  /* 0x00016180ff0587ac */ /* 0x000ee20008000800 */
[----:B------:R-:W4:Y:S01]  /*7b80*/  @!UP0 LDCU UR10, c[0x0][0xb20] ;  /* 0x00016400ff0a87ac */ /* 0x000f220008000800 */
[----:B--2---:R-:W-:Y:S02]  /*7b90*/  UIMAD.WIDE.U32 UR8, UR38, UR12, URZ ;  /* 0x0000000c260872a5 */ /* 0x004fe4000f8e00ff */
[----:B------:R-:W-:Y:S02]  /*7ba0*/  UIMAD.WIDE.U32 UR6, UR37, UR15, URZ ;  /* 0x0000000f250672a5 */ /* 0x000fe4000f8e00ff */
[----:B------:R-:W-:Y:S03]  /*7bb0*/  @!UP0 UISETP.NE.AND UP1, UPT, UR14, 0x1, UPT ;  /* 0x000000010e00888c */ /* 0x000fe6000bf25270 */
[----:B------:R-:W-:Y:S01]  /*7bc0*/  @!UP0 UMOV UR4, UR9 ;  /* 0x0000000900048c82 */ /* 0x000fe20008000000 */
[----:B---3--:R-:W-:Y:S02]  /*7bd0*/  @!UP0 UISETP.NE.AND UP2, UPT, UR5, 0x1, UPT ;  /* 0x000000010500888c */ /* 0x008fe4000bf45270 */
[----:B------:R-:W-:Y:S01]  /*7be0*/  @!UP0 USHF.R.U32.HI UR4, URZ, UR13, UR4 ;  /* 0x0000000dff048299 */ /* 0x000fe20008011604 */
[----:B------:R-:W-:Y:S02]  /*7bf0*/  @!UP0 UMOV UR6, UR7 ;  /* 0x0000000700068c82 */ /* 0x000fe40008000000 */
[----:B----4-:R-:W-:Y:S02]  /*7c00*/  @!UP0 USHF.R.U32.HI UR6, URZ, UR10, UR6 ;  /* 0x0000000aff068299 */ /* 0x010fe40008011606 */
[----:B------:R-:W-:Y:S02]  /*7c10*/  @!UP0 USEL UR7, UR38, UR4, !UP2 ;  /* 0x0000000426078287 */ /* 0x000fe4000d000000 */
[----:B------:R-:W-:Y:S04]  /*7c20*/  @!UP0 USEL UR6, UR37, UR6, !UP1 ;  /* 0x0000000625068287 */ /* 0x000fe8000c800000 */
[----:B------:R-:W-:Y:S02]  /*7c30*/  @!UP0 UIADD3 UR4, UPT, UPT, -UR7, UR6, URZ ;  /* 0x0000000607048290 */ /* 0x000fe4000fffe1ff */
[----:B------:R-:W-:Y:S02]  /*7c40*/  @!UP0 UIADD3 UR6, UPT, UPT, UR7, -UR6, URZ ;  /* 0x8000000607068290 */ /* 0x000fe4000fffe0ff */
[----:B------:R-:W-:Y:S02]  /*7c50*/  @!UP0 UIMAD UR38, UR4, UR5, UR38 ;  /* 0x00000005042682a4 */ /* 0x000fe4000f8e0226 */
[----:B------:R-:W-:Y:S02]  /*7c60*/  @!UP0 UIMAD UR37, UR6, UR14, UR37 ;  /* 0x0000000e062582a4 */ /* 0x000fe4000f8e0225 */
[----:B------:R-:W-:Y:S09]  /*7c70*/  ULOP3.LUT UP0, URZ, UR62, 0x90, URZ, 0xc0, !UPT ;  /* 0x000000903eff7892 */ /* 0x000ff2000f80c0ff */
[----:B------:R-:W-:Y:S05]  /*7c80*/  BRA.U !UP0, `(.L_x_148) ;  /* 0x0000000108407547 */ /* 0x000fea000b800000 */
[----:B------:R-:W2:Y:S01]  /*7c90*/  LDCU.64 UR8, c[0x4][0x80] ;  /* 0x01001000ff0877ac */ /* 0x000ea20008000a00 */
[----:B------:R-:W-:Y:S01]  /*7ca0*/  MOV R3, 0x0 ;  /* 0x0000000000037802 */ /* 0x000fe20000000f00 */
[----:B------:R-:W-:Y:S02]  /*7cb0*/  HFMA2 R12, -RZ, RZ, 0, 5.9604644775390625e-08 ;  /* 0x00000001ff0c7431 */ /* 0x000fe400000001ff */
[----:B------:R-:W-:Y:S02]  /*7cc0*/  IMAD.MOV.U32 R8, RZ, RZ, 0x70 ;  /* 0x00000070ff087424 */ /* 0x000fe400078e00ff */
[----:B------:R-:W-:Y:S01]  /*7cd0*/  IMAD.MOV.U32 R13, RZ, RZ, RZ ;  /* 0x000000ffff0d7224 */ /* 0x000fe200078e00ff */
[----:B------:R-:W3:Y:S01]  /*7ce0*/  LDCU.64 UR6, c[0x4][0x88] ;  /* 0x01001100ff0677ac */ /* 0x000ee20008000a00 */
[----:B------:R-:W4:Y:S01]  /*7cf0*/  LDC.64 R2, c[0x4][R3] ;  /* 0x0100000003027b82 */ /* 0x000f220000000a00 */
[----:B------:R-:W1:Y:S01]  /*7d00*/  LDCU.64 UR4, c[0x4][0x8] ;  /* 0x01000100ff0477ac */ /* 0x000e620008000a00 */
[----:B--2---:R-:W-:Y:S01]  /*7d10*/  MOV R5, UR9 ;  /* 0x0000000900057c02 */ /* 0x004fe20008000f00 */
[----:B------:R-:W-:Y:S01]  /*7d20*/  IMAD.U32 R4, RZ, RZ, UR8 ;  /* 0x00000008ff047e24 */ /* 0x000fe2000f8e00ff */
[----:B---3--:R-:W-:Y:S01]  /*7d30*/  MOV R7, UR7 ;  /* 0x0000000700077c02 */ /* 0x008fe20008000f00 */
[----:B------:R-:W-:Y:S01]  /*7d40*/  IMAD.U32 R6, RZ, RZ, UR6 ;  /* 0x00000006ff067e24 */ /* 0x000fe2000f8e00ff */
[----:B-1----:R-:W-:Y:S01]  /*7d50*/  MOV R11, UR5 ;  /* 0x00000005000b7c02 */ /* 0x002fe20008000f00 */
[----:B------:R-:W-:Y:S02]  /*7d60*/  IMAD.U32 R10, RZ, RZ, UR4 ;  /* 0x00000004ff0a7e24 */ /* 0x000fe4000f8e00ff */
[----:B------:R-:W-:Y:S07]  /*7d70*/  LEPC R20, `(.L_x_148) ;  /* 0x000000001014794e */ /* 0x000fee0000000000 */
[----:B----45:R-:W-:Y:S05]  /*7d80*/  CALL.ABS.NOINC R2 ;  /* 0x0000000002007343 */ /* 0x030fea0003c00000 */
.L_x_148:
[----:B------:R-:W-:Y:S01]  /*7d90*/  LOP3.LUT P0, RZ, R96, 0x90, RZ, 0xc0, !PT ;  /* 0x0000009060ff7812 */ /* 0x000fe2000780c0ff */
[----:B------:R-:W-:Y:S11]  /*7da0*/  BSSY.RECONVERGENT B6, `(.L_x_149) ;  /* 0x0000013000067945 */ /* 0x000ff60003800200 */
[----:B------:R-:W-:Y:S01]  /*7db0*/  @!UPT UIADD3 URZ, UPT, UPT, URZ, URZ, URZ ;  /* 0x000000fffffff290 */ /* 0x000fe2000fffe0ff */
[----:B------:R-:W-:Y:S05]  /*7dc0*/  @!P0 BRA `(.L_x_150) ;  /* 0x0000000000408947 */ /* 0x000fea0003800000 */
        /* <DEDUP_REMOVED lines=16> */
.L_x_150:
[----:B------:R-:W-:Y:S05]  /*7ed0*/  BSYNC.RECONVERGENT B6 ;  /* 0x0000000000067941 */ /* 0x000fea0003800200 */
.L_x_149:
[----:B------:R-:W-:Y:S01]  /*7ee0*/  R2UR UR4, R89 ;  /* 0x00000000590472ca */ /* 0x000fe200000e0000 */
[----:B------:R-:W-:Y:S01]  /*7ef0*/  UISETP.NE.U32.AND UP0, UPT, UR60, URZ, UPT ;  /* 0x000000ff3c00728c */ /* 0x000fe2000bf05070 */
[----:B------:R-:W-:Y:S02]  /*7f00*/  ISETP.NE.U32.AND P4, PT, R82, RZ, PT ;  /* 0x000000ff5200720c */ /* 0x000fe40003f85070 */
[----:B------:R-:W-:Y:S01]  /*7f10*/  ISETP.NE.U32.AND P2, PT, RZ, UR56, PT ;  /* 0x00000038ff007c0c */ /* 0x000fe2000bf45070 */
[----:B------:R-:W-:Y:S01]  /*7f20*/  UISETP.NE.AND.EX UP1, UPT, UR61, URZ, UPT, UP0 ;  /* 0x000000ff3d00728c */ /* 0x000fe2000bf25300 */
[----:B------:R-:W-:Y:S01]  /*7f30*/  ISETP.NE.AND.EX P4, PT, R83, RZ, PT, P4 ;  /* 0x000000ff5300720c */ /* 0x000fe20003f85340 */
[----:B------:R-:W-:Y:S01]  /*7f40*/  UPLOP3.LUT UP0, UPT, UPT, UPT, UPT, 0x40, 0x4 ;  /* 0x000000000004789c */ /* 0x000fe20003f0e870 */
[----:B------:R-:W-:Y:S05]  /*7f50*/  ISETP.NE.AND.EX P2, PT, RZ, UR57, PT, P2 ;  /* 0x00000039ff007c0c */ /* 0x000fea000bf45320 */
[----:B------:R-:W-:Y:S06]  /*7f60*/  UISETP.NE.AND UP2, UPT, UR4, URZ, UPT ;  /* 0x000000ff0400728c */ /* 0x000fec000bf45270 */
[----:B------:R-:W-:Y:S05]  /*7f70*/  PLOP3.LUT P1, PT, PT, PT, UP2, 0x80, 0x8 ;  /* 0x000000000008781c */ /* 0x000fea0003f2f028 */
[----:B------:R-:W-:Y:S06]  /*7f80*/  @UP2 UPLOP3.LUT UP0, UPT, UPT, UPT, UP1, 0x80, 0x8 ;  /* 0x000000000008289c */ /* 0x000fec0003f0f010 */
[----:B------:R-:W-:Y:S01]  /*7f90*/  PLOP3.LUT P0, PT, PT, PT, UP0, 0x80, 0x8 ;  /* 0x000000000008781c */ /* 0x000fe20003f0f008 */
[----:B------:R-:W-:Y:S01]  /*7fa0*/  @!UPT UIADD3 URZ, UPT, UPT, URZ, URZ, URZ ;  /* 0x000000fffffff290 */ /* 0x000fe2000fffe0ff */
[----:B------:R-:W-:Y:S11]  /*7fb0*/  BRA.U !UP1, `(.L_x_151) ;  /* 0x00000001093c7547 */ /* 0x000ff6000b800000 */
[----:B------:R-:W-:Y:S01]  /*7fc0*/  UISETP.NE.U32.AND UP0, UPT, UR56, URZ, UPT ;  /* 0x000000ff3800728c */ /* 0x000fe2000bf05070 */
[----:B-1----:R-:W-:Y:S01]  /*7fd0*/  HFMA2 R0, -RZ, RZ, 0, 5.9604644775390625e-08 ;  /* 0x00000001ff007431 */ /* 0x002fe200000001ff */
[----:B------:R-:W1:Y:S01]  /*7fe0*/  LDCU.64 UR8, c[0x0][0x358] ;  /* 0x00006b00ff0877ac */ /* 0x000e620008000a00 */
[----:B------:R-:W-:Y:S01]  /*7ff0*/  IMAD.MOV.U32 R86, RZ, RZ, 0x1 ;  /* 0x00000001ff567424 */ /* 0x000fe200078e00ff */
[----:B------:R-:W-:Y:S06]  /*8000*/  UISETP.NE.AND.EX UP0, UPT, UR57, URZ, UPT, UP0 ;  /* 0x000000ff3900728c */ /* 0x000fec000bf05300 */
[----:B------:R-:W-:Y:S05]  /*8010*/  PLOP3.LUT P3, PT, PT, PT, UP0, 0x80, 0x8 ;  /* 0x000000000008781c */ /* 0x000fea0003f6f008 */
[----:B------:R-:W2:Y:S01]  /*8020*/  @UP0 LDCU.64 UR4, c[0x0][0x888] ;  /* 0x00011100ff0407ac */ /* 0x000ea20008000a00 */
[----:B------:R-:W-:Y:S07]  /*8030*/  @UP0 UIMAD UR6, UR36, UR60, URZ ;  /* 0x0000003c240602a4 */ /* 0x000fee000f8e02ff */
[----:B------:R-:W-:Y:S01]  /*8040*/  @!P3 PRMT R86, R0, 0x7610, R86 ;  /* 0x000076100056b816 */ /* 0x000fe20000000056 */
[----:B--2---:R-:W-:Y:S06]  /*8050*/  @UP0 UIMAD.WIDE UR4, UR6, 0x4, UR4 ;  /* 0x00000004060408a5 */ /* 0x004fec000f8e0204 */
[----:B------:R-:W-:Y:S01]  /*8060*/  IMAD.U32 R2, RZ, RZ, UR4 ;  /* 0x00000004ff027e24 */ /* 0x000fe2000f8e00ff */
[----:B------:R-:W-:Y:S04]  /*8070*/  MOV R3, UR5 ;  /* 0x0000000500037c02 */ /* 0x000fe80008000f00 */
[----:B------:R-:W2:Y:S01]  /*8080*/  @!UP0 LDCU UR4, c[0x0][0x880] ;  /* 0x00011000ff0487ac */ /* 0x000ea20008000800 */
[----:B-1---5:R3:W5:Y:S02]  /*8090*/  @P3 LDG.E R41, desc[UR8][R2.64] ;  /* 0x0000000802293981 */ /* 0x022764000c1e1900 */
[----:B--23--:R-:W-:Y:S02]  /*80a0*/  @!P3 IMAD.U32 R41, RZ, RZ, UR4 ;  /* 0x00000004ff29be24 */ /* 0x00cfe4000f8e00ff */
.L_x_151:
[----:B------:R-:W-:Y:S05]  /*80b0*/  @!P4 BRA `(.L_x_152) ;  /* 0x000000000024c947 */ /* 0x000fea0003800000 */
[----:B------:R-:W-:Y:S01]  /*80c0*/  ISETP.NE.U32.AND P3, PT, R80, RZ, PT ;  /* 0x000000ff5000720c */ /* 0x000fe20003f65070 */
[----:B------:R-:W2:Y:S03]  /*80d0*/  LDCU.64 UR4, c[0x0][0x358] ;  /* 0x00006b00ff0477ac */ /* 0x000ea60008000a00 */
[----:B------:R-:W-:Y:S11]  /*80e0*/  ISETP.NE.AND.EX P3, PT, R81, RZ, PT, P3 ;  /* 0x000000ff5100720c */ /* 0x000ff60003f65330 */
[----:B------:R-:W-:Y:S02]  /*80f0*/  @!UPT UIADD3 URZ, UPT, UPT, URZ, URZ, URZ ;  /* 0x000000fffffff290 */ /* 0x000fe4000fffe0ff */
[----:B------:R-:W3:Y:S01]  /*8100*/  @P3 LDC.64 R2, c[0x0][0x8a8] ;  /* 0x00022a00ff023b82 */ /* 0x000ee20000000a00 */
[----:B-1----:R-:W-:Y:S04]  /*8110*/  @P3 IMAD R0, R82, UR36, RZ ;  /* 0x0000002452003c24 */ /* 0x002fe8000f8e02ff */
[----:B---3--:R-:W-:Y:S05]  /*8120*/  @P3 IMAD.WIDE R2, R0, 0x4, R2 ;  /* 0x0000000400023825 */ /* 0x008fea00078e0202 */
[----:B--2--5:R2:W5:Y:S02]  /*8130*/  @P3 LDG.E R38, desc[UR4][R2.64] ;  /* 0x0000000402263981 */ /* 0x024564000c1e1900 */
[----:B--2---:R-:W3:Y:S02]  /*8140*/  @!P3 LDC R38, c[0x0][0x8a0] ;  /* 0x00022800ff26bb82 */ /* 0x004ee40000000800 */
.L_x_152:
[----:B-----5:R-:W-:Y:S01]  /*8150*/  FSETP.NEU.AND P4, PT, R41, RZ, PT ;  /* 0x000000ff2900720b */ /* 0x020fe20003f8d000 */
[----:B------:R-:W-:Y:S01]  /*8160*/  BSSY B1, `(.L_x_153) ;  /* 0x0000041000017945 */ /* 0x000fe20003800000 */
[----:B------:R-:W-:Y:S01]  /*8170*/  SEL R7, RZ, 0xffffffff, P2 ;  /* 0xffffffffff077807 */ /* 0x000fe20001000000 */
[----:B------:R-:W-:Y:S01]  /*8180*/  IMAD.MOV.U32 R71, RZ, RZ, 0x1 ;  /* 0x00000001ff477424 */ /* 0x000fe200078e00ff */
[----:B------:R-:W-:Y:S01]  /*8190*/  LOP3.LUT P3, RZ, R86, 0xff, RZ, 0xc0, !PT ;  /* 0x000000ff56ff7812 */ /* 0x000fe2000786c0ff */
[C---:B------:R-:W-:Y:S01]  /*81a0*/  IMAD R39, R36.reuse, 0x40, R37 ;  /* 0x0000004024277824 */ /* 0x040fe200078e0225 */
[----:B-1----:R-:W-:Y:S02]  /*81b0*/  @P1 SEL R0, RZ, 0xffffffff, P4 ;  /* 0xffffffffff001807 */ /* 0x002fe40002000000 */
[----:B------:R-:W-:Y:S02]  /*81c0*/  CS2R R78, SRZ ;  /* 0x00000000004e7805 */ /* 0x000fe4000001ff00 */
[----:B------:R-:W-:Y:S02]  /*81d0*/  LEA R3, R93, UR44, 0x3 ;  /* 0x0000002c5d037c11 */ /* 0x000fe4000f8e18ff */
[----:B------:R-:W-:Y:S02]  /*81e0*/  CS2R R76, SRZ ;  /* 0x00000000004c7805 */ /* 0x000fe4000001ff00 */
[----:B------:R-:W-:Y:S02]  /*81f0*/  @P0 SEL R0, R7, R0, !P3 ;  /* 0x0000000007000207 */ /* 0x000fe40005800000 */
[----:B------:R-:W-:Y:S02]  /*8200*/  CS2R R74, SRZ ;  /* 0x00000000004a7805 */ /* 0x000fe4000001ff00 */
[----:B------:R-:W-:Y:S02]  /*8210*/  LEA R90, R36, UR44, 0x3 ;  /* 0x0000002c245a7c11 */ /* 0x000fe4000f8e18ff */
[----:B------:R-:W-:Y:S02]  /*8220*/  CS2R R72, SRZ ;  /* 0x0000000000487805 */ /* 0x000fe4000001ff00 */
[----:B------:R-:W-:Y:S02]  /*8230*/  @P1 LOP3.LUT R0, R0, 0x1, RZ, 0xc0, !PT ;  /* 0x0000000100001812 */ /* 0x000fe400078ec0ff */
[----:B------:R-:W-:Y:S02]  /*8240*/  SHF.L.U32 R5, R95, 0x1f, RZ ;  /* 0x0000001f5f057819 */ /* 0x000fe400000006ff */
[----:B------:R-:W-:Y:S02]  /*8250*/  ISETP.NE.U32.OR P6, PT, R0, 0x1, !P1 ;  /* 0x000000010000780c */ /* 0x000fe40004fc5470 */
[----:B------:R-:W-:Y:S02]  /*8260*/  PLOP3.LUT P2, PT, PT, PT, UP1, 0x80, 0x8 ;  /* 0x000000000008781c */ /* 0x000fe40003f4f018 */
[----:B------:R-:W-:Y:S02]  /*8270*/  SEL R0, RZ, 0xffffffff, P4 ;  /* 0xffffffffff007807 */ /* 0x000fe40002000000 */
[----:B------:R-:W-:Y:S07]  /*8280*/  P2R R98, PR, RZ, 0x40 ;  /* 0x00000040ff627803 */ /* 0x000fee0000000000 */
[----:B------:R-:W-:Y:S02]  /*8290*/  @P6 SHF.L.U32 R2, R92, 0x1f, RZ ;  /* 0x0000001f5c026819 */ /* 0x000fe400000006ff */
[----:B------:R-:W-:Y:S02]  /*82a0*/  @P2 SEL R0, R7, R0, !P3 ;  /* 0x0000000007002207 */ /* 0x000fe40005800000 */
[----:B------:R-:W1:Y:S02]  /*82b0*/  @P6 SYNCS.PHASECHK.TRANS64.TRYWAIT P1, [R3+URZ+0x340], R2 ;  /* 0x00034002030065a7 */ /* 0x000e6400080211ff */
[----:B------:R-:W-:Y:S04]  /*82c0*/  LOP3.LUT R0, R0, 0x1, RZ, 0xc0, !PT ;  /* 0x0000000100007812 */ /* 0x000fe800078ec0ff */
[----:B------:R-:W-:Y:S04]  /*82d0*/  ISETP.NE.U32.AND P5, PT, R0, 0x1, PT ;  /* 0x000000010000780c */ /* 0x000fe80003fa5070 */
[----:B------:R-:W-:Y:S01]  /*82e0*/  P2R R99, PR, RZ, 0x20 ;  /* 0x00000020ff637803 */ /* 0x000fe20000000000 */
[----:B------:R2:W4:Y:S01]  /*82f0*/  SYNCS.PHASECHK.TRANS64.TRYWAIT P0, [R90+URZ+0x390], R5 ;  /* 0x000390055a0075a7 */ /* 0x00052200080011ff */
[----:B-1----:R-:W-:Y:S01]  /*8300*/  @P6 SEL R71, RZ, 0x1, !P1 ;  /* 0x00000001ff476807 */ /* 0x002fe20004800000 */
[----:B--2---:R-:W-:Y:S06]  /*8310*/  @!P6 BRA `(.L_x_154) ;  /* 0x000000000094e947 */ /* 0x004fec0003800000 */
[----:B------:R-:W-:Y:S01]  /*8320*/  @P5 IMAD R4, R93, 0x1000, R84 ;  /* 0x000010005d045824 */ /* 0x000fe200078e0254 */
[----:B------:R-:W-:Y:S01]  /*8330*/  LOP3.LUT P6, RZ, R85, 0x80, RZ, 0xc0, !PT ;  /* 0x0000008055ff7812 */ /* 0x000fe200078cc0ff */
[----:B------:R-:W-:Y:S01]  /*8340*/  BSSY B0, `(.L_x_155) ;  /* 0x0000010000007945 */ /* 0x000fe20003800000 */
[----:B------:R-:W-:Y:S01]  /*8350*/  ISETP.NE.AND P2, PT, R71, RZ, PT ;  /* 0x000000ff4700720c */ /* 0x000fe20003f45270 */
[----:B------:R-:W-:Y:S01]  /*8360*/  @P5 VIADD R2, R4, UR44 ;  /* 0x0000002c04025c36 */ /* 0x000fe20008000000 */
[----:B------:R-:W-:Y:S02]  /*8370*/  PLOP3.LUT P1, PT, PT, PT, PT, 0x8, 0x80 ;  /* 0x000000000080781c */ /* 0x000fe40003f2e170 */
[----:B------:R-:W-:Y:S02]  /*8380*/  CS2R R74, SRZ ;  /* 0x00000000004a7805 */ /* 0x000fe4000001ff00 */
[----:B------:R-:W-:Y:S01]  /*8390*/  @P5 PLOP3.LUT P1, PT, P6, PT, PT, 0x80, 0x8 ;  /* 0x000000000008581c */ /* 0x000fe2000372f070 */
[C---:B------:R-:W-:Y:S01]  /*83a0*/  @P5 VIADD R0, R2.reuse, 0x500 ;  /* 0x0000050002005836 */ /* 0x040fe20000000000 */
[----:B------:R-:W-:Y:S01]  /*83b0*/  CS2R R72, SRZ ;  /* 0x0000000000487805 */ /* 0x000fe2000001ff00 */
[----:B------:R-:W-:Y:S01]  /*83c0*/  @P5 VIADD R2, R2, 0x510 ;  /* 0x0000051002025836 */ /* 0x000fe20000000000 */
[----:B------:R-:W-:Y:S02]  /*83d0*/  CS2R R78, SRZ ;  /* 0x00000000004e7805 */ /* 0x000fe4000001ff00 */
[----:B------:R-:W-:Y:S07]  /*83e0*/  CS2R R76, SRZ ;  /* 0x00000000004c7805 */ /* 0x000fee000001ff00 */
[----:B------:R-:W-:Y:S01]  /*83f0*/  @P1 VIADD R2, R0, 0xfffffff0 ;  /* 0xfffffff000021836 */ /* 0x000fe20000000000 */
[----:B------:R-:W-:Y:S06]  /*8400*/  @P2 BRA `(.L_x_156) ;  /* 0x00000000000c2947 */ /* 0x000fec0003800000 */
[----:B------:R-:W-:Y:S04]  /*8410*/  SHF.L.U32 R0, R92, 0x1f, RZ ;  /* 0x0000001f5c007819 */ /* 0x000fe800000006ff */
[----:B------:R-:W1:Y:S02]  /*8420*/  SYNCS.PHASECHK.TRANS64.TRYWAIT P1, [R3+URZ+0x340], R0 ;  /* 0x00034000030075a7 */ /* 0x000e6400080211ff */
[----:B-1----:R-:W-:Y:S05]  /*8430*/  @!P1 BRA `(.L_x_157) ;  /* 0x0000003400ec9947 */ /* 0x002fea0003800000 */
.L_x_156:
[----:B------:R-:W-:Y:S05]  /*8440*/  BSYNC B0 ;  /* 0x0000000000007941 */ /* 0x000fea0003800000 */
.L_x_155:
[----:B------:R-:W-:Y:S01]  /*8450*/  ISETP.NE.AND P1, PT, R99, RZ, PT ;  /* 0x000000ff6300720c */ /* 0x000fe20003f25270 */
[----:B-1----:R-:W-:Y:S02]  /*8460*/  VIADD R3, R3, 0x350 ;  /* 0x0000035003037836 */ /* 0x002fe40000000000 */
[----:B------:R-:W-:Y:S02]  /*8470*/  IMAD.U32 R0, RZ, RZ, UR46 ;  /* 0x0000002eff007e24 */ /* 0x000fe4000f8e00ff */
[----:B------:R-:W-:Y:S03]  /*8480*/  VIADD R93, R93, 0x1 ;  /* 0x000000015d5d7836 */ /* 0x000fe60000000000 */
[----:B------:R-:W-:Y:S05]  /*8490*/  PRMT R0, R0, 0x654, R3 ;  /* 0x0000065400007816 */ /* 0x000fea0000000003 */
[----:B------:R1:W2:Y:S04]  /*84a0*/  @P1 LDS.128 R72, [R4+UR44+0x500] ;  /* 0x0005002c04481984 */ /* 0x0002a80008000c00 */
[----:B------:R1:W1:Y:S01]  /*84b0*/  @P1 LDS.128 R76, [R2] ;  /* 0x00000000024c1984 */ /* 0x0002620000000c00 */
[C---:B------:R-:W-:Y:S01]  /*84c0*/  ISETP.NE.AND P1, PT, R93.reuse, 0x2, PT ;  /* 0x000000025d00780c */ /* 0x040fe20003f25270 */
[----:B------:R-:W-:Y:S01]  /*84d0*/  @!PT LDS RZ, [RZ] ;  /* 0x00000000fffff984 */ /* 0x000fe20000000800 */
[----:B------:R-:W-:Y:S01]  /*84e0*/  @!PT LDS RZ, [RZ] ;  /* 0x00000000fffff984 */ /* 0x000fe20000000800 */
[----:B------:R-:W-:Y:S01]  /*84f0*/  @!PT LDS RZ, [RZ] ;  /* 0x00000000fffff984 */ /* 0x000fe20000000800 */
[----:B------:R-:W-:Y:S01]  /*8500*/  @!PT LDS RZ, [RZ] ;  /* 0x00000000fffff984 */ /* 0x000fe20000000800 */
[----:B------:R5:W-:Y:S06]  /*8510*/  MEMBAR.ALL.CTA ;  /* 0x0000000000007992 */ /* 0x000bec0000008000 */
[----:B-----5:R-:W5:Y:S01]  /*8520*/  FENCE.VIEW.ASYNC.S ;  /* 0x00000000000073c6 */ /* 0x020f620000000000 */
[----:B------:R-:W-:Y:S02]  /*8530*/  SEL R3, RZ, 0x1, P1 ;  /* 0x00000001ff037807 */ /* 0x000fe40000800000 */
[----:B------:R-:W-:Y:S02]  /*8540*/  SEL R93, R93, RZ, P1 ;  /* 0x000000ff5d5d7207 */ /* 0x000fe40000800000 */
[----:B------:R-:W-:Y:S01]  /*8550*/  LOP3.LUT R92, R92, R3, RZ, 0x3c, !PT ;  /* 0x000000035c5c7212 */ /* 0x000fe200078e3cff */
[----:B-----5:R1:W-:Y:S06]  /*8560*/  SYNCS.ARRIVE.TRANS64.RED.A1T0 RZ, [R0+URZ], RZ ;  /* 0x000000ff00ff79a7 */ /* 0x0203ec00081004ff */
.L_x_154:
[----:B------:R-:W-:Y:S05]  /*8570*/  BSYNC B1 ;  /* 0x0000000000017941 */ /* 0x000fea0003800000 */
.L_x_153:
[----:B-1----:R-:W-:Y:S04]  /*8580*/  SHF.R.U32.HI R0, RZ, 0x15, R39 ;  /* 0x00000015ff007819 */ /* 0x002fe80000011627 */
[----:B------:R-:W-:Y:S01]  /*8590*/  LOP3.LUT P1, RZ, R0, 0x3, R87, 0x48, !PT ;  /* 0x0000000300ff7812 */ /* 0x000fe20007824857 */
[----:B------:R-:W-:Y:S01]  /*85a0*/  @!UPT UIADD3 URZ, UPT, UPT, URZ, URZ, URZ ;  /* 0x000000fffffff290 */ /* 0x000fe2000fffe0ff */
[----:B----4-:R-:W-:Y:S11]  /*85b0*/  @P0 BRA `(.L_x_158) ;  /* 0x0000000000080947 */ /* 0x010ff60003800000 */
[----:B------:R-:W1:Y:S02]  /*85c0*/  SYNCS.PHASECHK.TRANS64.TRYWAIT P0, [R90+URZ+0x390], R5 ;  /* 0x000390055a0075a7 */ /* 0x000e6400080011ff */
[----:B-1----:R-:W-:Y:S05]  /*85d0*/  @!P0 BRA `(.L_x_159) ;  /* 0x0000003400988947 */ /* 0x002fea0003800000 */
.L_x_158:
[----:B------:R-:W-:Y:S05]  /*85e0*/  @!P1 BRA `(.L_x_160) ;  /* 0x0000000000409947 */ /* 0x000fea0003800000 */
[----:B------:R-:W1:Y:S01]  /*85f0*/  LDCU.64 UR8, c[0x4][0x70] ;  /* 0x01000e00ff0877ac */ /* 0x000e620008000a00 */
[----:B------:R-:W-:Y:S01]  /*8600*/  MOV R3, 0x0 ;  /* 0x0000000000037802 */ /* 0x000fe20000000f00 */
[----:B------:R-:W-:Y:S02]  /*8610*/  HFMA2 R12, -RZ, RZ, 0, 5.9604644775390625e-08 ;  /* 0x00000001ff0c7431 */ /* 0x000fe400000001ff */
[----:B------:R-:W-:Y:S02]  /*8620*/  IMAD.MOV.U32 R8, RZ, RZ, 0x192 ;  /* 0x00000192ff087424 */ /* 0x000fe400078e00ff */
[----:B------:R-:W-:Y:S01]  /*8630*/  IMAD.MOV.U32 R13, RZ, RZ, RZ ;  /* 0x000000ffff0d7224 */ /* 0x000fe200078e00ff */
[----:B------:R-:W4:Y:S01]  /*8640*/  LDCU.64 UR6, c[0x4][0x78] ;  /* 0x01000f00ff0677ac */ /* 0x000f220008000a00 */
[----:B------:R-:W2:Y:S01]  /*8650*/  LDC.64 R2, c[0x4][R3] ;  /* 0x0100000003027b82 */ /* 0x000ea20000000a00 */
[----:B------:R-:W5:Y:S01]  /*8660*/  LDCU.64 UR4, c[0x4][0x10] ;  /* 0x01000200ff0477ac */ /* 0x000f620008000a00 */
[----:B-1----:R-:W-:Y:S01]  /*8670*/  MOV R5, UR9 ;  /* 0x0000000900057c02 */ /* 0x002fe20008000f00 */
[----:B------:R-:W-:Y:S01]  /*8680*/  IMAD.U32 R4, RZ, RZ, UR8 ;  /* 0x00000008ff047e24 */ /* 0x000fe2000f8e00ff */
[----:B----4-:R-:W-:Y:S01]  /*8690*/  MOV R7, UR7 ;  /* 0x0000000700077c02 */ /* 0x010fe20008000f00 */
[----:B------:R-:W-:Y:S01]  /*86a0*/  IMAD.U32 R6, RZ, RZ, UR6 ;  /* 0x00000006ff067e24 */ /* 0x000fe2000f8e00ff */
[----:B-----5:R-:W-:Y:S01]  /*86b0*/  MOV R11, UR5 ;  /* 0x00000005000b7c02 */ /* 0x020fe20008000f00 */
[----:B------:R-:W-:Y:S02]  /*86c0*/  IMAD.U32 R10, RZ, RZ, UR4 ;  /* 0x00000004ff0a7e24 */ /* 0x000fe4000f8e00ff */
[----:B------:R-:W-:Y:S07]  /*86d0*/  LEPC R20, `(.L_x_160) ;  /* 0x000000001014794e */ /* 0x000fee0000000000 */
[----:B--23--:R-:W-:Y:S05]  /*86e0*/  CALL.ABS.NOINC R2 ;  /* 0x0000000002007343 */ /* 0x00cfea0003c00000 */
.L_x_160:
[-C--:B--2---:R-:W-:Y:S01]  /*86f0*/  F2FP.F16.E5M2.UNPACK_B R42, R72.reuse ;  /* 0x00000048ff2a723e */ /* 0x084fe200020004ff */
[----:B------:R-:W-:Y:S05]  /*8700*/  WARPSYNC.ALL ;  /* 0x0000000000007948 */ /* 0x000fea0003800000 */
[----:B------:R-:W-:Y:S01]  /*8710*/  R2UR UR4, R39 ;  /* 0x00000000270472ca */ /* 0x000fe200000e0000 */
[--C-:B------:R-:W-:Y:S01]  /*8720*/  HADD2.F32 R40, -RZ, R42.reuse.H0_H0 ;  /* 0x2000002aff287230 */ /* 0x100fe20000004100 */
[----:B------:R-:W-:Y:S01]  /*8730*/  F2FP.F16.E5M2.UNPACK_B R43, R72.H1 ;  /* 0x00000048ff2b723e */ /* 0x000fe200030004ff */
[----:B------:R-:W-:Y:S01]  /*8740*/  HADD2.F32 R42, -RZ, R42.H1_H1 ;  /* 0x3000002aff2a7230 */ /* 0x000fe20000004100 */
[-C--:B------:R-:W-:Y:S01]  /*8750*/  F2FP.F16.E5M2.UNPACK_B R45, R73.reuse ;  /* 0x00000049ff2d723e */ /* 0x080fe200020004ff */
[----:B------:R-:W-:Y:S01]  /*8760*/  BSSY.RECONVERGENT B0, `(.L_x_161) ;  /* 0x000009f000007945 */ /* 0x000fe20003800200 */
[----:B------:R-:W-:Y:S01]  /*8770*/  F2FP.F16.E5M2.UNPACK_B R47, R73.H1 ;  /* 0x00000049ff2f723e */ /* 0x000fe200030004ff */
[--C-:B------:R-:W-:Y:S01]  /*8780*/  HADD2.F32 R44, -RZ, R43.reuse.H0_H0 ;  /* 0x2000002bff2c7230 */ /* 0x100fe20000004100 */
[-C--:B------:R-:W-:Y:S01]  /*8790*/  F2FP.F16.E5M2.UNPACK_B R49, R74.reuse ;  /* 0x0000004aff31723e */ /* 0x080fe200020004ff */
[----:B------:R-:W-:Y:S01]  /*87a0*/  HADD2.F32 R46, -RZ, R43.H1_H1 ;  /* 0x3000002bff2e7230 */ /* 0x000fe20000004100 */
[----:B------:R-:W-:Y:S01]  /*87b0*/  F2FP.F16.E5M2.UNPACK_B R51, R74.H1 ;  /* 0x0000004aff33723e */ /* 0x000fe200030004ff */
[--C-:B------:R-:W-:Y:S01]  /*87c0*/  HADD2.F32 R43, -RZ, R45.reuse.H0_H0 ;  /* 0x2000002dff2b7230 */ /* 0x100fe20000004100 */
[-C--:B------:R-:W-:Y:S01]  /*87d0*/  F2FP.F16.E5M2.UNPACK_B R53, R75.reuse ;  /* 0x0000004bff35723e */ /* 0x080fe200020004ff */
[----:B-1----:R-:W3:Y:S01]  /*87e0*/  LDTM.x32 R4, tmem[UR4] ;  /* 0x00000004000479ee */ /* 0x002ee200082c0000 */
[----:B------:R-:W-:Y:S01]  /*87f0*/  F2FP.F16.E5M2.UNPACK_B R55, R75.H1 ;  /* 0x0000004bff37723e */ /* 0x000fe200030004ff */
[----:B------:R-:W-:Y:S01]  /*8800*/  HADD2.F32 R48, -RZ, R45.H1_H1 ;  /* 0x3000002dff307230 */ /* 0x000fe20000004100 */
[-C--:B------:R-:W-:Y:S01]  /*8810*/  F2FP.F16.E5M2.UNPACK_B R57, R76.reuse ;  /* 0x0000004cff39723e */ /* 0x080fe200020004ff */
[----:B------:R-:W-:Y:S01]  /*8820*/  HADD2.F32 R52, -RZ, R49.H1_H1 ;  /* 0x30000031ff347230 */ /* 0x000fe20000004100 */
[----:B------:R-:W-:Y:S01]  /*8830*/  IADD3 R109, PT, PT, R84, UR44, RZ ;  /* 0x0000002c546d7c10 */ /* 0x000fe2000fffe0ff */
[----:B------:R-:W-:Y:S01]  /*8840*/  HADD2.F32 R56, -RZ, R53.H1_H1 ;  /* 0x30000035ff387230 */ /* 0x000fe20000004100 */
[----:B------:R-:W-:Y:S01]  /*8850*/  ISETP.NE.AND P6, PT, R98, RZ, PT ;  /* 0x000000ff6200720c */ /* 0x000fe20003fc5270 */
[----:B------:R-:W-:Y:S01]  /*8860*/  HADD2.F32 R60, -RZ, R57.H1_H1 ;  /* 0x30000039ff3c7230 */ /* 0x000fe20000004100 */
[----:B------:R-:W-:Y:S01]  /*8870*/  MOV R98, 0x10 ;  /* 0x0000001000627802 */ /* 0x000fe20000000f00 */
[--C-:B------:R-:W-:Y:S01]  /*8880*/  HADD2.F32 R45, -RZ, R47.reuse.H0_H0 ;  /* 0x2000002fff2d7230 */ /* 0x100fe20000004100 */
[----:B------:R-:W-:Y:S01]  /*8890*/  LOP3.LUT P5, RZ, R85, 0x80, RZ, 0xc0, !PT ;  /* 0x0000008055ff7812 */ /* 0x000fe200078ac0ff */
[----:B------:R-:W-:Y:S01]  /*88a0*/  HADD2.F32 R50, -RZ, R47.H1_H1 ;  /* 0x3000002fff327230 */ /* 0x000fe20000004100 */
[----:B------:R-:W-:Y:S01]  /*88b0*/  F2FP.F16.E5M2.UNPACK_B R59, R76.H1 ;  /* 0x0000004cff3b723e */ /* 0x000fe200030004ff */
[----:B------:R-:W-:Y:S01]  /*88c0*/  HADD2.F32 R47, -RZ, R49.H0_H0 ;  /* 0x20000031ff2f7230 */ /* 0x000fe20000004100 */
[----:B------:R-:W-:Y:S01]  /*88d0*/  SEL R108, R98, 0xfffffff0, !P5 ;  /* 0xfffffff0626c7807 */ /* 0x000fe20006800000 */
[--C-:B------:R-:W-:Y:S01]  /*88e0*/  HADD2.F32 R49, -RZ, R51.reuse.H0_H0 ;  /* 0x20000033ff317230 */ /* 0x100fe20000004100 */
[-C--:B------:R-:W-:Y:S01]  /*88f0*/  F2FP.F16.E5M2.UNPACK_B R61, R77.reuse ;  /* 0x0000004dff3d723e */ /* 0x080fe200020004ff */
[----:B------:R-:W-:Y:S01]  /*8900*/  HADD2.F32 R54, -RZ, R51.H1_H1 ;  /* 0x30000033ff367230 */ /* 0x000fe20000004100 */
[----:B------:R-:W-:Y:S01]  /*8910*/  IADD3 R98, PT, PT, R109, R108, RZ ;  /* 0x0000006c6d627210 */ /* 0x000fe20007ffe0ff */
[----:B------:R-:W-:Y:S01]  /*8920*/  HADD2.F32 R51, -RZ, R53.H0_H0 ;  /* 0x20000035ff337230 */ /* 0x000fe20000004100 */
[----:B------:R-:W-:Y:S01]  /*8930*/  F2FP.F16.E5M2.UNPACK_B R63, R77.H1 ;  /* 0x0000004dff3f723e */ /* 0x000fe200030004ff */
[----:B------:R-:W-:Y:S01]  /*8940*/  HADD2.F32 R64, -RZ, R61.H1_H1 ;  /* 0x3000003dff407230 */ /* 0x000fe20000004100 */
[----:B------:R-:W-:Y:S01]  /*8950*/  F2FP.F16.E5M2.UNPACK_B R65, R78 ;  /* 0x0000004eff41723e */ /* 0x000fe200020004ff */
[C---:B---3--:R-:W-:Y:S01]  /*8960*/  FMUL R0, R38.reuse, R4 ;  /* 0x0000000426007220 */ /* 0x048fe20000400000 */
[C---:B------:R-:W-:Y:S01]  /*8970*/  FMUL R2, R38.reuse, R5 ;  /* 0x0000000526027220 */ /* 0x040fe20000400000 */
[C---:B------:R-:W-:Y:S01]  /*8980*/  FMUL R4, R38.reuse, R8 ;  /* 0x0000000826047220 */ /* 0x040fe20000400000 */
[C---:B------:R-:W-:Y:S01]  /*8990*/  FMUL R5, R38.reuse, R9 ;  /* 0x0000000926057220 */ /* 0x040fe20000400000 */
[C---:B------:R-:W-:Y:S01]  /*89a0*/  FFMA R0, R41.reuse, R40, R0 ;  /* 0x0000002829007223 */ /* 0x040fe20000000000 */
[C---:B------:R-:W-:Y:S01]  /*89b0*/  FFMA R2, R41.reuse, R42, R2 ;  /* 0x0000002a29027223 */ /* 0x040fe20000000002 */
[C---:B------:R-:W-:Y:S01]  /*89c0*/  FMUL R8, R38.reuse, R12 ;  /* 0x0000000c26087220 */ /* 0x040fe20000400000 */
[C---:B------:R-:W-:Y:S01]  /*89d0*/  FMUL R9, R38.reuse, R13 ;  /* 0x0000000d26097220 */ /* 0x040fe20000400000 */
[C---:B------:R-:W-:Y:S01]  /*89e0*/  FMUL R12, R38.reuse, R16 ;  /* 0x00000010260c7220 */ /* 0x040fe20000400000 */
[C---:B------:R-:W-:Y:S01]  /*89f0*/  FMUL R13, R38.reuse, R17 ;  /* 0x00000011260d7220 */ /* 0x040fe20000400000 */
[C---:B------:R-:W-:Y:S01]  /*8a00*/  FMUL R16, R38.reuse, R20 ;  /* 0x0000001426107220 */ /* 0x040fe20000400000 */
[C---:B------:R-:W-:Y:S01]  /*8a10*/  FMUL R17, R38.reuse, R21 ;  /* 0x0000001526117220 */ /* 0x040fe20000400000 */
[C---:B------:R-:W-:Y:S01]  /*8a20*/  FMUL R20, R38.reuse, R24 ;  /* 0x0000001826147220 */ /* 0x040fe20000400000 */
[C---:B------:R-:W-:Y:S01]  /*8a30*/  FMUL R21, R38.reuse, R25 ;  /* 0x0000001926157220 */ /* 0x040fe20000400000 */
[----:B------:R-:W-:Y:S02]  /*8a40*/  HADD2.F32 R68, -RZ, R65.H1_H1 ;  /* 0x30000041ff447230 */ /* 0x000fe40000004100 */
[C---:B------:R-:W-:Y:S01]  /*8a50*/  FMUL R24, R38.reuse, R28 ;  /* 0x0000001c26187220 */ /* 0x040fe20000400000 */
[C---:B------:R-:W-:Y:S01]  /*8a60*/  FMUL R25, R38.reuse, R29 ;  /* 0x0000001d26197220 */ /* 0x040fe20000400000 */
[C---:B------:R-:W-:Y:S01]  /*8a70*/  FMUL R28, R38.reuse, R32 ;  /* 0x00000020261c7220 */ /* 0x040fe20000400000 */
[C---:B------:R-:W-:Y:S01]  /*8a80*/  FMUL R29, R38.reuse, R33 ;  /* 0x00000021261d7220 */ /* 0x040fe20000400000 */
[C---:B------:R-:W-:Y:S01]  /*8a90*/  FMUL R3, R38.reuse, R6 ;  /* 0x0000000626037220 */ /* 0x040fe20000400000 */
[C---:B------:R-:W-:Y:S01]  /*8aa0*/  FMUL R7, R38.reuse, R7 ;  /* 0x0000000726077220 */ /* 0x040fe20000400000 */
[C---:B------:R-:W-:Y:S01]  /*8ab0*/  FMUL R6, R38.reuse, R10 ;  /* 0x0000000a26067220 */ /* 0x040fe20000400000 */
[----:B------:R-:W-:Y:S01]  /*8ac0*/  F2FP.F16.E5M2.UNPACK_B R67, R78.H1 ;  /* 0x0000004eff43723e */ /* 0x000fe200030004ff */
[C---:B------:R-:W-:Y:S01]  /*8ad0*/  FFMA R3, R41.reuse, R44, R3 ;  /* 0x0000002c29037223 */ /* 0x040fe20000000003 */
[C---:B------:R-:W-:Y:S01]  /*8ae0*/  FFMA R7, R41.reuse, R46, R7 ;  /* 0x0000002e29077223 */ /* 0x040fe20000000007 */
[----:B------:R-:W-:Y:S01]  /*8af0*/  F2FP.F16.E5M2.UNPACK_B R40, R79 ;  /* 0x0000004fff28723e */ /* 0x000fe200020004ff */
[C---:B------:R-:W-:Y:S01]  /*8b00*/  FFMA R4, R41.reuse, R43, R4 ;  /* 0x0000002b29047223 */ /* 0x040fe20000000004 */
[C---:B------:R-:W-:Y:S01]  /*8b10*/  FFMA R5, R41.reuse, R48, R5 ;  /* 0x0000003029057223 */ /* 0x040fe20000000005 */
[----:B------:R-:W-:Y:S01]  /*8b20*/  F2FP.F16.E5M2.UNPACK_B R42, R79.H1 ;  /* 0x0000004fff2a723e */ /* 0x000fe200030004ff */
[----:B------:R-:W-:Y:S01]  /*8b30*/  FFMA R6, R41, R45, R6 ;  /* 0x0000002d29067223 */ /* 0x000fe20000000006 */
[----:B------:R-:W-:Y:S01]  /*8b40*/  F2FP.SATFINITE.E5M2.F32.PACK_AB_MERGE_C R101, R7, R3, RZ ;  /* 0x000000030765723e */ /* 0x000fe200048060ff */
[C---:B------:R-:W-:Y:S01]  /*8b50*/  FMUL R11, R38.reuse, R11 ;  /* 0x0000000b260b7220 */ /* 0x040fe20000400000 */
[C---:B------:R-:W-:Y:S01]  /*8b60*/  FMUL R10, R38.reuse, R14 ;  /* 0x0000000e260a7220 */ /* 0x040fe20000400000 */
[----:B------:R-:W-:Y:S01]  /*8b70*/  FMUL R15, R38, R15 ;  /* 0x0000000f260f7220 */ /* 0x000fe20000400000 */
[----:B------:R-:W-:Y:S01]  /*8b80*/  F2FP.SATFINITE.E5M2.F32.PACK_AB_MERGE_C R100, R2, R0, R101 ;  /* 0x000000000264723e */ /* 0x000fe20004806065 */
[C---:B------:R-:W-:Y:S01]  /*8b90*/  FFMA R11, R41.reuse, R50, R11 ;  /* 0x00000032290b7223 */ /* 0x040fe2000000000b */
[----:B------:R-:W-:Y:S01]  /*8ba0*/  FFMA R8, R41, R47, R8 ;  /* 0x0000002f29087223 */ /* 0x000fe20000000008 */
[----:B------:R-:W-:Y:S01]  /*8bb0*/  ISETP.NE.AND P0, PT, R97, RZ, PT ;  /* 0x000000ff6100720c */ /* 0x000fe20003f05270 */
[----:B------:R-:W-:Y:S01]  /*8bc0*/  FFMA R9, R41, R52, R9 ;  /* 0x0000003429097223 */ /* 0x000fe20000000009 */
[--C-:B------:R-:W-:Y:S01]  /*8bd0*/  HADD2.F32 R53, -RZ, R55.reuse.H0_H0 ;  /* 0x20000037ff357230 */ /* 0x100fe20000004100 */
[----:B------:R-:W-:Y:S01]  /*8be0*/  F2FP.SATFINITE.E5M2.F32.PACK_AB_MERGE_C R101, R11, R6, RZ ;  /* 0x000000060b65723e */ /* 0x000fe200048060ff */
[C---:B------:R-:W-:Y:S01]  /*8bf0*/  FFMA R10, R41.reuse, R49, R10 ;  /* 0x00000031290a7223 */ /* 0x040fe2000000000a */
[C---:B------:R-:W-:Y:S01]  /*8c00*/  FFMA R15, R41.reuse, R54, R15 ;  /* 0x00000036290f7223 */ /* 0x040fe2000000000f */
[----:B------:R-:W-:Y:S01]  /*8c10*/  FFMA R12, R41, R51, R12 ;  /* 0x00000033290c7223 */ /* 0x000fe2000000000c */
[----:B------:R-:W-:Y:S01]  /*8c20*/  F2FP.SATFINITE.E5M2.F32.PACK_AB_MERGE_C R101, R5, R4, R101 ;  /* 0x000000040565723e */ /* 0x000fe20004806065 */
[----:B------:R-:W-:Y:S01]  /*8c30*/  FFMA R13, R41, R56, R13 ;  /* 0x00000038290d7223 */ /* 0x000fe2000000000d */
[----:B------:R-:W-:Y:S01]  /*8c40*/  HADD2.F32 R58, -RZ, R55.H1_H1 ;  /* 0x30000037ff3a7230 */ /* 0x000fe20000004100 */
[----:B------:R-:W-:Y:S01]  /*8c50*/  F2FP.SATFINITE.E5M2.F32.PACK_AB_MERGE_C R102, R15, R10, RZ ;  /* 0x0000000a0f66723e */ /* 0x000fe200048060ff */
[----:B------:R-:W-:Y:S02]  /*8c60*/  HADD2.F32 R55, -RZ, R57.H0_H0 ;  /* 0x20000039ff377230 */ /* 0x000fe40000004100 */
[C---:B------:R-:W-:Y:S01]  /*8c70*/  FMUL R14, R38.reuse, R18 ;  /* 0x00000012260e7220 */ /* 0x040fe20000400000 */
[C---:B------:R-:W-:Y:S01]  /*8c80*/  FMUL R19, R38.reuse, R19 ;  /* 0x0000001326137220 */ /* 0x040fe20000400000 */
[--C-:B------:R-:W-:Y:S02]  /*8c90*/  HADD2.F32 R57, -RZ, R59.reuse.H0_H0 ;  /* 0x2000003bff397230 */ /* 0x100fe40000004100 */
[C---:B------:R-:W-:Y:S01]  /*8ca0*/  FMUL R18, R38.reuse, R22 ;  /* 0x0000001626127220 */ /* 0x040fe20000400000 */
[C---:B------:R-:W-:Y:S01]  /*8cb0*/  FFMA R14, R41.reuse, R53, R14 ;  /* 0x00000035290e7223 */ /* 0x040fe2000000000e */
[----:B------:R-:W-:Y:S02]  /*8cc0*/  HADD2.F32 R62, -RZ, R59.H1_H1 ;  /* 0x3000003bff3e7230 */ /* 0x000fe40000004100 */
[C---:B------:R-:W-:Y:S01]  /*8cd0*/  FFMA R19, R41.reuse, R58, R19 ;  /* 0x0000003a29137223 */ /* 0x040fe20000000013 */
[----:B------:R-:W-:Y:S02]  /*8ce0*/  HADD2.F32 R59, -RZ, R61.H0_H0 ;  /* 0x2000003dff3b7230 */ /* 0x000fe40000004100 */
[C---:B------:R-:W-:Y:S01]  /*8cf0*/  FMUL R23, R38.reuse, R23 ;  /* 0x0000001726177220 */ /* 0x040fe20000400000 */
[C---:B------:R-:W-:Y:S01]  /*8d00*/  FFMA R16, R41.reuse, R55, R16 ;  /* 0x0000003729107223 */ /* 0x040fe20000000010 */
[C---:B------:R-:W-:Y:S01]  /*8d10*/  FFMA R17, R41.reuse, R60, R17 ;  /* 0x0000003c29117223 */ /* 0x040fe20000000011 */
[--C-:B------:R-:W-:Y:S02]  /*8d20*/  HADD2.F32 R61, -RZ, R63.reuse.H0_H0 ;  /* 0x2000003fff3d7230 */ /* 0x100fe40000004100 */
[C---:B------:R-:W-:Y:S01]  /*8d30*/  FFMA R18, R41.reuse, R57, R18 ;  /* 0x0000003929127223 */ /* 0x040fe20000000012 */
[----:B------:R-:W-:Y:S02]  /*8d40*/  HADD2.F32 R66, -RZ, R63.H1_H1 ;  /* 0x3000003fff427230 */ /* 0x000fe40000004100 */
[C---:B------:R-:W-:Y:S01]  /*8d50*/  FMUL R22, R38.reuse, R26 ;  /* 0x0000001a26167220 */ /* 0x040fe20000400000 */
[----:B------:R-:W-:Y:S02]  /*8d60*/  HADD2.F32 R63, -RZ, R65.H0_H0 ;  /* 0x20000041ff3f7230 */ /* 0x000fe40000004100 */
[C---:B------:R-:W-:Y:S01]  /*8d70*/  FFMA R23, R41.reuse, R62, R23 ;  /* 0x0000003e29177223 */ /* 0x040fe20000000017 */
[C---:B------:R-:W-:Y:S01]  /*8d80*/  FMUL R27, R38.reuse, R27 ;  /* 0x0000001b261b7220 */ /* 0x040fe20000400000 */
[C---:B------:R-:W-:Y:S01]  /*8d90*/  FFMA R20, R41.reuse, R59, R20 ;  /* 0x0000003b29147223 */ /* 0x040fe20000000014 */
[C---:B------:R-:W-:Y:S01]  /*8da0*/  FFMA R21, R41.reuse, R64, R21 ;  /* 0x0000004029157223 */ /* 0x040fe20000000015 */
[--C-:B------:R-:W-:Y:S02]  /*8db0*/  HADD2.F32 R65, -RZ, R67.reuse.H0_H0 ;  /* 0x20000043ff417230 */ /* 0x100fe40000004100 */
[C---:B------:R-:W-:Y:S01]  /*8dc0*/  FFMA R22, R41.reuse, R61, R22 ;  /* 0x0000003d29167223 */ /* 0x040fe20000000016 */
[----:B------:R-:W-:Y:S02]  /*8dd0*/  HADD2.F32 R70, -RZ, R67.H1_H1 ;  /* 0x30000043ff467230 */ /* 0x000fe40000004100 */
[C---:B------:R-:W-:Y:S01]  /*8de0*/  FMUL R26, R38.reuse, R30 ;  /* 0x0000001e261a7220 */ /* 0x040fe20000400000 */
[--C-:B------:R-:W-:Y:S02]  /*8df0*/  HADD2.F32 R67, -RZ, R40.reuse.H0_H0 ;  /* 0x20000028ff437230 */ /* 0x100fe40000004100 */
[C---:B------:R-:W-:Y:S01]  /*8e00*/  FFMA R27, R41.reuse, R66, R27 ;  /* 0x00000042291b7223 */ /* 0x040fe2000000001b */
[C---:B------:R-:W-:Y:S01]  /*8e10*/  FMUL R31, R38.reuse, R31 ;  /* 0x0000001f261f7220 */ /* 0x040fe20000400000 */
[C---:B------:R-:W-:Y:S01]  /*8e20*/  FFMA R24, R41.reuse, R63, R24 ;  /* 0x0000003f29187223 */ /* 0x040fe20000000018 */
[----:B------:R-:W-:Y:S02]  /*8e30*/  HADD2.F32 R40, -RZ, R40.H1_H1 ;  /* 0x30000028ff287230 */ /* 0x000fe40000004100 */
[C---:B------:R-:W-:Y:S01]  /*8e40*/  FFMA R25, R41.reuse, R68, R25 ;  /* 0x0000004429197223 */ /* 0x040fe20000000019 */
[--C-:B------:R-:W-:Y:S02]  /*8e50*/  HADD2.F32 R69, -RZ, R42.reuse.H0_H0 ;  /* 0x2000002aff457230 */ /* 0x100fe40000004100 */
[C---:B------:R-:W-:Y:S01]  /*8e60*/  FFMA R26, R41.reuse, R65, R26 ;  /* 0x00000041291a7223 */ /* 0x040fe2000000001a */
[----:B------:R-:W-:Y:S02]  /*8e70*/  HADD2.F32 R42, -RZ, R42.H1_H1 ;  /* 0x3000002aff2a7230 */ /* 0x000fe40000004100 */
[C---:B------:R-:W-:Y:S01]  /*8e80*/  FMUL R30, R38.reuse, R34 ;  /* 0x00000022261e7220 */ /* 0x040fe20000400000 */
[----:B------:R-:W-:Y:S01]  /*8e90*/  FFMA R31, R41, R70, R31 ;  /* 0x00000046291f7223 */ /* 0x000fe2000000001f */
[----:B------:R-:W-:Y:S01]  /*8ea0*/  FMUL R35, R38, R35 ;  /* 0x0000002326237220 */ /* 0x000fe20000400000 */
[----:B------:R-:W-:Y:S01]  /*8eb0*/  F2FP.SATFINITE.E5M2.F32.PACK_AB_MERGE_C R103, R19, R14, RZ ;  /* 0x0000000e1367723e */ /* 0x000fe200048060ff */
[C---:B------:R-:W-:Y:S01]  /*8ec0*/  FFMA R28, R41.reuse, R67, R28 ;  /* 0x00000043291c7223 */ /* 0x040fe2000000001c */
[C---:B------:R-:W-:Y:S01]  /*8ed0*/  FFMA R29, R41.reuse, R40, R29 ;  /* 0x00000028291d7223 */ /* 0x040fe2000000001d */
[C---:B------:R-:W-:Y:S01]  /*8ee0*/  FFMA R30, R41.reuse, R69, R30 ;  /* 0x00000045291e7223 */ /* 0x040fe2000000001e */
[----:B------:R-:W-:Y:S01]  /*8ef0*/  FFMA R35, R41, R42, R35 ;  /* 0x0000002a29237223 */ /* 0x000fe20000000023 */
[----:B------:R-:W-:Y:S02]  /*8f00*/  F2FP.SATFINITE.E5M2.F32.PACK_AB_MERGE_C R102, R9, R8, R102 ;  /* 0x000000080966723e */ /* 0x000fe40004806066 */
[----:B------:R-:W-:Y:S02]  /*8f10*/  F2FP.SATFINITE.E5M2.F32.PACK_AB_MERGE_C R103, R13, R12, R103 ;  /* 0x0000000c0d67723e */ /* 0x000fe40004806067 */
[----:B------:R-:W-:Y:S02]  /*8f20*/  F2FP.SATFINITE.E5M2.F32.PACK_AB_MERGE_C R104, R23, R18, RZ ;  /* 0x000000121768723e */ /* 0x000fe400048060ff */
[----:B------:R-:W-:Y:S01]  /*8f30*/  F2FP.SATFINITE.E5M2.F32.PACK_AB_MERGE_C R105, R27, R22, RZ ;  /* 0x000000161b69723e */ /* 0x000fe200048060ff */
[----:B------:R1:W-:Y:S01]  /*8f40*/  STS.128 [R84+UR44+0x2500], R100 ;  /* 0x0025006454007988 */ /* 0x0003e20008000c2c */
[----:B------:R-:W-:Y:S02]  /*8f50*/  F2FP.SATFINITE.E5M2.F32.PACK_AB_MERGE_C R110, R31, R26, RZ ;  /* 0x0000001a1f6e723e */ /* 0x000fe400048060ff */
[----:B------:R-:W-:Y:S02]  /*8f60*/  F2FP.SATFINITE.E5M2.F32.PACK_AB_MERGE_C R111, R35, R30, RZ ;  /* 0x0000001e236f723e */ /* 0x000fe400048060ff */
[----:B------:R-:W-:Y:S02]  /*8f70*/  F2FP.SATFINITE.E5M2.F32.PACK_AB_MERGE_C R104, R17, R16, R104 ;  /* 0x000000101168723e */ /* 0x000fe40004806068 */
[----:B------:R-:W-:Y:S02]  /*8f80*/  F2FP.SATFINITE.E5M2.F32.PACK_AB_MERGE_C R105, R21, R20, R105 ;  /* 0x000000141569723e */ /* 0x000fe40004806069 */
[----:B------:R-:W-:Y:S02]  /*8f90*/  F2FP.SATFINITE.E5M2.F32.PACK_AB_MERGE_C R106, R25, R24, R110 ;  /* 0x00000018196a723e */ /* 0x000fe4000480606e */
[----:B------:R-:W-:Y:S02]  /*8fa0*/  F2FP.SATFINITE.E5M2.F32.PACK_AB_MERGE_C R107, R29, R28, R111 ;  /* 0x0000001c1d6b723e */ /* 0x000fe4000480606f */
[----:B------:R-:W-:Y:S02]  /*8fb0*/  LEA R109, R93, UR44, 0x3 ;  /* 0x0000002c5d6d7c11 */ /* 0x000fe4000f8e18ff */
[----:B------:R-:W-:Y:S01]  /*8fc0*/  @P6 SHF.L.U32 R110, R92, 0x1f, RZ ;  /* 0x0000001f5c6e6819 */ /* 0x000fe200000006ff */
[----:B------:R1:W-:Y:S01]  /*8fd0*/  STS.128 [R98+0x2500], R104 ;  /* 0x0025006862007388 */ /* 0x0003e20000000c00 */
[----:B------:R-:W-:Y:S01]  /*8fe0*/  @!PT LDS RZ, [RZ] ;  /* 0x00000000fffff984 */ /* 0x000fe20000000800 */
[----:B------:R-:W-:Y:S01]  /*8ff0*/  @!PT LDS RZ, [RZ] ;  /* 0x00000000fffff984 */ /* 0x000fe20000000800 */
[----:B------:R-:W-:Y:S01]  /*9000*/  @!PT LDS RZ, [RZ] ;  /* 0x00000000fffff984 */ /* 0x000fe20000000800 */
[----:B------:R-:W-:Y:S01]  /*9010*/  @!PT LDS RZ, [RZ] ;  /* 0x00000000fffff984 */ /* 0x000fe20000000800 */
[----:B------:R2:W-:Y:S07]  /*9020*/  MEMBAR.ALL.CTA ;  /* 0x0000000000007992 */ /* 0x0005ee0000008000 */
[----:B--2---:R-:W2:Y:S02]  /*9030*/  FENCE.VIEW.ASYNC.S ;  /* 0x00000000000073c6 */ /* 0x004ea40000000000 */
[----:B--2---:R-:W-:Y:S06]  /*9040*/  BAR.SYNC.DEFER_BLOCKING 0x1, 0x80 ;  /* 0x0042000000007b1d */ /* 0x004fec0000010000 */
[----:B------:R-:W-:Y:S05]  /*9050*/  @P0 BRA `(.L_x_162) ;  /* 0x00000000003c0947 */ /* 0x000fea0003800000 */
[----:B------:R-:W2:Y:S01]  /*9060*/  LDCU.64 UR6, c[0x0][0x348] ;  /* 0x00006900ff0677ac */ /* 0x000ea20008000a00 */
[----:B------:R-:W-:Y:S01]  /*9070*/  UIADD3 UR4, UPT, UPT, UR44, 0x2500, URZ ;  /* 0x000025002c047890 */ /* 0x000fe2000fffe0ff */
[----:B------:R-:W-:Y:S01]  /*9080*/  UMOV UR51, UR36 ;  /* 0x0000002400337c82 */ /* 0x000fe20008000000 */
[----:B------:R-:W-:Y:S02]  /*9090*/  UIADD3 UR9, UPT, UPT, UR49, 0x40, URZ ;  /* 0x0000004031097890 */ /* 0x000fe4000fffe0ff */
[----:B------:R-:W-:Y:S02]  /*90a0*/  UIADD3 UR8, UPT, UPT, UR44, 0x2d00, URZ ;  /* 0x00002d002c087890 */ /* 0x000fe4000fffe0ff */
[----:B------:R-:W-:Y:S01]  /*90b0*/  MOV R96, UR4 ;  /* 0x0000000400607c02 */ /* 0x000fe20008000f00 */
[----:B------:R-:W-:Y:S01]  /*90c0*/  UMOV UR10, UR50 ;  /* 0x00000032000a7c82 */ /* 0x000fe20008000000 */
[----:B------:R-:W-:Y:S02]  /*90d0*/  UMOV UR11, UR36 ;  /* 0x00000024000b7c82 */ /* 0x000fe40008000000 */
[----:B------:R-:W-:Y:S01]  /*90e0*/  R2UR UR48, R96 ;  /* 0x00000000603072ca */ /* 0x000fe200000e0000 */
[----:B--2---:R-:W-:Y:S04]  /*90f0*/  UIADD3 UR4, UP0, UPT, UR6, 0x680, URZ ;  /* 0x0000068006047890 */ /* 0x004fe8000ff1e0ff */
[----:B------:R-:W-:Y:S09]  /*9100*/  UIADD3.X UR5, UPT, UPT, URZ, UR7, URZ, UP0, !UPT ;  /* 0x00000007ff057290 */ /* 0x000ff200087fe4ff */
[----:B------:R2:W-:Y:S01]  /*9110*/  UTMASTG.3D [UR48], [UR4] ;  /* 0x00000030040073b5 */ /* 0x0005e20008010000 */
[----:B------:R2:W-:Y:S01]  /*9120*/  UTMASTG.3D [UR8], [UR4] ;  /* 0x00000008040073b5 */ /* 0x0005e20008010000 */
[----:B------:R0:W-:Y:S01]  /*9130*/  UTMACMDFLUSH ;  /* 0x00000000000079b7 */ /* 0x0001e20000000000 */
[----:B--2---:R-:W-:Y:S04]  /*9140*/  DEPBAR.LE SB0, 0x1 ;  /* 0x000080400000791a */ /* 0x004fe80000000000 */
.L_x_162:
[----:B------:R-:W-:Y:S05]  /*9150*/  BSYNC.RECONVERGENT B0 ;  /* 0x0000000000007941 */ /* 0x000fea0003800200 */
.L_x_161:
[----:B------:R-:W-:Y:S06]  /*9160*/  BAR.SYNC.DEFER_BLOCKING 0x1, 0x80 ;  /* 0x0042000000007b1d */ /* 0x000fec0000010000 */
[----:B------:R-:W2:Y:S01]  /*9170*/  @P6 SYNCS.PHASECHK.TRANS64.TRYWAIT P0, [R109+URZ+0x340], R110 ;  /* 0x0003406e6d0065a7 */ /* 0x000ea200080011ff */
[----:B------:R-:W-:Y:S01]  /*9180*/  BSSY B1, `(.L_x_163) ;  /* 0x0000020000017945 */ /* 0x000fe20003800000 */
[----:B--2---:R-:W-:Y:S03]  /*9190*/  @P6 SEL R71, RZ, 0x1, !P0 ;  /* 0x00000001ff476807 */ /* 0x004fe60004000000 */
[----:B------:R-:W-:Y:S05]  /*91a0*/  @!P6 BRA `(.L_x_164) ;  /* 0x000000000074e947 */ /* 0x000fea0003800000 */
[----:B------:R-:W-:Y:S01]  /*91b0*/  ISETP.NE.AND P1, PT, R99, RZ, PT ;  /* 0x000000ff6300720c */ /* 0x000fe20003f25270 */
[----:B------:R-:W-:Y:S01]  /*91c0*/  BSSY B0, `(.L_x_165) ;  /* 0x0000009000007945 */ /* 0x000fe20003800000 */
[----:B------:R-:W-:Y:S11]  /*91d0*/  ISETP.NE.AND P0, PT, R71, RZ, PT ;  /* 0x000000ff4700720c */ /* 0x000ff60003f05270 */
[----:B------:R-:W-:Y:S05]  /*91e0*/  @P1 IMAD R0, R93, 0x1000, R84 ;  /* 0x000010005d001824 */ /* 0x000fea00078e0254 */
[----:B------:R-:W-:Y:S05]  /*91f0*/  @P1 IADD3 R3, PT, PT, R0, UR44, RZ ;  /* 0x0000002c00031c10 */ /* 0x000fea000fffe0ff */
[----:B------:R-:W-:Y:S01]  /*9200*/  @P1 IMAD.IADD R3, R3, 0x1, R108 ;  /* 0x0000000103031824 */ /* 0x000fe200078e026c */
[----:B------:R-:W-:Y:S06]  /*9210*/  @P0 BRA `(.L_x_166) ;  /* 0x00000000000c0947 */ /* 0x000fec0003800000 */
[----:B------:R-:W-:Y:S04]  /*9220*/  SHF.L.U32 R2, R92, 0x1f, RZ ;  /* 0x0000001f5c027819 */ /* 0x000fe800000006ff */
[----:B------:R-:W2:Y:S02]  /*9230*/  SYNCS.PHASECHK.TRANS64.TRYWAIT P0, [R109+URZ+0x340], R2 ;  /* 0x000340026d0075a7 */ /* 0x000ea400080011ff */
[----:B--2---:R-:W-:Y:S05]  /*9240*/  @!P0 BRA `(.L_x_167) ;  /* 0x0000002800908947 */ /* 0x004fea0003800000 */
.L_x_166:
[----:B------:R-:W-:Y:S05]  /*9250*/  BSYNC B0 ;  /* 0x0000000000007941 */ /* 0x000fea0003800000 */
.L_x_165:
[----:B------:R-:W-:Y:S01]  /*9260*/  ISETP.NE.AND P0, PT, R99, RZ, PT ;  /* 0x000000ff6300720c */ /* 0x000fe20003f05270 */
[----:B--2---:R-:W-:Y:S02]  /*9270*/  VIADD R109, R109, 0x350 ;  /* 0x000003506d6d7836 */ /* 0x004fe40000000000 */
[----:B------:R-:W-:Y:S02]  /*9280*/  IMAD.U32 R2, RZ, RZ, UR46 ;  /* 0x0000002eff027e24 */ /* 0x000fe4000f8e00ff */
[----:B------:R-:W-:Y:S03]  /*9290*/  VIADD R93, R93, 0x1 ;  /* 0x000000015d5d7836 */ /* 0x000fe60000000000 */
[----:B------:R-:W-:Y:S05]  /*92a0*/  PRMT R2, R2, 0x654, R109 ;  /* 0x0000065402027816 */ /* 0x000fea000000006d */
[----:B------:R2:W3:Y:S04]  /*92b0*/  @P0 LDS.128 R72, [R0+UR44+0x500] ;  /* 0x0005002c00480984 */ /* 0x0004e80008000c00 */
[----:B------:R2:W4:Y:S01]  /*92c0*/  @P0 LDS.128 R76, [R3+0x500] ;  /* 0x00050000034c0984 */ /* 0x0005220000000c00 */
        /* <DEDUP_REMOVED lines=11> */
.L_x_164:
[----:B------:R-:W-:Y:S05]  /*9380*/  BSYNC B1 ;  /* 0x0000000000017941 */ /* 0x000fea0003800000 */
.L_x_163:
[----:B--2---:R-:W-:Y:S05]  /*9390*/  VIADD R0, R39, 0x20 ;  /* 0x0000002027007836 */ /* 0x004fea0000000000 */
[----:B------:R-:W-:Y:S04]  /*93a0*/  SHF.R.U32.HI R0, RZ, 0x15, R0 ;  /* 0x00000015ff007819 */ /* 0x000fe80000011600 */
[----:B------:R-:W-:Y:S11]  /*93b0*/  LOP3.LUT P0, RZ, R0, 0x3, R87, 0x48, !PT ;  /* 0x0000000300ff7812 */ /* 0x000ff60007804857 */
[----:B------:R-:W-:Y:S02]  /*93c0*/  @!UPT UIADD3 URZ, UPT, UPT, URZ, URZ, URZ ;  /* 0x000000fffffff290 */ /* 0x000fe4000fffe0ff */
[----:B------:R-:W-:Y:S05]  /*93d0*/  @!P0 BRA `(.L_x_168) ;  /* 0x0000000000408947 */ /* 0x000fea0003800000 */
[----:B------:R-:W2:Y:S01]  /*93e0*/  LDCU.64 UR8, c[0x4][0x70] ;  /* 0x01000e00ff0877ac */ /* 0x000ea20008000a00 */
[----:B------:R-:W-:Y:S01]  /*93f0*/  MOV R3, 0x0 ;  /* 0x0000000000037802 */ /* 0x000fe20000000f00 */
[----:B------:R-:W-:Y:S02]  /*9400*/  HFMA2 R12, -RZ, RZ, 0, 5.9604644775390625e-08 ;  /* 0x00000001ff0c7431 */ /* 0x000fe400000001ff */
[----:B------:R-:W-:Y:S02]  /*9410*/  IMAD.MOV.U32 R8, RZ, RZ, 0x192 ;  /* 0x00000192ff087424 */ /* 0x000fe400078e00ff */
[----:B------:R-:W-:Y:S01]  /*9420*/  IMAD.MOV.U32 R13, RZ, RZ, RZ ;  /* 0x000000ffff0d7224 */ /* 0x000fe200078e00ff */
[----:B------:R-:W5:Y:S01]  /*9430*/  LDCU.64 UR6, c[0x4][0x78] ;  /* 0x01000f00ff0677ac */ /* 0x000f620008000a00 */
[----:B------:R-:W1:Y:S01]  /*9440*/  LDC.64 R2, c[0x4][R3] ;  /* 0x0100000003027b82 */ /* 0x000e620000000a00 */
[----:B------:R-:W3:Y:S01]  /*9450*/  LDCU.64 UR4, c[0x4][0x10] ;  /* 0x01000200ff0477ac */ /* 0x000ee20008000a00 */
[----:B--2---:R-:W-:Y:S01]  /*9460*/  MOV R5, UR9 ;  /* 0x0000000900057c02 */ /* 0x004fe20008000f00 */
[----:B------:R-:W-:Y:S01]  /*9470*/  IMAD.U32 R4, RZ, RZ, UR8 ;  /* 0x00000008ff047e24 */ /* 0x000fe2000f8e00ff */
[----:B-----5:R-:W-:Y:S01]  /*9480*/  MOV R7, UR7 ;  /* 0x0000000700077c02 */ /* 0x020fe20008000f00 */
[----:B------:R-:W-:Y:S01]  /*9490*/  IMAD.U32 R6, RZ, RZ, UR6 ;  /* 0x00000006ff067e24 */ /* 0x000fe2000f8e00ff */
[----:B---3--:R-:W-:Y:S01]  /*94a0*/  MOV R11, UR5 ;  /* 0x00000005000b7c02 */ /* 0x008fe20008000f00 */
[----:B------:R-:W-:Y:S02]  /*94b0*/  IMAD.U32 R10, RZ, RZ, UR4 ;  /* 0x00000004ff0a7e24 */ /* 0x000fe4000f8e00ff */
[----:B------:R-:W-:Y:S07]  /*94c0*/  LEPC R20, `(.L_x_168) ;  /* 0x000000001014794e */ /* 0x000fee0000000000 */
[----:B-1--4-:R-:W-:Y:S05]  /*94d0*/  CALL.ABS.NOINC R2 ;  /* 0x0000000002007343 */ /* 0x012fea0003c00000 */
.L_x_168:
[----:B------:R-:W-:Y:S01]  /*94e0*/  ISETP.NE.AND P0, PT, R97, RZ, PT ;  /* 0x000000ff6100720c */ /* 0x000fe20003f05270 */
[----:B------:R-:W-:Y:S05]  /*94f0*/  WARPSYNC.ALL ;  /* 0x0000000000007948 */ /* 0x000fea0003800000 */
[----:B------:R-:W-:Y:S01]  /*9500*/  R2UR UR4, R39 ;  /* 0x00000000270472ca */ /* 0x000fe200000e0000 */
[----:B------:R-:W-:Y:S01]  /*9510*/  BSSY.RECONVERGENT B0, `(.L_x_169) ;  /* 0x00000a0000007945 */ /* 0x000fe20003800200 */
[-C--:B---3--:R-:W-:Y:S02]  /*9520*/  F2FP.F16.E5M2.UNPACK_B R42, R72.reuse ;  /* 0x00000048ff2a723e */ /* 0x088fe400020004ff */
[----:B------:R-:W-:Y:S02]  /*9530*/  F2FP.F16.E5M2.UNPACK_B R72, R72.H1 ;  /* 0x00000048ff48723e */ /* 0x000fe400030004ff */
[-C--:B------:R-:W-:Y:S01]  /*9540*/  F2FP.F16.E5M2.UNPACK_B R46, R73.reuse ;  /* 0x00000049ff2e723e */ /* 0x080fe200020004ff */
[--C-:B------:R-:W-:Y:S01]  /*9550*/  HADD2.F32 R40, -RZ, R42.reuse.H0_H0 ;  /* 0x2000002aff287230 */ /* 0x100fe20000004100 */
[----:B------:R-:W-:Y:S01]  /*9560*/  F2FP.F16.E5M2.UNPACK_B R73, R73.H1 ;  /* 0x00000049ff49723e */ /* 0x000fe200030004ff */
[----:B------:R-:W-:Y:S01]  /*9570*/  HADD2.F32 R42, -RZ, R42.H1_H1 ;  /* 0x3000002aff2a7230 */ /* 0x000fe20000004100 */
[-C--:B------:R-:W-:Y:S01]  /*9580*/  F2FP.F16.E5M2.UNPACK_B R50, R74.reuse ;  /* 0x0000004aff32723e */ /* 0x080fe200020004ff */
[----:B------:R-:W-:Y:S01]  /*9590*/  HADD2.F32 R43, -RZ, R72.H0_H0 ;  /* 0x20000048ff2b7230 */ /* 0x000fe20000004100 */
[----:B------:R-:W-:Y:S01]  /*95a0*/  F2FP.F16.E5M2.UNPACK_B R74, R74.H1 ;  /* 0x0000004aff4a723e */ /* 0x000fe200030004ff */
[----:B------:R-:W2:Y:S01]  /*95b0*/  LDTM.x32 R4, tmem[UR4+0x20] ;  /* 0x00002004000479ee */ /* 0x000ea200082c0000 */
[----:B------:R-:W-:Y:S01]  /*95c0*/  NOP ;  /* 0x0000000000007918 */ /* 0x000fe20000000000 */
[----:B------:R-:W-:Y:S01]  /*95d0*/  IADD3 R90, PT, PT, R90, 0x3b0, RZ ;  /* 0x000003b05a5a7810 */ /* 0x000fe20007ffe0ff */
[--C-:B------:R-:W-:Y:S01]  /*95e0*/  HADD2.F32 R45, -RZ, R46.reuse.H0_H0 ;  /* 0x2000002eff2d7230 */ /* 0x100fe20000004100 */
[----:B------:R-:W-:Y:S01]  /*95f0*/  F2FP.F16.E5M2.UNPACK_B R54, R75 ;  /* 0x0000004bff36723e */ /* 0x000fe200020004ff */
[----:B------:R-:W-:Y:S01]  /*9600*/  HADD2.F32 R46, -RZ, R46.H1_H1 ;  /* 0x3000002eff2e7230 */ /* 0x000fe20000004100 */
[----:B------:R-:W-:Y:S01]  /*9610*/  LOP3.LUT R90, R90, 0xfefffff8, RZ, 0xc0, !PT ;  /* 0xfefffff85a5a7812 */ /* 0x000fe200078ec0ff */
[--C-:B------:R-:W-:Y:S01]  /*9620*/  HADD2.F32 R49, -RZ, R50.reuse.H0_H0 ;  /* 0x20000032ff317230 */ /* 0x100fe20000004100 */
[----:B----4-:R-:W-:Y:S01]  /*9630*/  F2FP.F16.E5M2.UNPACK_B R58, R76 ;  /* 0x0000004cff3a723e */ /* 0x010fe200020004ff */
[----:B------:R-:W-:Y:S01]  /*9640*/  HADD2.F32 R50, -RZ, R50.H1_H1 ;  /* 0x30000032ff327230 */ /* 0x000fe20000004100 */
[----:B--2---:R2:W-:Y:S01]  /*9650*/  SYNCS.ARRIVE.TRANS64.RED.A1T0 RZ, [R90+URZ], RZ ;  /* 0x000000ff5aff79a7 */ /* 0x0045e200081004ff */
[--C-:B------:R-:W-:Y:S01]  /*9660*/  HADD2.F32 R53, -RZ, R54.reuse.H0_H0 ;  /* 0x20000036ff357230 */ /* 0x100fe20000004100 */
[----:B------:R-:W-:Y:S01]  /*9670*/  F2FP.F16.E5M2.UNPACK_B R62, R77 ;  /* 0x0000004dff3e723e */ /* 0x000fe200020004ff */
[----:B------:R-:W-:Y:S01]  /*9680*/  HADD2.F32 R54, -RZ, R54.H1_H1 ;  /* 0x30000036ff367230 */ /* 0x000fe20000004100 */
[----:B------:R-:W-:Y:S01]  /*9690*/  F2FP.F16.E5M2.UNPACK_B R66, R78 ;  /* 0x0000004eff42723e */ /* 0x000fe200020004ff */
[--C-:B------:R-:W-:Y:S01]  /*96a0*/  HADD2.F32 R57, -RZ, R58.reuse.H0_H0 ;  /* 0x2000003aff397230 */ /* 0x100fe20000004100 */
[----:B------:R-:W-:Y:S01]  /*96b0*/  F2FP.F16.E5M2.UNPACK_B R70, R79 ;  /* 0x0000004fff46723e */ /* 0x000fe200020004ff */
[----:B------:R-:W-:Y:S01]  /*96c0*/  HADD2.F32 R58, -RZ, R58.H1_H1 ;  /* 0x3000003aff3a7230 */ /* 0x000fe20000004100 */
[----:B------:R-:W-:Y:S01]  /*96d0*/  F2FP.F16.E5M2.UNPACK_B R75, R75.H1 ;  /* 0x0000004bff4b723e */ /* 0x000fe200030004ff */
[--C-:B------:R-:W-:Y:S01]  /*96e0*/  HADD2.F32 R61, -RZ, R62.reuse.H0_H0 ;  /* 0x2000003eff3d7230 */ /* 0x100fe20000004100 */
[----:B------:R-:W-:Y:S01]  /*96f0*/  F2FP.F16.E5M2.UNPACK_B R76, R76.H1 ;  /* 0x0000004cff4c723e */ /* 0x000fe200030004ff */
[----:B------:R-:W-:Y:S01]  /*9700*/  HADD2.F32 R63, -RZ, R62.H1_H1 ;  /* 0x3000003eff3f7230 */ /* 0x000fe20000004100 */
[----:B------:R-:W-:Y:S01]  /*9710*/  F2FP.F16.E5M2.UNPACK_B R77, R77.H1 ;  /* 0x0000004dff4d723e */ /* 0x000fe200030004ff */
[--C-:B------:R-:W-:Y:S02]  /*9720*/  HADD2.F32 R65, -RZ, R66.reuse.H0_H0 ;  /* 0x20000042ff417230 */ /* 0x100fe40000004100 */
[C---:B------:R-:W-:Y:S01]  /*9730*/  FMUL R4, R38.reuse, R4 ;  /* 0x0000000426047220 */ /* 0x040fe20000400000 */
        /* <DEDUP_REMOVED lines=16> */
[--C-:B------:R-:W-:Y:S02]  /*9840*/  HADD2.F32 R69, -RZ, R70.reuse.H0_H0 ;  /* 0x20000046ff457230 */ /* 0x100fe40000004100 */
[C---:B------:R-:W-:Y:S01]  /*9850*/  FMUL R28, R38.reuse, R32 ;  /* 0x00000020261c7220 */ /* 0x040fe20000400000 */
[----:B------:R-:W-:Y:S02]  /*9860*/  HADD2.F32 R70, -RZ, R70.H1_H1 ;  /* 0x30000046ff467230 */ /* 0x000fe40000004100 */
[C---:B------:R-:W-:Y:S01]  /*9870*/  FMUL R29, R38.reuse, R33 ;  /* 0x00000021261d7220 */ /* 0x040fe20000400000 */
[----:B------:R-:W-:Y:S02]  /*9880*/  HADD2.F32 R44, -RZ, R72.H1_H1 ;  /* 0x30000048ff2c7230 */ /* 0x000fe40000004100 */
[C---:B------:R-:W-:Y:S01]  /*9890*/  FMUL R6, R38.reuse, R6 ;  /* 0x0000000626067220 */ /* 0x040fe20000400000 */
[C---:B------:R-:W-:Y:S01]  /*98a0*/  FMUL R7, R38.reuse, R7 ;  /* 0x0000000726077220 */ /* 0x040fe20000400000 */
[--C-:B------:R-:W-:Y:S02]  /*98b0*/  HADD2.F32 R47, -RZ, R73.reuse.H0_H0 ;  /* 0x20000049ff2f7230 */ /* 0x100fe40000004100 */
[C---:B------:R-:W-:Y:S01]  /*98c0*/  FMUL R10, R38.reuse, R10 ;  /* 0x0000000a260a7220 */ /* 0x040fe20000400000 */
[C---:B------:R-:W-:Y:S01]  /*98d0*/  FFMA R6, R41.reuse, R43, R6 ;  /* 0x0000002b29067223 */ /* 0x040fe20000000006 */
[----:B------:R-:W-:Y:S02]  /*98e0*/  HADD2.F32 R48, -RZ, R73.H1_H1 ;  /* 0x30000049ff307230 */ /* 0x000fe40000004100 */
[C---:B------:R-:W-:Y:S01]  /*98f0*/  FFMA R7, R41.reuse, R44, R7 ;  /* 0x0000002c29077223 */ /* 0x040fe20000000007 */
[C---:B------:R-:W-:Y:S01]  /*9900*/  FFMA R8, R41.reuse, R45, R8 ;  /* 0x0000002d29087223 */ /* 0x040fe20000000008 */
[C---:B------:R-:W-:Y:S01]  /*9910*/  FFMA R9, R41.reuse, R46, R9 ;  /* 0x0000002e29097223 */ /* 0x040fe20000000009 */
[----:B------:R-:W-:Y:S01]  /*9920*/  FFMA R10, R41, R47, R10 ;  /* 0x0000002f290a7223 */ /* 0x000fe2000000000a */
[C---:B------:R-:W-:Y:S01]  /*9930*/  FMUL R11, R38.reuse, R11 ;  /* 0x0000000b260b7220 */ /* 0x040fe20000400000 */
[----:B------:R-:W-:Y:S01]  /*9940*/  F2FP.F16.E5M2.UNPACK_B R78, R78.H1 ;  /* 0x0000004eff4e723e */ /* 0x000fe200030004ff */
[--C-:B------:R-:W-:Y:S01]  /*9950*/  HADD2.F32 R51, -RZ, R74.reuse.H0_H0 ;  /* 0x2000004aff337230 */ /* 0x100fe20000004100 */
[----:B-1----:R-:W-:Y:S01]  /*9960*/  F2FP.SATFINITE.E5M2.F32.PACK_AB_MERGE_C R100, R7, R6, RZ ;  /* 0x000000060764723e */ /* 0x002fe200048060ff */
[C---:B------:R-:W-:Y:S01]  /*9970*/  FFMA R11, R41.reuse, R48, R11 ;  /* 0x00000030290b7223 */ /* 0x040fe2000000000b */
[C---:B------:R-:W-:Y:S01]  /*9980*/  FFMA R12, R41.reuse, R49, R12 ;  /* 0x00000031290c7223 */ /* 0x040fe2000000000c */
[----:B------:R-:W-:Y:S01]  /*9990*/  FFMA R13, R41, R50, R13 ;  /* 0x00000032290d7223 */ /* 0x000fe2000000000d */
[----:B------:R-:W-:Y:S01]  /*99a0*/  F2FP.SATFINITE.E5M2.F32.PACK_AB_MERGE_C R100, R5, R4, R100 ;  /* 0x000000040564723e */ /* 0x000fe20004806064 */
[----:B------:R-:W-:Y:S01]  /*99b0*/  HADD2.F32 R52, -RZ, R74.H1_H1 ;  /* 0x3000004aff347230 */ /* 0x000fe20000004100 */
[----:B------:R-:W-:Y:S01]  /*99c0*/  F2FP.SATFINITE.E5M2.F32.PACK_AB_MERGE_C R101, R11, R10, RZ ;  /* 0x0000000a0b65723e */ /* 0x000fe200048060ff */
[C---:B------:R-:W-:Y:S01]  /*99d0*/  FMUL R14, R38.reuse, R14 ;  /* 0x0000000e260e7220 */ /* 0x040fe20000400000 */
[C---:B------:R-:W-:Y:S01]  /*99e0*/  FMUL R15, R38.reuse, R15 ;  /* 0x0000000f260f7220 */ /* 0x040fe20000400000 */
[--C-:B------:R-:W-:Y:S01]  /*99f0*/  HADD2.F32 R55, -RZ, R75.reuse.H0_H0 ;  /* 0x2000004bff377230 */ /* 0x100fe20000004100 */
[----:B------:R-:W-:Y:S01]  /*9a00*/  F2FP.SATFINITE.E5M2.F32.PACK_AB_MERGE_C R101, R9, R8, R101 ;  /* 0x000000080965723e */ /* 0x000fe20004806065 */
[C---:B------:R-:W-:Y:S01]  /*9a10*/  FFMA R14, R41.reuse, R51, R14 ;  /* 0x00000033290e7223 */ /* 0x040fe2000000000e */
[C---:B------:R-:W-:Y:S01]  /*9a20*/  FFMA R15, R41.reuse, R52, R15 ;  /* 0x00000034290f7223 */ /* 0x040fe2000000000f */
[C---:B------:R-:W-:Y:S01]  /*9a30*/  FFMA R16, R41.reuse, R53, R16 ;  /* 0x0000003529107223 */ /* 0x040fe20000000010 */
[C---:B------:R-:W-:Y:S01]  /*9a40*/  FFMA R17, R41.reuse, R54, R17 ;  /* 0x0000003629117223 */ /* 0x040fe20000000011 */
        /* <DEDUP_REMOVED lines=15> */
[C---:B------:R-:W-:Y:S01]  /*9b40*/  FFMA R23, R41.reuse, R60, R23 ;  /* 0x0000003c29177223 */ /* 0x040fe20000000017 */
[C---:B------:R-:W-:Y:S01]  /*9b50*/  FMUL R27, R38.reuse, R27 ;  /* 0x0000001b261b7220 */ /* 0x040fe20000400000 */
[C---:B------:R-:W-:Y:S01]  /*9b60*/  FFMA R0, R41.reuse, R61, R0 ;  /* 0x0000003d29007223 */ /* 0x040fe20000000000 */
[----:B------:R-:W-:Y:S01]  /*9b70*/  F2FP.F16.E5M2.UNPACK_B R79, R79.H1 ;  /* 0x0000004fff4f723e */ /* 0x000fe200030004ff */
        /* <DEDUP_REMOVED lines=16> */
[----:B------:R-:W-:Y:S01]  /*9c80*/  FFMA R28, R41, R69, R28 ;  /* 0x00000045291c7223 */ /* 0x000fe2000000001c */
[----:B------:R-:W-:Y:S01]  /*9c90*/  F2FP.SATFINITE.E5M2.F32.PACK_AB_MERGE_C R103, R19, R18, RZ ;  /* 0x000000121367723e */ /* 0x000fe200048060ff */
        /* <DEDUP_REMOVED lines=14> */
[----:B--2---:R-:W-:Y:S03]  /*9d80*/  IADD3 R90, PT, PT, R36, 0x1, RZ ;  /* 0x00000001245a7810 */ /* 0x004fe60007ffe0ff */
        /* <DEDUP_REMOVED lines=10> */
[----:B------:R-:W-:Y:S02]  /*9e30*/  UIADD3 UR13, UPT, UPT, UR49, 0x20, URZ ;  /* 0x00000020310d7890 */ /* 0x000fe4000fffe0ff */
[----:B------:R-:W-:Y:S01]  /*9e40*/  UIADD3 UR12, UPT, UPT, UR44, 0x3500, URZ ;  /* 0x000035002c0c7890 */ /* 0x000fe2000fffe0ff */
[----:B------:R-:W-:Y:S01]  /*9e50*/  UMOV UR14, UR50 ;  /* 0x00000032000e7c82 */ /* 0x000fe20008000000 */
[----:B------:R-:W-:Y:S01]  /*9e60*/  UMOV UR15, UR36 ;  /* 0x00000024000f7c82 */ /* 0x000fe20008000000 */
[----:B------:R-:W-:Y:S02]  /*9e70*/  UIADD3 UR9, UPT, UPT, UR49, 0x60, URZ ;  /* 0x0000006031097890 */ /* 0x000fe4000fffe0ff */
[----:B------:R-:W-:Y:S01]  /*9e80*/  UIADD3 UR8, UPT, UPT, UR44, 0x3d00, URZ ;  /* 0x00003d002c087890 */ /* 0x000fe2000fffe0ff */
[----:B------:R-:W-:Y:S01]  /*9e90*/  UMOV UR10, UR50 ;  /* 0x00000032000a7c82 */ /* 0x000fe20008000000 */
[----:B------:R-:W-:Y:S01]  /*9ea0*/  UMOV UR11, UR36 ;  /* 0x00000024000b7c82 */ /* 0x000fe20008000000 */
[----:B--2---:R-:W-:Y:S04]  /*9eb0*/  UIADD3 UR4, UP0, UPT, UR6, 0x680, URZ ;  /* 0x0000068006047890 */ /* 0x004fe8000ff1e0ff */
[----:B------:R-:W-:Y:S09]  /*9ec0*/  UIADD3.X UR5, UPT, UPT, URZ, UR7, URZ, UP0, !UPT ;  /* 0x00000007ff057290 */ /* 0x000ff200087fe4ff */
[----:B------:R2:W-:Y:S01]  /*9ed0*/  UTMASTG.3D [UR12], [UR4] ;  /* 0x0000000c040073b5 */ /* 0x0005e20008010000 */
[----:B------:R2:W-:Y:S01]  /*9ee0*/  UTMASTG.3D [UR8], [UR4] ;  /* 0x00000008040073b5 */ /* 0x0005e20008010000 */
[----:B------:R0:W-:Y:S01]  /*9ef0*/  UTMACMDFLUSH ;  /* 0x00000000000079b7 */ /* 0x0001e20000000000 */
[----:B--2---:R-:W-:Y:S04]  /*9f00*/  DEPBAR.LE SB0, 0x1 ;  /* 0x000080400000791a */ /* 0x004fe80000000000 */
.L_x_170:
[----:B------:R-:W-:Y:S05]  /*9f10*/  BSYNC.RECONVERGENT B0 ;  /* 0x0000000000007941 */ /* 0x000fea0003800200 */
.L_x_169:
[----:B------:R-:W-:Y:S01]  /*9f20*/  R2UR UR4, R88 ;  /* 0x00000000580472ca */ /* 0x000fe200000e0000 */
[----:B------:R-:W-:Y:S01]  /*9f30*/  BAR.SYNC.DEFER_BLOCKING 0x1, 0x80 ;  /* 0x0042000000007b1d */ /* 0x000fe20000010000 */
[----:B------:R-:W-:Y:S01]  /*9f40*/  ISETP.NE.AND P0, PT, R91, 0x2, PT ;  /* 0x000000025b00780c */ /* 0x000fe20003f05270 */
[----:B------:R-:W-:Y:S01]  /*9f50*/  UISETP.NE.AND UP0, UPT, UR45, URZ, UPT ;  /* 0x000000ff2d00728c */ /* 0x000fe2000bf05270 */
[----:B------:R-:W-:Y:S01]  /*9f60*/  ISETP.NE.AND P1, PT, R90, 0x4, PT ;  /* 0x000000045a00780c */ /* 0x000fe20003f25270 */
[----:B------:R-:W-:Y:S01]  /*9f70*/  UIADD3 UR31, UPT, UPT, UR38, UR63, URZ ;  /* 0x0000003f261f7290 */ /* 0x000fe2000fffe0ff */
[----:B------:R-:W-:Y:S02]  /*9f80*/  SEL R3, RZ, 0x1, P0 ;  /* 0x00000001ff037807 */ /* 0x000fe40000000000 */
[----:B------:R-:W-:Y:S02]  /*9f90*/  SEL R0, RZ, 0x1, P1 ;  /* 0x00000001ff007807 */ /* 0x000fe40000800000 */
[----:B------:R-:W-:Y:S02]  /*9fa0*/  LOP3.LUT R94, R94, R3, RZ, 0x3c, !PT ;  /* 0x000000035e5e7212 */ /* 0x000fe400078e3cff */
[----:B------:R-:W-:Y:S01]  /*9fb0*/  LOP3.LUT R95, R95, R0, RZ, 0x3c, !PT ;  /* 0x000000005f5f7212 */ /* 0x000fe200078e3cff */
[----:B------:R-:W-:Y:S01]  /*9fc0*/  UIADD3 UR30, UPT, UPT, UR37, UR4, URZ ;  /* 0x00000004251e7290 */ /* 0x000fe2000fffe0ff */
[----:B------:R-:W-:Y:S02]  /*9fd0*/  SEL R91, R91, RZ, P0 ;  /* 0x000000ff5b5b7207 */ /* 0x000fe40000000000 */
[----:B------:R-:W-:Y:S01]  /*9fe0*/  SEL R36, R90, RZ, P1 ;  /* 0x000000ff5a247207 */ /* 0x000fe20000800000 */
[----:B------:R-:W-:Y:S01]  /*9ff0*/  UMOV UR36, UR59 ;  /* 0x0000003b00247c82 */ /* 0x000fe20008000000 */
[----:B------:R-:W-:Y:S07]  /*a000*/  BRA.U UP0, `(.L_x_171) ;  /* 0xffffffd500787547 */ /* 0x000fee000b83ffff */
[----:B------:R-:W-:Y:S05]  /*a010*/  EXIT ;  /* 0x000000000000794d */ /* 0x000fea0003800000 */
.L_x_25:
[----:B--2---:R2:W3:Y:S02]  /*a020*/  SYNCS.PHASECHK.TRANS64.TRYWAIT P0, [R3+URZ+0x3e0], R2 ;  /* 0x0003e002030075a7 */ /* 0x0044e400080011ff */
[----:B---3--:R-:W-:Y:S05]  /*a030*/  @!P0 NANOSLEEP.SYNCS 0x989680 ;  /* 0x009896800000895d */ /* 0x008fea0003900000 */
[----:B------:R-:W3:Y:S02]  /*a040*/  @!P0 SYNCS.PHASECHK.TRANS64 P0, [R3+URZ+0x3e0], R2 ;  /* 0x0003e002030085a7 */ /* 0x000ee400080010ff */
[----:B---3--:R-:W-:Y:S05]  /*a050*/  @!P0 BRA `(.L_x_25) ;  /* 0xfffffffc00f08947 */ /* 0x008fea000383ffff */
[----:B------:R-:W-:Y:S05]  /*a060*/  BRA `(.L_x_172) ;  /* 0xffffff8000047947 */ /* 0x000fea000383ffff */
.L_x_28:
[----:B-1----:R-:W-:-:S07]  /*a070*/  MOV R0, UR33 ;  /* 0x0000002100007c02 */ /* 0x002fce0008000f00 */
.L_x_173:
[----:B-1----:R1:W2:Y:S02]  /*a080*/  SYNCS.PHASECHK.TRANS64.TRYWAIT P0, [R0+URZ+0x1a0], R3 ;  /* 0x0001a003000075a7 */ /* 0x0022a400080011ff */
[----:B--2---:R-:W-:Y:S05]  /*a090*/  @!P0 NANOSLEEP.SYNCS 0x989680 ;  /* 0x009896800000895d */ /* 0x004fea0003900000 */
[----:B------:R-:W2:Y:S02]  /*a0a0*/  @!P0 SYNCS.PHASECHK.TRANS64 P0, [R0+URZ+0x1a0], R3 ;  /* 0x0001a003000085a7 */ /* 0x000ea400080010ff */
[----:B--2---:R-:W-:Y:S05]  /*a0b0*/  @!P0 BRA `(.L_x_173) ;  /* 0xfffffffc00f08947 */ /* 0x004fea000383ffff */
[----:B------:R-:W-:Y:S05]  /*a0c0*/  BRA `(.L_x_27) ;  /* 0xffffff8000587947 */ /* 0x000fea000383ffff */
.L_x_35:
[----:B-1----:R-:W-:-:S07]  /*a0d0*/  MOV R0, UR17 ;  /* 0x0000001100007c02 */ /* 0x002fce0008000f00 */
.L_x_174:
[----:B-1----:R1:W2:Y:S02]  /*a0e0*/  SYNCS.PHASECHK.TRANS64.TRYWAIT P0, [R0+URZ+0x1a0], R3 ;  /* 0x0001a003000075a7 */ /* 0x0022a400080011ff */
[----:B--2---:R-:W-:Y:S05]  /*a0f0*/  @!P0 NANOSLEEP.SYNCS 0x989680 ;  /* 0x009896800000895d */ /* 0x004fea0003900000 */
[----:B------:R-:W2:Y:S02]  /*a100*/  @!P0 SYNCS.PHASECHK.TRANS64 P0, [R0+URZ+0x1a0], R3 ;  /* 0x0001a003000085a7 */ /* 0x000ea400080010ff */
[----:B--2---:R-:W-:Y:S05]  /*a110*/  @!P0 BRA `(.L_x_174) ;  /* 0xfffffffc00f08947 */ /* 0x004fea000383ffff */
[----:B------:R-:W-:Y:S05]  /*a120*/  BRA `(.L_x_34) ;  /* 0xffffff8400187947 */ /* 0x000fea000383ffff */
.L_x_40:
[----:B-1----:R1:W2:Y:S02]  /*a130*/  SYNCS.PHASECHK.TRANS64.TRYWAIT P0, [R3+URZ+0x370], R0 ;  /* 0x00037000030075a7 */ /* 0x0022a400080011ff */
[----:B--2---:R-:W-:Y:S05]  /*a140*/  @!P0 NANOSLEEP.SYNCS 0x989680 ;  /* 0x009896800000895d */ /* 0x004fea0003900000 */
[----:B------:R-:W2:Y:S02]  /*a150*/  @!P0 SYNCS.PHASECHK.TRANS64 P0, [R3+URZ+0x370], R0 ;  /* 0x00037000030085a7 */ /* 0x000ea400080010ff */
[----:B--2---:R-:W-:Y:S05]  /*a160*/  @!P0 BRA `(.L_x_40) ;  /* 0xfffffffc00f08947 */ /* 0x004fea000383ffff */
[----:B------:R-:W-:Y:S05]  /*a170*/  BRA `(.L_x_175) ;  /* 0xffffff8400c07947 */ /* 0x000fea000383ffff */
.L_x_44:
[----:B-1----:R-:W-:-:S07]  /*a180*/  MOV R0, UR4 ;  /* 0x0000000400007c02 */ /* 0x002fce0008000f00 */
.L_x_176:
[----:B-1----:R1:W2:Y:S02]  /*a190*/  SYNCS.PHASECHK.TRANS64.TRYWAIT P0, [R0+URZ], R3 ;  /* 0x00000003000075a7 */ /* 0x0022a400080011ff */
[----:B--2---:R-:W-:Y:S05]  /*a1a0*/  @!P0 NANOSLEEP.SYNCS 0x989680 ;  /* 0x009896800000895d */ /* 0x004fea0003900000 */
[----:B------:R-:W2:Y:S02]  /*a1b0*/  @!P0 SYNCS.PHASECHK.TRANS64 P0, [R0+URZ], R3 ;  /* 0x00000003000085a7 */ /* 0x000ea400080010ff */
[----:B--2---:R-:W-:Y:S05]  /*a1c0*/  @!P0 BRA `(.L_x_176) ;  /* 0xfffffffc00f08947 */ /* 0x004fea000383ffff */
[----:B------:R-:W-:Y:S05]  /*a1d0*/  BRA `(.L_x_177) ;  /* 0xffffff8c00687947 */ /* 0x000fea000383ffff */
.L_x_45:
[----:B------:R-:W-:-:S07]  /*a1e0*/  MOV R0, UR5 ;  /* 0x0000000500007c02 */ /* 0x000fce0008000f00 */
.L_x_178:
[----:B-1----:R1:W2:Y:S02]  /*a1f0*/  SYNCS.PHASECHK.TRANS64.TRYWAIT P0, [R0+URZ], R3 ;  /* 0x00000003000075a7 */ /* 0x0022a400080011ff */
[----:B--2---:R-:W-:Y:S05]  /*a200*/  @!P0 NANOSLEEP.SYNCS 0x989680 ;  /* 0x009896800000895d */ /* 0x004fea0003900000 */
[----:B------:R-:W2:Y:S02]  /*a210*/  @!P0 SYNCS.PHASECHK.TRANS64 P0, [R0+URZ], R3 ;  /* 0x00000003000085a7 */ /* 0x000ea400080010ff */
[----:B--2---:R-:W-:Y:S05]  /*a220*/  @!P0 BRA `(.L_x_178) ;  /* 0xfffffffc00f08947 */ /* 0x004fea000383ffff */
[----:B------:R-:W-:Y:S05]  /*a230*/  BRA `(.L_x_179) ;  /* 0xffffff8c00747947 */ /* 0x000fea000383ffff */
.L_x_46:
[----:B------:R-:W-:-:S07]  /*a240*/  MOV R0, UR5 ;  /* 0x0000000500007c02 */ /* 0x000fce0008000f00 */
.L_x_180:
[----:B-1----:R1:W2:Y:S02]  /*a250*/  SYNCS.PHASECHK.TRANS64.TRYWAIT P0, [R0+URZ], R3 ;  /* 0x00000003000075a7 */ /* 0x0022a400080011ff */
[----:B--2---:R-:W-:Y:S05]  /*a260*/  @!P0 NANOSLEEP.SYNCS 0x989680 ;  /* 0x009896800000895d */ /* 0x004fea0003900000 */
[----:B------:R-:W2:Y:S02]  /*a270*/  @!P0 SYNCS.PHASECHK.TRANS64 P0, [R0+URZ], R3 ;  /* 0x00000003000085a7 */ /* 0x000ea400080010ff */
[----:B--2---:R-:W-:Y:S05]  /*a280*/  @!P0 BRA `(.L_x_180) ;  /* 0xfffffffc00f08947 */ /* 0x004fea000383ffff */
[----:B------:R-:W-:Y:S05]  /*a290*/  BRA `(.L_x_181) ;  /* 0xffffff8c00807947 */ /* 0x000fea000383ffff */
.L_x_47:
[----:B------:R-:W-:-:S07]  /*a2a0*/  MOV R0, UR5 ;  /* 0x0000000500007c02 */ /* 0x000fce0008000f00 */
.L_x_182:
[----:B-1----:R1:W2:Y:S02]  /*a2b0*/  SYNCS.PHASECHK.TRANS64.TRYWAIT P0, [R0+URZ], R3 ;  /* 0x00000003000075a7 */ /* 0x0022a400080011ff */
[----:B--2---:R-:W-:Y:S05]  /*a2c0*/  @!P0 NANOSLEEP.SYNCS 0x989680 ;  /* 0x009896800000895d */ /* 0x004fea0003900000 */
[----:B------:R-:W2:Y:S02]  /*a2d0*/  @!P0 SYNCS.PHASECHK.TRANS64 P0, [R0+URZ], R3 ;  /* 0x00000003000085a7 */ /* 0x000ea400080010ff */
[----:B--2---:R-:W-:Y:S05]  /*a2e0*/  @!P0 BRA `(.L_x_182) ;  /* 0xfffffffc00f08947 */ /* 0x004fea000383ffff */
[----:B------:R-:W-:Y:S05]  /*a2f0*/  BRA `(.L_x_183) ;  /* 0xffffff8c008c7947 */ /* 0x000fea000383ffff */
.L_x_48:
[----:B------:R-:W-:-:S07]  /*a300*/  MOV R0, UR5 ;  /* 0x0000000500007c02 */ /* 0x000fce0008000f00 */
.L_x_184:
[----:B-1----:R1:W2:Y:S02]  /*a310*/  SYNCS.PHASECHK.TRANS64.TRYWAIT P0, [R0+URZ], R3 ;  /* 0x00000003000075a7 */ /* 0x0022a400080011ff */
[----:B--2---:R-:W-:Y:S05]  /*a320*/  @!P0 NANOSLEEP.SYNCS 0x989680 ;  /* 0x009896800000895d */ /* 0x004fea0003900000 */
[----:B------:R-:W2:Y:S02]  /*a330*/  @!P0 SYNCS.PHASECHK.TRANS64 P0, [R0+URZ], R3 ;  /* 0x00000003000085a7 */ /* 0x000ea400080010ff */
[----:B--2---:R-:W-:Y:S05]  /*a340*/  @!P0 BRA `(.L_x_184) ;  /* 0xfffffffc00f08947 */ /* 0x004fea000383ffff */
[----:B------:R-:W-:Y:S05]  /*a350*/  BRA `(.L_x_185) ;  /* 0xffffff8c00987947 */ /* 0x000fea000383ffff */
.L_x_49:
[----:B------:R-:W-:-:S07]  /*a360*/  MOV R0, UR5 ;  /* 0x0000000500007c02 */ /* 0x000fce0008000f00 */
.L_x_186:
[----:B-1----:R1:W2:Y:S02]  /*a370*/  SYNCS.PHASECHK.TRANS64.TRYWAIT P0, [R0+URZ], R3 ;  /* 0x00000003000075a7 */ /* 0x0022a400080011ff */
[----:B--2---:R-:W-:Y:S05]  /*a380*/  @!P0 NANOSLEEP.SYNCS 0x989680 ;  /* 0x009896800000895d */ /* 0x004fea0003900000 */
[----:B------:R-:W2:Y:S02]  /*a390*/  @!P0 SYNCS.PHASECHK.TRANS64 P0, [R0+URZ], R3 ;  /* 0x00000003000085a7 */ /* 0x000ea400080010ff */
[----:B--2---:R-:W-:Y:S05]  /*a3a0*/  @!P0 BRA `(.L_x_186) ;  /* 0xfffffffc00f08947 */ /* 0x004fea000383ffff */
[----:B------:R-:W-:Y:S05]  /*a3b0*/  BRA `(.L_x_187) ;  /* 0xffffff8c00a47947 */ /* 0x000fea000383ffff */
.L_x_50:
[----:B------:R-:W-:-:S07]  /*a3c0*/  MOV R0, UR5 ;  /* 0x0000000500007c02 */ /* 0x000fce0008000f00 */
.L_x_188:
[----:B-1----:R1:W2:Y:S02]  /*a3d0*/  SYNCS.PHASECHK.TRANS64.TRYWAIT P0, [R0+URZ], R3 ;  /* 0x00000003000075a7 */ /* 0x0022a400080011ff */
[----:B--2---:R-:W-:Y:S05]  /*a3e0*/  @!P0 NANOSLEEP.SYNCS 0x989680 ;  /* 0x009896800000895d */ /* 0x004fea0003900000 */
[----:B------:R-:W2:Y:S02]  /*a3f0*/  @!P0 SYNCS.PHASECHK.TRANS64 P0, [R0+URZ], R3 ;  /* 0x00000003000085a7 */ /* 0x000ea400080010ff */
[----:B--2---:R-:W-:Y:S05]  /*a400*/  @!P0 BRA `(.L_x_188) ;  /* 0xfffffffc00f08947 */ /* 0x004fea000383ffff */
[----:B------:R-:W-:Y:S05]  /*a410*/  BRA `(.L_x_189) ;  /* 0xffffff8c00b07947 */ /* 0x000fea000383ffff */
.L_x_51:
[----:B------:R-:W-:-:S07]  /*a420*/  MOV R0, UR5 ;  /* 0x0000000500007c02 */ /* 0x000fce0008000f00 */
.L_x_190:
[----:B-1----:R1:W2:Y:S02]  /*a430*/  SYNCS.PHASECHK.TRANS64.TRYWAIT P0, [R0+URZ], R3 ;  /* 0x00000003000075a7 */ /* 0x0022a400080011ff */
[----:B--2---:R-:W-:Y:S05]  /*a440*/  @!P0 NANOSLEEP.SYNCS 0x989680 ;  /* 0x009896800000895d */ /* 0x004fea0003900000 */
[----:B------:R-:W2:Y:S02]  /*a450*/  @!P0 SYNCS.PHASECHK.TRANS64 P0, [R0+URZ], R3 ;  /* 0x00000003000085a7 */ /* 0x000ea400080010ff */
[----:B--2---:R-:W-:Y:S05]  /*a460*/  @!P0 BRA `(.L_x_190) ;  /* 0xfffffffc00f08947 */ /* 0x004fea000383ffff */
[----:B------:R-:W-:Y:S05]  /*a470*/  BRA `(.L_x_191) ;  /* 0xffffff8c00bc7947 */ /* 0x000fea000383ffff */
.L_x_52:
[----:B------:R-:W-:-:S07]  /*a480*/  MOV R0, UR5 ;  /* 0x0000000500007c02 */ /* 0x000fce0008000f00 */
.L_x_192:
[----:B-1----:R1:W2:Y:S02]  /*a490*/  SYNCS.PHASECHK.TRANS64.TRYWAIT P0, [R0+URZ], R3 ;  /* 0x00000003000075a7 */ /* 0x0022a400080011ff */
[----:B--2---:R-:W-:Y:S05]  /*a4a0*/  @!P0 NANOSLEEP.SYNCS 0x989680 ;  /* 0x009896800000895d */ /* 0x004fea0003900000 */
[----:B------:R-:W2:Y:S02]  /*a4b0*/  @!P0 SYNCS.PHASECHK.TRANS64 P0, [R0+URZ], R3 ;  /* 0x00000003000085a7 */ /* 0x000ea400080010ff */
[----:B--2---:R-:W-:Y:S05]  /*a4c0*/  @!P0 BRA `(.L_x_192) ;  /* 0xfffffffc00f08947 */ /* 0x004fea000383ffff */
[----:B------:R-:W-:Y:S05]  /*a4d0*/  BRA `(.L_x_193) ;  /* 0xffffff8c00c87947 */ /* 0x000fea000383ffff */
.L_x_53:
[----:B------:R-:W-:-:S07]  /*a4e0*/  MOV R0, UR5 ;  /* 0x0000000500007c02 */ /* 0x000fce0008000f00 */
.L_x_194:
[----:B-1----:R1:W2:Y:S02]  /*a4f0*/  SYNCS.PHASECHK.TRANS64.TRYWAIT P0, [R0+URZ], R3 ;  /* 0x00000003000075a7 */ /* 0x0022a400080011ff */
[----:B--2---:R-:W-:Y:S05]  /*a500*/  @!P0 NANOSLEEP.SYNCS 0x989680 ;  /* 0x009896800000895d */ /* 0x004fea0003900000 */
[----:B------:R-:W2:Y:S02]  /*a510*/  @!P0 SYNCS.PHASECHK.TRANS64 P0, [R0+URZ], R3 ;  /* 0x00000003000085a7 */ /* 0x000ea400080010ff */
[----:B--2---:R-:W-:Y:S05]  /*a520*/  @!P0 BRA `(.L_x_194) ;  /* 0xfffffffc00f08947 */ /* 0x004fea000383ffff */
[----:B------:R-:W-:Y:S05]  /*a530*/  BRA `(.L_x_195) ;  /* 0xffffff8c00d47947 */ /* 0x000fea000383ffff */
.L_x_54:
[----:B------:R-:W-:-:S07]  /*a540*/  MOV R0, UR5 ;  /* 0x0000000500007c02 */ /* 0x000fce0008000f00 */
.L_x_196:
[----:B-1----:R1:W2:Y:S02]  /*a550*/  SYNCS.PHASECHK.TRANS64.TRYWAIT P0, [R0+URZ], R3 ;  /* 0x00000003000075a7 */ /* 0x0022a400080011ff */
[----:B--2---:R-:W-:Y:S05]  /*a560*/  @!P0 NANOSLEEP.SYNCS 0x989680 ;  /* 0x009896800000895d */ /* 0x004fea0003900000 */
[----:B------:R-:W2:Y:S02]  /*a570*/  @!P0 SYNCS.PHASECHK.TRANS64 P0, [R0+URZ], R3 ;  /* 0x00000003000085a7 */ /* 0x000ea400080010ff */
[----:B--2---:R-:W-:Y:S05]  /*a580*/  @!P0 BRA `(.L_x_196) ;  /* 0xfffffffc00f08947 */ /* 0x004fea000383ffff */
[----:B------:R-:W-:Y:S05]  /*a590*/  BRA `(.L_x_197) ;  /* 0xffffff8c00e07947 */ /* 0x000fea000383ffff */
.L_x_55:
[----:B------:R-:W-:-:S07]  /*a5a0*/  MOV R0, UR5 ;  /* 0x0000000500007c02 */ /* 0x000fce0008000f00 */
.L_x_198:
[----:B-1----:R1:W2:Y:S02]  /*a5b0*/  SYNCS.PHASECHK.TRANS64.TRYWAIT P0, [R0+URZ], R3 ;  /* 0x00000003000075a7 */ /* 0x0022a400080011ff */
[----:B--2---:R-:W-:Y:S05]  /*a5c0*/  @!P0 NANOSLEEP.SYNCS 0x989680 ;  /* 0x009896800000895d */ /* 0x004fea0003900000 */
[----:B------:R-:W2:Y:S02]  /*a5d0*/  @!P0 SYNCS.PHASECHK.TRANS64 P0, [R0+URZ], R3 ;  /* 0x00000003000085a7 */ /* 0x000ea400080010ff */
[----:B--2---:R-:W-:Y:S05]  /*a5e0*/  @!P0 BRA `(.L_x_198) ;  /* 0xfffffffc00f08947 */ /* 0x004fea000383ffff */
[----:B------:R-:W-:Y:S05]  /*a5f0*/  BRA `(.L_x_199) ;  /* 0xffffff8c00ec7947 */ /* 0x000fea000383ffff */
.L_x_56:
[----:B------:R-:W-:-:S07]  /*a600*/  MOV R0, UR5 ;  /* 0x0000000500007c02 */ /* 0x000fce0008000f00 */
.L_x_200:
[----:B-1----:R1:W2:Y:S02]  /*a610*/  SYNCS.PHASECHK.TRANS64.TRYWAIT P0, [R0+URZ], R3 ;  /* 0x00000003000075a7 */ /* 0x0022a400080011ff */
[----:B--2---:R-:W-:Y:S05]  /*a620*/  @!P0 NANOSLEEP.SYNCS 0x989680 ;  /* 0x009896800000895d */ /* 0x004fea0003900000 */
[----:B------:R-:W2:Y:S02]  /*a630*/  @!P0 SYNCS.PHASECHK.TRANS64 P0, [R0+URZ], R3 ;  /* 0x00000003000085a7 */ /* 0x000ea400080010ff */
[----:B--2---:R-:W-:Y:S05]  /*a640*/  @!P0 BRA `(.L_x_200) ;  /* 0xfffffffc00f08947 */ /* 0x004fea000383ffff */
[----:B------:R-:W-:Y:S05]  /*a650*/  BRA `(.L_x_201) ;  /* 0xffffff8c00f87947 */ /* 0x000fea000383ffff */
.L_x_57:
[----:B------:R-:W-:-:S07]  /*a660*/  MOV R0, UR5 ;  /* 0x0000000500007c02 */ /* 0x000fce0008000f00 */
.L_x_202:
[----:B-1----:R1:W2:Y:S02]  /*a670*/  SYNCS.PHASECHK.TRANS64.TRYWAIT P0, [R0+URZ], R3 ;  /* 0x00000003000075a7 */ /* 0x0022a400080011ff */
[----:B--2---:R-:W-:Y:S05]  /*a680*/  @!P0 NANOSLEEP.SYNCS 0x989680 ;  /* 0x009896800000895d */ /* 0x004fea0003900000 */
[----:B------:R-:W2:Y:S02]  /*a690*/  @!P0 SYNCS.PHASECHK.TRANS64 P0, [R0+URZ], R3 ;  /* 0x00000003000085a7 */ /* 0x000ea400080010ff */
[----:B--2---:R-:W-:Y:S05]  /*a6a0*/  @!P0 BRA `(.L_x_202) ;  /* 0xfffffffc00f08947 */ /* 0x004fea000383ffff */
[----:B------:R-:W-:Y:S05]  /*a6b0*/  BRA `(.L_x_203) ;  /* 0xffffff9000047947 */ /* 0x000fea000383ffff */
.L_x_58:
[----:B------:R-:W-:-:S07]  /*a6c0*/  MOV R0, UR5 ;  /* 0x0000000500007c02 */ /* 0x000fce0008000f00 */
.L_x_204:
[----:B-1----:R1:W2:Y:S02]  /*a6d0*/  SYNCS.PHASECHK.TRANS64.TRYWAIT P0, [R0+URZ], R3 ;  /* 0x00000003000075a7 */ /* 0x0022a400080011ff */
[----:B--2---:R-:W-:Y:S05]  /*a6e0*/  @!P0 NANOSLEEP.SYNCS 0x989680 ;  /* 0x009896800000895d */ /* 0x004fea0003900000 */
[----:B------:R-:W2:Y:S02]  /*a6f0*/  @!P0 SYNCS.PHASECHK.TRANS64 P0, [R0+URZ], R3 ;  /* 0x00000003000085a7 */ /* 0x000ea400080010ff */
[----:B--2---:R-:W-:Y:S05]  /*a700*/  @!P0 BRA `(.L_x_204) ;  /* 0xfffffffc00f08947 */ /* 0x004fea000383ffff */
[----:B------:R-:W-:Y:S05]  /*a710*/  BRA `(.L_x_205) ;  /* 0xffffff9000107947 */ /* 0x000fea000383ffff */
.L_x_59:
[----:B------:R-:W-:-:S07]  /*a720*/  MOV R0, UR5 ;  /* 0x0000000500007c02 */ /* 0x000fce0008000f00 */
.L_x_206:
[----:B-1----:R1:W2:Y:S02]  /*a730*/  SYNCS.PHASECHK.TRANS64.TRYWAIT P0, [R0+URZ], R3 ;  /* 0x00000003000075a7 */ /* 0x0022a400080011ff */
[----:B--2---:R-:W-:Y:S05]  /*a740*/  @!P0 NANOSLEEP.SYNCS 0x989680 ;  /* 0x009896800000895d */ /* 0x004fea0003900000 */
[----:B------:R-:W2:Y:S02]  /*a750*/  @!P0 SYNCS.PHASECHK.TRANS64 P0, [R0+URZ], R3 ;  /* 0x00000003000085a7 */ /* 0x000ea400080010ff */
[----:B--2---:R-:W-:Y:S05]  /*a760*/  @!P0 BRA `(.L_x_206) ;  /* 0xfffffffc00f08947 */ /* 0x004fea000383ffff */
[----:B------:R-:W-:Y:S05]  /*a770*/  BRA `(.L_x_207) ;  /* 0xffffff90001c7947 */ /* 0x000fea000383ffff */
.L_x_60:
[----:B------:R-:W-:-:S07]  /*a780*/  MOV R0, UR5 ;  /* 0x0000000500007c02 */ /* 0x000fce0008000f00 */
.L_x_208:
[----:B-1----:R1:W2:Y:S02]  /*a790*/  SYNCS.PHASECHK.TRANS64.TRYWAIT P0, [R0+URZ], R3 ;  /* 0x00000003000075a7 */ /* 0x0022a400080011ff */
[----:B--2---:R-:W-:Y:S05]  /*a7a0*/  @!P0 NANOSLEEP.SYNCS 0x989680 ;  /* 0x009896800000895d */ /* 0x004fea0003900000 */
[----:B------:R-:W2:Y:S02]  /*a7b0*/  @!P0 SYNCS.PHASECHK.TRANS64 P0, [R0+URZ], R3 ;  /* 0x00000003000085a7 */ /* 0x000ea400080010ff */
[----:B--2---:R-:W-:Y:S05]  /*a7c0*/  @!P0 BRA `(.L_x_208) ;  /* 0xfffffffc00f08947 */ /* 0x004fea000383ffff */
[----:B------:R-:W-:Y:S05]  /*a7d0*/  BRA `(.L_x_209) ;  /* 0xffffff9000287947 */ /* 0x000fea000383ffff */
.L_x_61:
[----:B------:R-:W-:-:S07]  /*a7e0*/  MOV R0, UR5 ;  /* 0x0000000500007c02 */ /* 0x000fce0008000f00 */
.L_x_210:
[----:B-1----:R1:W2:Y:S02]  /*a7f0*/  SYNCS.PHASECHK.TRANS64.TRYWAIT P0, [R0+URZ], R3 ;  /* 0x00000003000075a7 */ /* 0x0022a400080011ff */
[----:B--2---:R-:W-:Y:S05]  /*a800*/  @!P0 NANOSLEEP.SYNCS 0x989680 ;  /* 0x009896800000895d */ /* 0x004fea0003900000 */
[----:B------:R-:W2:Y:S02]  /*a810*/  @!P0 SYNCS.PHASECHK.TRANS64 P0, [R0+URZ], R3 ;  /* 0x00000003000085a7 */ /* 0x000ea400080010ff */
[----:B--2---:R-:W-:Y:S05]  /*a820*/  @!P0 BRA `(.L_x_210) ;  /* 0xfffffffc00f08947 */ /* 0x004fea000383ffff */
[----:B------:R-:W-:Y:S05]  /*a830*/  BRA `(.L_x_211) ;  /* 0xffffff9000347947 */ /* 0x000fea000383ffff */
.L_x_62:
[----:B------:R-:W-:-:S07]  /*a840*/  MOV R0, UR5 ;  /* 0x0000000500007c02 */ /* 0x000fce0008000f00 */
.L_x_212:
[----:B-1----:R1:W2:Y:S02]  /*a850*/  SYNCS.PHASECHK.TRANS64.TRYWAIT P0, [R0+URZ], R3 ;  /* 0x00000003000075a7 */ /* 0x0022a400080011ff */
[----:B--2---:R-:W-:Y:S05]  /*a860*/  @!P0 NANOSLEEP.SYNCS 0x989680 ;  /* 0x009896800000895d */ /* 0x004fea0003900000 */
[----:B------:R-:W2:Y:S02]  /*a870*/  @!P0 SYNCS.PHASECHK.TRANS64 P0, [R0+URZ], R3 ;  /* 0x00000003000085a7 */ /* 0x000ea400080010ff */
[----:B--2---:R-:W-:Y:S05]  /*a880*/  @!P0 BRA `(.L_x_212) ;  /* 0xfffffffc00f08947 */ /* 0x004fea000383ffff */
[----:B------:R-:W-:Y:S05]  /*a890*/  BRA `(.L_x_213) ;  /* 0xffffff9000407947 */ /* 0x000fea000383ffff */
.L_x_63:
[----:B------:R-:W-:-:S07]  /*a8a0*/  MOV R0, UR5 ;  /* 0x0000000500007c02 */ /* 0x000fce0008000f00 */
.L_x_214:
[----:B-1----:R1:W2:Y:S02]  /*a8b0*/  SYNCS.PHASECHK.TRANS64.TRYWAIT P0, [R0+URZ], R3 ;  /* 0x00000003000075a7 */ /* 0x0022a400080011ff */
[----:B--2---:R-:W-:Y:S05]  /*a8c0*/  @!P0 NANOSLEEP.SYNCS 0x989680 ;  /* 0x009896800000895d */ /* 0x004fea0003900000 */
[----:B------:R-:W2:Y:S02]  /*a8d0*/  @!P0 SYNCS.PHASECHK.TRANS64 P0, [R0+URZ], R3 ;  /* 0x00000003000085a7 */ /* 0x000ea400080010ff */
[----:B--2---:R-:W-:Y:S05]  /*a8e0*/  @!P0 BRA `(.L_x_214) ;  /* 0xfffffffc00f08947 */ /* 0x004fea000383ffff */
[----:B------:R-:W-:Y:S05]  /*a8f0*/  BRA `(.L_x_215) ;  /* 0xffffff90004c7947 */ /* 0x000fea000383ffff */
.L_x_64:
[----:B------:R-:W-:-:S07]  /*a900*/  MOV R0, UR5 ;  /* 0x0000000500007c02 */ /* 0x000fce0008000f00 */
.L_x_216:
[----:B-1----:R1:W2:Y:S02]  /*a910*/  SYNCS.PHASECHK.TRANS64.TRYWAIT P0, [R0+URZ], R3 ;  /* 0x00000003000075a7 */ /* 0x0022a400080011ff */
[----:B--2---:R-:W-:Y:S05]  /*a920*/  @!P0 NANOSLEEP.SYNCS 0x989680 ;  /* 0x009896800000895d */ /* 0x004fea0003900000 */
[----:B------:R-:W2:Y:S02]  /*a930*/  @!P0 SYNCS.PHASECHK.TRANS64 P0, [R0+URZ], R3 ;  /* 0x00000003000085a7 */ /* 0x000ea400080010ff */
[----:B--2---:R-:W-:Y:S05]  /*a940*/  @!P0 BRA `(.L_x_216) ;  /* 0xfffffffc00f08947 */ /* 0x004fea000383ffff */
[----:B------:R-:W-:Y:S05]  /*a950*/  BRA `(.L_x_217) ;  /* 0xffffff9000587947 */ /* 0x000fea000383ffff */
.L_x_65:
[----:B------:R-:W-:-:S07]  /*a960*/  MOV R0, UR5 ;  /* 0x0000000500007c02 */ /* 0x000fce0008000f00 */
.L_x_218:
[----:B-1----:R1:W2:Y:S02]  /*a970*/  SYNCS.PHASECHK.TRANS64.TRYWAIT P0, [R0+URZ], R3 ;  /* 0x00000003000075a7 */ /* 0x0022a400080011ff */
[----:B--2---:R-:W-:Y:S05]  /*a980*/  @!P0 NANOSLEEP.SYNCS 0x989680 ;  /* 0x009896800000895d */ /* 0x004fea0003900000 */
[----:B------:R-:W2:Y:S02]  /*a990*/  @!P0 SYNCS.PHASECHK.TRANS64 P0, [R0+URZ], R3 ;  /* 0x00000003000085a7 */ /* 0x000ea400080010ff */
[----:B--2---:R-:W-:Y:S05]  /*a9a0*/  @!P0 BRA `(.L_x_218) ;  /* 0xfffffffc00f08947 */ /* 0x004fea000383ffff */
[----:B------:R-:W-:Y:S05]  /*a9b0*/  BRA `(.L_x_219) ;  /* 0xffffff9000647947 */ /* 0x000fea000383ffff */
.L_x_66:
[----:B------:R-:W-:-:S07]  /*a9c0*/  MOV R0, UR5 ;  /* 0x0000000500007c02 */ /* 0x000fce0008000f00 */
.L_x_220:
[----:B-1----:R1:W2:Y:S02]  /*a9d0*/  SYNCS.PHASECHK.TRANS64.TRYWAIT P0, [R0+URZ], R3 ;  /* 0x00000003000075a7 */ /* 0x0022a400080011ff */
[----:B--2---:R-:W-:Y:S05]  /*a9e0*/  @!P0 NANOSLEEP.SYNCS 0x989680 ;  /* 0x009896800000895d */ /* 0x004fea0003900000 */
[----:B------:R-:W2:Y:S02]  /*a9f0*/  @!P0 SYNCS.PHASECHK.TRANS64 P0, [R0+URZ], R3 ;  /* 0x00000003000085a7 */ /* 0x000ea400080010ff */
[----:B--2---:R-:W-:Y:S05]  /*aa00*/  @!P0 BRA `(.L_x_220) ;  /* 0xfffffffc00f08947 */ /* 0x004fea000383ffff */
[----:B------:R-:W-:Y:S05]  /*aa10*/  BRA `(.L_x_221) ;  /* 0xffffff9000707947 */ /* 0x000fea000383ffff */
.L_x_67:
[----:B------:R-:W-:-:S07]  /*aa20*/  MOV R0, UR5 ;  /* 0x0000000500007c02 */ /* 0x000fce0008000f00 */
.L_x_222:
[----:B-1----:R1:W2:Y:S02]  /*aa30*/  SYNCS.PHASECHK.TRANS64.TRYWAIT P0, [R0+URZ], R3 ;  /* 0x00000003000075a7 */ /* 0x0022a400080011ff */
[----:B--2---:R-:W-:Y:S05]  /*aa40*/  @!P0 NANOSLEEP.SYNCS 0x989680 ;  /* 0x009896800000895d */ /* 0x004fea0003900000 */
[----:B------:R-:W2:Y:S02]  /*aa50*/  @!P0 SYNCS.PHASECHK.TRANS64 P0, [R0+URZ], R3 ;  /* 0x00000003000085a7 */ /* 0x000ea400080010ff */
[----:B--2---:R-:W-:Y:S05]  /*aa60*/  @!P0 BRA `(.L_x_222) ;  /* 0xfffffffc00f08947 */ /* 0x004fea000383ffff */
[----:B------:R-:W-:Y:S05]  /*aa70*/  BRA `(.L_x_223) ;  /* 0xffffff90007c7947 */ /* 0x000fea000383ffff */
.L_x_68:
[----:B------:R-:W-:-:S07]  /*aa80*/  MOV R0, UR5 ;  /* 0x0000000500007c02 */ /* 0x000fce0008000f00 */
.L_x_224:
[----:B-1----:R1:W2:Y:S02]  /*aa90*/  SYNCS.PHASECHK.TRANS64.TRYWAIT P0, [R0+URZ], R3 ;  /* 0x00000003000075a7 */ /* 0x0022a400080011ff */
[----:B--2---:R-:W-:Y:S05]  /*aaa0*/  @!P0 NANOSLEEP.SYNCS 0x989680 ;  /* 0x009896800000895d */ /* 0x004fea0003900000 */
[----:B------:R-:W2:Y:S02]  /*aab0*/  @!P0 SYNCS.PHASECHK.TRANS64 P0, [R0+URZ], R3 ;  /* 0x00000003000085a7 */ /* 0x000ea400080010ff */
[----:B--2---:R-:W-:Y:S05]  /*aac0*/  @!P0 BRA `(.L_x_224) ;  /* 0xfffffffc00f08947 */ /* 0x004fea000383ffff */
[----:B------:R-:W-:Y:S05]  /*aad0*/  BRA `(.L_x_225) ;  /* 0xffffff9000887947 */ /* 0x000fea000383ffff */
.L_x_69:
[----:B------:R-:W-:-:S07]  /*aae0*/  MOV R0, UR5 ;  /* 0x0000000500007c02 */ /* 0x000fce0008000f00 */
.L_x_226:
[----:B-1----:R1:W2:Y:S02]  /*aaf0*/  SYNCS.PHASECHK.TRANS64.TRYWAIT P0, [R0+URZ], R3 ;  /* 0x00000003000075a7 */ /* 0x0022a400080011ff */
[----:B--2---:R-:W-:Y:S05]  /*ab00*/  @!P0 NANOSLEEP.SYNCS 0x989680 ;  /* 0x009896800000895d */ /* 0x004fea0003900000 */
[----:B------:R-:W2:Y:S02]  /*ab10*/  @!P0 SYNCS.PHASECHK.TRANS64 P0, [R0+URZ], R3 ;  /* 0x00000003000085a7 */ /* 0x000ea400080010ff */
[----:B--2---:R-:W-:Y:S05]  /*ab20*/  @!P0 BRA `(.L_x_226) ;  /* 0xfffffffc00f08947 */ /* 0x004fea000383ffff */
[----:B------:R-:W-:Y:S05]  /*ab30*/  BRA `(.L_x_227) ;  /* 0xffffff9000947947 */ /* 0x000fea000383ffff */
.L_x_70:
[----:B------:R-:W-:-:S07]  /*ab40*/  MOV R0, UR5 ;  /* 0x0000000500007c02 */ /* 0x000fce0008000f00 */
.L_x_228:
[----:B-1----:R1:W2:Y:S02]  /*ab50*/  SYNCS.PHASECHK.TRANS64.TRYWAIT P0, [R0+URZ], R3 ;  /* 0x00000003000075a7 */ /* 0x0022a400080011ff */
[----:B--2---:R-:W-:Y:S05]  /*ab60*/  @!P0 NANOSLEEP.SYNCS 0x989680 ;  /* 0x009896800000895d */ /* 0x004fea0003900000 */
[----:B------:R-:W2:Y:S02]  /*ab70*/  @!P0 SYNCS.PHASECHK.TRANS64 P0, [R0+URZ], R3 ;  /* 0x00000003000085a7 */ /* 0x000ea400080010ff */
[----:B--2---:R-:W-:Y:S05]  /*ab80*/  @!P0 BRA `(.L_x_228) ;  /* 0xfffffffc00f08947 */ /* 0x004fea000383ffff */
[----:B------:R-:W-:Y:S05]  /*ab90*/  BRA `(.L_x_229) ;  /* 0xffffff9000a07947 */ /* 0x000fea000383ffff */
.L_x_71:
[----:B------:R-:W-:-:S07]  /*aba0*/  MOV R0, UR5 ;  /* 0x0000000500007c02 */ /* 0x000fce0008000f00 */
.L_x_230:
[----:B-1----:R1:W2:Y:S02]  /*abb0*/  SYNCS.PHASECHK.TRANS64.TRYWAIT P0, [R0+URZ], R3 ;  /* 0x00000003000075a7 */ /* 0x0022a400080011ff */
[----:B--2---:R-:W-:Y:S05]  /*abc0*/  @!P0 NANOSLEEP.SYNCS 0x989680 ;  /* 0x009896800000895d */ /* 0x004fea0003900000 */
[----:B------:R-:W2:Y:S02]  /*abd0*/  @!P0 SYNCS.PHASECHK.TRANS64 P0, [R0+URZ], R3 ;  /* 0x00000003000085a7 */ /* 0x000ea400080010ff */
[----:B--2---:R-:W-:Y:S05]  /*abe0*/  @!P0 BRA `(.L_x_230) ;  /* 0xfffffffc00f08947 */ /* 0x004fea000383ffff */
[----:B------:R-:W-:Y:S05]  /*abf0*/  BRA `(.L_x_231) ;  /* 0xffffff9000ac7947 */ /* 0x000fea000383ffff */
.L_x_72:
[----:B------:R-:W-:-:S07]  /*ac00*/  MOV R0, UR5 ;  /* 0x0000000500007c02 */ /* 0x000fce0008000f00 */
.L_x_232:
[----:B-1----:R1:W2:Y:S02]  /*ac10*/  SYNCS.PHASECHK.TRANS64.TRYWAIT P0, [R0+URZ], R3 ;  /* 0x00000003000075a7 */ /* 0x0022a400080011ff */
[----:B--2---:R-:W-:Y:S05]  /*ac20*/  @!P0 NANOSLEEP.SYNCS 0x989680 ;  /* 0x009896800000895d */ /* 0x004fea0003900000 */
[----:B------:R-:W2:Y:S02]  /*ac30*/  @!P0 SYNCS.PHASECHK.TRANS64 P0, [R0+URZ], R3 ;  /* 0x00000003000085a7 */ /* 0x000ea400080010ff */
[----:B--2---:R-:W-:Y:S05]  /*ac40*/  @!P0 BRA `(.L_x_232) ;  /* 0xfffffffc00f08947 */ /* 0x004fea000383ffff */
[----:B------:R-:W-:Y:S05]  /*ac50*/  BRA `(.L_x_233) ;  /* 0xffffff9000b87947 */ /* 0x000fea000383ffff */
.L_x_73:
[----:B------:R-:W-:-:S07]  /*ac60*/  MOV R0, UR5 ;  /* 0x0000000500007c02 */ /* 0x000fce0008000f00 */
.L_x_234:
[----:B-1----:R1:W2:Y:S02]  /*ac70*/  SYNCS.PHASECHK.TRANS64.TRYWAIT P0, [R0+URZ], R3 ;  /* 0x00000003000075a7 */ /* 0x0022a400080011ff */
[----:B--2---:R-:W-:Y:S05]  /*ac80*/  @!P0 NANOSLEEP.SYNCS 0x989680 ;  /* 0x009896800000895d */ /* 0x004fea0003900000 */
[----:B------:R-:W2:Y:S02]  /*ac90*/  @!P0 SYNCS.PHASECHK.TRANS64 P0, [R0+URZ], R3 ;  /* 0x00000003000085a7 */ /* 0x000ea400080010ff */
[----:B--2---:R-:W-:Y:S05]  /*aca0*/  @!P0 BRA `(.L_x_234) ;  /* 0xfffffffc00f08947 */ /* 0x004fea000383ffff */
[----:B------:R-:W-:Y:S05]  /*acb0*/  BRA `(.L_x_235) ;  /* 0xffffff9000c47947 */ /* 0x000fea000383ffff */
.L_x_74:
[----:B------:R-:W-:-:S07]  /*acc0*/  MOV R0, UR5 ;  /* 0x0000000500007c02 */ /* 0x000fce0008000f00 */
.L_x_236:
[----:B-1----:R1:W2:Y:S02]  /*acd0*/  SYNCS.PHASECHK.TRANS64.TRYWAIT P0, [R0+URZ], R3 ;  /* 0x00000003000075a7 */ /* 0x0022a400080011ff */
[----:B--2---:R-:W-:Y:S05]  /*ace0*/  @!P0 NANOSLEEP.SYNCS 0x989680 ;  /* 0x009896800000895d */ /* 0x004fea0003900000 */
[----:B------:R-:W2:Y:S02]  /*acf0*/  @!P0 SYNCS.PHASECHK.TRANS64 P0, [R0+URZ], R3 ;  /* 0x00000003000085a7 */ /* 0x000ea400080010ff */
[----:B--2---:R-:W-:Y:S05]  /*ad00*/  @!P0 BRA `(.L_x_236) ;  /* 0xfffffffc00f08947 */ /* 0x004fea000383ffff */
[----:B------:R-:W-:Y:S05]  /*ad10*/  BRA `(.L_x_237) ;  /* 0xffffff9000d07947 */ /* 0x000fea000383ffff */
.L_x_75:
[----:B------:R-:W-:-:S07]  /*ad20*/  MOV R0, UR5 ;  /* 0x0000000500007c02 */ /* 0x000fce0008000f00 */
.L_x_238:
[----:B-1----:R1:W2:Y:S02]  /*ad30*/  SYNCS.PHASECHK.TRANS64.TRYWAIT P0, [R0+URZ], R3 ;  /* 0x00000003000075a7 */ /* 0x0022a400080011ff */
[----:B--2---:R-:W-:Y:S05]  /*ad40*/  @!P0 NANOSLEEP.SYNCS 0x989680 ;  /* 0x009896800000895d */ /* 0x004fea0003900000 */
[----:B------:R-:W2:Y:S02]  /*ad50*/  @!P0 SYNCS.PHASECHK.TRANS64 P0, [R0+URZ], R3 ;  /* 0x00000003000085a7 */ /* 0x000ea400080010ff */
[----:B--2---:R-:W-:Y:S05]  /*ad60*/  @!P0 BRA `(.L_x_238) ;  /* 0xfffffffc00f08947 */ /* 0x004fea000383ffff */
[----:B------:R-:W-:Y:S05]  /*ad70*/  BRA `(.L_x_239) ;  /* 0xffffff9000dc7947 */ /* 0x000fea000383ffff */
.L_x_76:
[----:B------:R-:W-:-:S07]  /*ad80*/  MOV R0, UR5 ;  /* 0x0000000500007c02 */ /* 0x000fce0008000f00 */
.L_x_240:
[----:B-1----:R1:W2:Y:S02]  /*ad90*/  SYNCS.PHASECHK.TRANS64.TRYWAIT P0, [R0+URZ], R3 ;  /* 0x00000003000075a7 */ /* 0x0022a400080011ff */
[----:B--2---:R-:W-:Y:S05]  /*ada0*/  @!P0 NANOSLEEP.SYNCS 0x989680 ;  /* 0x009896800000895d */ /* 0x004fea0003900000 */
[----:B------:R-:W2:Y:S02]  /*adb0*/  @!P0 SYNCS.PHASECHK.TRANS64 P0, [R0+URZ], R3 ;  /* 0x00000003000085a7 */ /* 0x000ea400080010ff */
[----:B--2---:R-:W-:Y:S05]  /*adc0*/  @!P0 BRA `(.L_x_240) ;  /* 0xfffffffc00f08947 */ /* 0x004fea000383ffff */
[----:B------:R-:W-:Y:S05]  /*add0*/  BRA `(.L_x_241) ;  /* 0xffffff9000e87947 */ /* 0x000fea000383ffff */
.L_x_77:
[----:B------:R-:W-:-:S07]  /*ade0*/  MOV R0, UR5 ;  /* 0x0000000500007c02 */ /* 0x000fce0008000f00 */
.L_x_242:
[----:B-1----:R1:W2:Y:S02]  /*adf0*/  SYNCS.PHASECHK.TRANS64.TRYWAIT P0, [R0+URZ], R3 ;  /* 0x00000003000075a7 */ /* 0x0022a400080011ff */
[----:B--2---:R-:W-:Y:S05]  /*ae00*/  @!P0 NANOSLEEP.SYNCS 0x989680 ;  /* 0x009896800000895d */ /* 0x004fea0003900000 */
[----:B------:R-:W2:Y:S02]  /*ae10*/  @!P0 SYNCS.PHASECHK.TRANS64 P0, [R0+URZ], R3 ;  /* 0x00000003000085a7 */ /* 0x000ea400080010ff */
[----:B--2---:R-:W-:Y:S05]  /*ae20*/  @!P0 BRA `(.L_x_242) ;  /* 0xfffffffc00f08947 */ /* 0x004fea000383ffff */
[----:B------:R-:W-:Y:S05]  /*ae30*/  BRA `(.L_x_243) ;  /* 0xffffff9000f47947 */ /* 0x000fea000383ffff */
.L_x_78:
[----:B------:R-:W-:-:S07]  /*ae40*/  MOV R0, UR5 ;  /* 0x0000000500007c02 */ /* 0x000fce0008000f00 */
.L_x_244:
[----:B-1----:R1:W2:Y:S02]  /*ae50*/  SYNCS.PHASECHK.TRANS64.TRYWAIT P0, [R0+URZ], R3 ;  /* 0x00000003000075a7 */ /* 0x0022a400080011ff */
[----:B--2---:R-:W-:Y:S05]  /*ae60*/  @!P0 NANOSLEEP.SYNCS 0x989680 ;  /* 0x009896800000895d */ /* 0x004fea0003900000 */
[----:B------:R-:W2:Y:S02]  /*ae70*/  @!P0 SYNCS.PHASECHK.TRANS64 P0, [R0+URZ], R3 ;  /* 0x00000003000085a7 */ /* 0x000ea400080010ff */
[----:B--2---:R-:W-:Y:S05]  /*ae80*/  @!P0 BRA `(.L_x_244) ;  /* 0xfffffffc00f08947 */ /* 0x004fea000383ffff */
[----:B------:R-:W-:Y:S05]  /*ae90*/  BRA `(.L_x_245) ;  /* 0xffffff9400007947 */ /* 0x000fea000383ffff */
.L_x_79:
[----:B------:R-:W-:-:S07]  /*aea0*/  MOV R0, UR5 ;  /* 0x0000000500007c02 */ /* 0x000fce0008000f00 */
.L_x_246:
[----:B-1----:R1:W2:Y:S02]  /*aeb0*/  SYNCS.PHASECHK.TRANS64.TRYWAIT P0, [R0+URZ], R3 ;  /* 0x00000003000075a7 */ /* 0x0022a400080011ff */
[----:B--2---:R-:W-:Y:S05]  /*aec0*/  @!P0 NANOSLEEP.SYNCS 0x989680 ;  /* 0x009896800000895d */ /* 0x004fea0003900000 */
[----:B------:R-:W2:Y:S02]  /*aed0*/  @!P0 SYNCS.PHASECHK.TRANS64 P0, [R0+URZ], R3 ;  /* 0x00000003000085a7 */ /* 0x000ea400080010ff */
[----:B--2---:R-:W-:Y:S05]  /*aee0*/  @!P0 BRA `(.L_x_246) ;  /* 0xfffffffc00f08947 */ /* 0x004fea000383ffff */
[----:B------:R-:W-:Y:S05]  /*aef0*/  BRA `(.L_x_247) ;  /* 0xffffff94000c7947 */ /* 0x000fea000383ffff */
.L_x_80:
[----:B------:R-:W-:-:S07]  /*af00*/  MOV R0, UR5 ;  /* 0x0000000500007c02 */ /* 0x000fce0008000f00 */
.L_x_248:
[----:B-1----:R1:W2:Y:S02]  /*af10*/  SYNCS.PHASECHK.TRANS64.TRYWAIT P0, [R0+URZ], R3 ;  /* 0x00000003000075a7 */ /* 0x0022a400080011ff */
[----:B--2---:R-:W-:Y:S05]  /*af20*/  @!P0 NANOSLEEP.SYNCS 0x989680 ;  /* 0x009896800000895d */ /* 0x004fea0003900000 */
[----:B------:R-:W2:Y:S02]  /*af30*/  @!P0 SYNCS.PHASECHK.TRANS64 P0, [R0+URZ], R3 ;  /* 0x00000003000085a7 */ /* 0x000ea400080010ff */
[----:B--2---:R-:W-:Y:S05]  /*af40*/  @!P0 BRA `(.L_x_248) ;  /* 0xfffffffc00f08947 */ /* 0x004fea000383ffff */
[----:B------:R-:W-:Y:S05]  /*af50*/  BRA `(.L_x_249) ;  /* 0xffffff9400187947 */ /* 0x000fea000383ffff */
.L_x_81:
[----:B------:R-:W-:-:S07]  /*af60*/  MOV R0, UR5 ;  /* 0x0000000500007c02 */ /* 0x000fce0008000f00 */
.L_x_250:
[----:B-1----:R1:W2:Y:S02]  /*af70*/  SYNCS.PHASECHK.TRANS64.TRYWAIT P0, [R0+URZ], R3 ;  /* 0x00000003000075a7 */ /* 0x0022a400080011ff */
[----:B--2---:R-:W-:Y:S05]  /*af80*/  @!P0 NANOSLEEP.SYNCS 0x989680 ;  /* 0x009896800000895d */ /* 0x004fea0003900000 */
[----:B------:R-:W2:Y:S02]  /*af90*/  @!P0 SYNCS.PHASECHK.TRANS64 P0, [R0+URZ], R3 ;  /* 0x00000003000085a7 */ /* 0x000ea400080010ff */
[----:B--2---:R-:W-:Y:S05]  /*afa0*/  @!P0 BRA `(.L_x_250) ;  /* 0xfffffffc00f08947 */ /* 0x004fea000383ffff */
[----:B------:R-:W-:Y:S05]  /*afb0*/  BRA `(.L_x_251) ;  /* 0xffffff9400247947 */ /* 0x000fea000383ffff */
.L_x_82:
[----:B------:R-:W-:-:S07]  /*afc0*/  MOV R0, UR5 ;  /* 0x0000000500007c02 */ /* 0x000fce0008000f00 */
.L_x_252:
[----:B-1----:R1:W2:Y:S02]  /*afd0*/  SYNCS.PHASECHK.TRANS64.TRYWAIT P0, [R0+URZ], R3 ;  /* 0x00000003000075a7 */ /* 0x0022a400080011ff */
[----:B--2---:R-:W-:Y:S05]  /*afe0*/  @!P0 NANOSLEEP.SYNCS 0x989680 ;  /* 0x009896800000895d */ /* 0x004fea0003900000 */
[----:B------:R-:W2:Y:S02]  /*aff0*/  @!P0 SYNCS.PHASECHK.TRANS64 P0, [R0+URZ], R3 ;  /* 0x00000003000085a7 */ /* 0x000ea400080010ff */
[----:B--2---:R-:W-:Y:S05]  /*b000*/  @!P0 BRA `(.L_x_252) ;  /* 0xfffffffc00f08947 */ /* 0x004fea000383ffff */
[----:B------:R-:W-:Y:S05]  /*b010*/  BRA `(.L_x_253) ;  /* 0xffffff9400307947 */ /* 0x000fea000383ffff */
.L_x_83:
[----:B------:R-:W-:-:S07]  /*b020*/  MOV R0, UR5 ;  /* 0x0000000500007c02 */ /* 0x000fce0008000f00 */
.L_x_254:
[----:B-1----:R1:W2:Y:S02]  /*b030*/  SYNCS.PHASECHK.TRANS64.TRYWAIT P0, [R0+URZ], R3 ;  /* 0x00000003000075a7 */ /* 0x0022a400080011ff */
[----:B--2---:R-:W-:Y:S05]  /*b040*/  @!P0 NANOSLEEP.SYNCS 0x989680 ;  /* 0x009896800000895d */ /* 0x004fea0003900000 */
[----:B------:R-:W2:Y:S02]  /*b050*/  @!P0 SYNCS.PHASECHK.TRANS64 P0, [R0+URZ], R3 ;  /* 0x00000003000085a7 */ /* 0x000ea400080010ff */
[----:B--2---:R-:W-:Y:S05]  /*b060*/  @!P0 BRA `(.L_x_254) ;  /* 0xfffffffc00f08947 */ /* 0x004fea000383ffff */
[----:B------:R-:W-:Y:S05]  /*b070*/  BRA `(.L_x_255) ;  /* 0xffffff94003c7947 */ /* 0x000fea000383ffff */
.L_x_84:
[----:B------:R-:W-:-:S07]  /*b080*/  MOV R0, UR5 ;  /* 0x0000000500007c02 */ /* 0x000fce0008000f00 */
.L_x_256:
[----:B-1----:R1:W2:Y:S02]  /*b090*/  SYNCS.PHASECHK.TRANS64.TRYWAIT P0, [R0+URZ], R3 ;  /* 0x00000003000075a7 */ /* 0x0022a400080011ff */
[----:B--2---:R-:W-:Y:S05]  /*b0a0*/  @!P0 NANOSLEEP.SYNCS 0x989680 ;  /* 0x009896800000895d */ /* 0x004fea0003900000 */
[----:B------:R-:W2:Y:S02]  /*b0b0*/  @!P0 SYNCS.PHASECHK.TRANS64 P0, [R0+URZ], R3 ;  /* 0x00000003000085a7 */ /* 0x000ea400080010ff */
[----:B--2---:R-:W-:Y:S05]  /*b0c0*/  @!P0 BRA `(.L_x_256) ;  /* 0xfffffffc00f08947 */ /* 0x004fea000383ffff */
[----:B------:R-:W-:Y:S05]  /*b0d0*/  BRA `(.L_x_257) ;  /* 0xffffff9400487947 */ /* 0x000fea000383ffff */
.L_x_85:
[----:B------:R-:W-:-:S07]  /*b0e0*/  MOV R0, UR5 ;  /* 0x0000000500007c02 */ /* 0x000fce0008000f00 */
.L_x_258:
[----:B-1----:R1:W2:Y:S02]  /*b0f0*/  SYNCS.PHASECHK.TRANS64.TRYWAIT P0, [R0+URZ], R3 ;  /* 0x00000003000075a7 */ /* 0x0022a400080011ff */
[----:B--2---:R-:W-:Y:S05]  /*b100*/  @!P0 NANOSLEEP.SYNCS 0x989680 ;  /* 0x009896800000895d */ /* 0x004fea0003900000 */
[----:B------:R-:W2:Y:S02]  /*b110*/  @!P0 SYNCS.PHASECHK.TRANS64 P0, [R0+URZ], R3 ;  /* 0x00000003000085a7 */ /* 0x000ea400080010ff */
[----:B--2---:R-:W-:Y:S05]  /*b120*/  @!P0 BRA `(.L_x_258) ;  /* 0xfffffffc00f08947 */ /* 0x004fea000383ffff */
[----:B------:R-:W-:Y:S05]  /*b130*/  BRA `(.L_x_259) ;  /* 0xffffff9400547947 */ /* 0x000fea000383ffff */
.L_x_86:
[----:B------:R-:W-:-:S07]  /*b140*/  MOV R0, UR5 ;  /* 0x0000000500007c02 */ /* 0x000fce0008000f00 */
.L_x_260:
[----:B-1----:R1:W2:Y:S02]  /*b150*/  SYNCS.PHASECHK.TRANS64.TRYWAIT P0, [R0+URZ], R3 ;  /* 0x00000003000075a7 */ /* 0x0022a400080011ff */
[----:B--2---:R-:W-:Y:S05]  /*b160*/  @!P0 NANOSLEEP.SYNCS 0x989680 ;  /* 0x009896800000895d */ /* 0x004fea0003900000 */
[----:B------:R-:W2:Y:S02]  /*b170*/  @!P0 SYNCS.PHASECHK.TRANS64 P0, [R0+URZ], R3 ;  /* 0x00000003000085a7 */ /* 0x000ea400080010ff */
[----:B--2---:R-:W-:Y:S05]  /*b180*/  @!P0 BRA `(.L_x_260) ;  /* 0xfffffffc00f08947 */ /* 0x004fea000383ffff */
[----:B------:R-:W-:Y:S05]  /*b190*/  BRA `(.L_x_261) ;  /* 0xffffff9400607947 */ /* 0x000fea000383ffff */
.L_x_87:
[----:B------:R-:W-:-:S07]  /*b1a0*/  MOV R0, UR5 ;  /* 0x0000000500007c02 */ /* 0x000fce0008000f00 */
.L_x_262:
[----:B-1----:R1:W2:Y:S02]  /*b1b0*/  SYNCS.PHASECHK.TRANS64.TRYWAIT P0, [R0+URZ], R3 ;  /* 0x00000003000075a7 */ /* 0x0022a400080011ff */
[----:B--2---:R-:W-:Y:S05]  /*b1c0*/  @!P0 NANOSLEEP.SYNCS 0x989680 ;  /* 0x009896800000895d */ /* 0x004fea0003900000 */
[----:B------:R-:W2:Y:S02]  /*b1d0*/  @!P0 SYNCS.PHASECHK.TRANS64 P0, [R0+URZ], R3 ;  /* 0x00000003000085a7 */ /* 0x000ea400080010ff */
[----:B--2---:R-:W-:Y:S05]  /*b1e0*/  @!P0 BRA `(.L_x_262) ;  /* 0xfffffffc00f08947 */ /* 0x004fea000383ffff */
[----:B------:R-:W-:Y:S05]  /*b1f0*/  BRA `(.L_x_263) ;  /* 0xffffff94006c7947 */ /* 0x000fea000383ffff */
.L_x_88:
[----:B------:R-:W-:-:S07]  /*b200*/  MOV R0, UR5 ;  /* 0x0000000500007c02 */ /* 0x000fce0008000f00 */
.L_x_264:
[----:B-1----:R1:W2:Y:S02]  /*b210*/  SYNCS.PHASECHK.TRANS64.TRYWAIT P0, [R0+URZ], R3 ;  /* 0x00000003000075a7 */ /* 0x0022a400080011ff */
[----:B--2---:R-:W-:Y:S05]  /*b220*/  @!P0 NANOSLEEP.SYNCS 0x989680 ;  /* 0x009896800000895d */ /* 0x004fea0003900000 */
[----:B------:R-:W2:Y:S02]  /*b230*/  @!P0 SYNCS.PHASECHK.TRANS64 P0, [R0+URZ], R3 ;  /* 0x00000003000085a7 */ /* 0x000ea400080010ff */
[----:B--2---:R-:W-:Y:S05]  /*b240*/  @!P0 BRA `(.L_x_264) ;  /* 0xfffffffc00f08947 */ /* 0x004fea000383ffff */
[----:B------:R-:W-:Y:S05]  /*b250*/  BRA `(.L_x_265) ;  /* 0xffffff9400787947 */ /* 0x000fea000383ffff */
.L_x_89:
[----:B------:R-:W-:-:S07]  /*b260*/  MOV R0, UR5 ;  /* 0x0000000500007c02 */ /* 0x000fce0008000f00 */
.L_x_266:
[----:B-1----:R1:W2:Y:S02]  /*b270*/  SYNCS.PHASECHK.TRANS64.TRYWAIT P0, [R0+URZ], R3 ;  /* 0x00000003000075a7 */ /* 0x0022a400080011ff */
[----:B--2---:R-:W-:Y:S05]  /*b280*/  @!P0 NANOSLEEP.SYNCS 0x989680 ;  /* 0x009896800000895d */ /* 0x004fea0003900000 */
[----:B------:R-:W2:Y:S02]  /*b290*/  @!P0 SYNCS.PHASECHK.TRANS64 P0, [R0+URZ], R3 ;  /* 0x00000003000085a7 */ /* 0x000ea400080010ff */
[----:B--2---:R-:W-:Y:S05]  /*b2a0*/  @!P0 BRA `(.L_x_266) ;  /* 0xfffffffc00f08947 */ /* 0x004fea000383ffff */
[----:B------:R-:W-:Y:S05]  /*b2b0*/  BRA `(.L_x_267) ;  /* 0xffffff9400847947 */ /* 0x000fea000383ffff */
.L_x_90:
[----:B------:R-:W-:-:S07]  /*b2c0*/  MOV R0, UR5 ;  /* 0x0000000500007c02 */ /* 0x000fce0008000f00 */
.L_x_268:
[----:B-1----:R1:W2:Y:S02]  /*b2d0*/  SYNCS.PHASECHK.TRANS64.TRYWAIT P0, [R0+URZ], R3 ;  /* 0x00000003000075a7 */ /* 0x0022a400080011ff */
[----:B--2---:R-:W-:Y:S05]  /*b2e0*/  @!P0 NANOSLEEP.SYNCS 0x989680 ;  /* 0x009896800000895d */ /* 0x004fea0003900000 */
[----:B------:R-:W2:Y:S02]  /*b2f0*/  @!P0 SYNCS.PHASECHK.TRANS64 P0, [R0+URZ], R3 ;  /* 0x00000003000085a7 */ /* 0x000ea400080010ff */
[----:B--2---:R-:W-:Y:S05]  /*b300*/  @!P0 BRA `(.L_x_268) ;  /* 0xfffffffc00f08947 */ /* 0x004fea000383ffff */
[----:B------:R-:W-:Y:S05]  /*b310*/  BRA `(.L_x_269) ;  /* 0xffffff9400907947 */ /* 0x000fea000383ffff */
.L_x_91:
[----:B------:R-:W-:-:S07]  /*b320*/  MOV R0, UR5 ;  /* 0x0000000500007c02 */ /* 0x000fce0008000f00 */
.L_x_270:
[----:B-1----:R1:W2:Y:S02]  /*b330*/  SYNCS.PHASECHK.TRANS64.TRYWAIT P0, [R0+URZ], R3 ;  /* 0x00000003000075a7 */ /* 0x0022a400080011ff */
[----:B--2---:R-:W-:Y:S05]  /*b340*/  @!P0 NANOSLEEP.SYNCS 0x989680 ;  /* 0x009896800000895d */ /* 0x004fea0003900000 */
[----:B------:R-:W2:Y:S02]  /*b350*/  @!P0 SYNCS.PHASECHK.TRANS64 P0, [R0+URZ], R3 ;  /* 0x00000003000085a7 */ /* 0x000ea400080010ff */
[----:B--2---:R-:W-:Y:S05]  /*b360*/  @!P0 BRA `(.L_x_270) ;  /* 0xfffffffc00f08947 */ /* 0x004fea000383ffff */
[----:B------:R-:W-:Y:S05]  /*b370*/  BRA `(.L_x_271) ;  /* 0xffffff94009c7947 */ /* 0x000fea000383ffff */
.L_x_92:
[----:B------:R-:W-:-:S07]  /*b380*/  MOV R0, UR5 ;  /* 0x0000000500007c02 */ /* 0x000fce0008000f00 */
.L_x_272:
[----:B-1----:R1:W2:Y:S02]  /*b390*/  SYNCS.PHASECHK.TRANS64.TRYWAIT P0, [R0+URZ], R3 ;  /* 0x00000003000075a7 */ /* 0x0022a400080011ff */
[----:B--2---:R-:W-:Y:S05]  /*b3a0*/  @!P0 NANOSLEEP.SYNCS 0x989680 ;  /* 0x009896800000895d */ /* 0x004fea0003900000 */
[----:B------:R-:W2:Y:S02]  /*b3b0*/  @!P0 SYNCS.PHASECHK.TRANS64 P0, [R0+URZ], R3 ;  /* 0x00000003000085a7 */ /* 0x000ea400080010ff */
[----:B--2---:R-:W-:Y:S05]  /*b3c0*/  @!P0 BRA `(.L_x_272) ;  /* 0xfffffffc00f08947 */ /* 0x004fea000383ffff */
[----:B------:R-:W-:Y:S05]  /*b3d0*/  BRA `(.L_x_273) ;  /* 0xffffff9400a87947 */ /* 0x000fea000383ffff */
.L_x_93:
[----:B------:R-:W-:-:S07]  /*b3e0*/  MOV R0, UR5 ;  /* 0x0000000500007c02 */ /* 0x000fce0008000f00 */
.L_x_274:
[----:B-1----:R1:W2:Y:S02]  /*b3f0*/  SYNCS.PHASECHK.TRANS64.TRYWAIT P0, [R0+URZ], R3 ;  /* 0x00000003000075a7 */ /* 0x0022a400080011ff */
[----:B--2---:R-:W-:Y:S05]  /*b400*/  @!P0 NANOSLEEP.SYNCS 0x989680 ;  /* 0x009896800000895d */ /* 0x004fea0003900000 */
[----:B------:R-:W2:Y:S02]  /*b410*/  @!P0 SYNCS.PHASECHK.TRANS64 P0, [R0+URZ], R3 ;  /* 0x00000003000085a7 */ /* 0x000ea400080010ff */
[----:B--2---:R-:W-:Y:S05]  /*b420*/  @!P0 BRA `(.L_x_274) ;  /* 0xfffffffc00f08947 */ /* 0x004fea000383ffff */
[----:B------:R-:W-:Y:S05]  /*b430*/  BRA `(.L_x_275) ;  /* 0xffffff9400b47947 */ /* 0x000fea000383ffff */
.L_x_94:
[----:B------:R-:W-:-:S07]  /*b440*/  MOV R0, UR5 ;  /* 0x0000000500007c02 */ /* 0x000fce0008000f00 */
.L_x_276:
[----:B-1----:R1:W2:Y:S02]  /*b450*/  SYNCS.PHASECHK.TRANS64.TRYWAIT P0, [R0+URZ], R3 ;  /* 0x00000003000075a7 */ /* 0x0022a400080011ff */
[----:B--2---:R-:W-:Y:S05]  /*b460*/  @!P0 NANOSLEEP.SYNCS 0x989680 ;  /* 0x009896800000895d */ /* 0x004fea0003900000 */
[----:B------:R-:W2:Y:S02]  /*b470*/  @!P0 SYNCS.PHASECHK.TRANS64 P0, [R0+URZ], R3 ;  /* 0x00000003000085a7 */ /* 0x000ea400080010ff */
[----:B--2---:R-:W-:Y:S05]  /*b480*/  @!P0 BRA `(.L_x_276) ;  /* 0xfffffffc00f08947 */ /* 0x004fea000383ffff */
[----:B------:R-:W-:Y:S05]  /*b490*/  BRA `(.L_x_277) ;  /* 0xffffff9400c07947 */ /* 0x000fea000383ffff */
.L_x_97:
[----:B--2---:R2:W3:Y:S02]  /*b4a0*/  SYNCS.PHASECHK.TRANS64.TRYWAIT P0, [R2+URZ+0x3d0], R5 ;  /* 0x0003d005020075a7 */ /* 0x0044e400080011ff */
[----:B---3--:R-:W-:Y:S05]  /*b4b0*/  @!P0 NANOSLEEP.SYNCS 0x989680 ;  /* 0x009896800000895d */ /* 0x008fea0003900000 */
[----:B------:R-:W3:Y:S02]  /*b4c0*/  @!P0 SYNCS.PHASECHK.TRANS64 P0, [R2+URZ+0x3d0], R5 ;  /* 0x0003d005020085a7 */ /* 0x000ee400080010ff */
[----:B---3--:R-:W-:Y:S05]  /*b4d0*/  @!P0 BRA `(.L_x_97) ;  /* 0xfffffffc00f08947 */ /* 0x008fea000383ffff */
[----:B------:R-:W-:Y:S05]  /*b4e0*/  BRA `(.L_x_278) ;  /* 0xffffff98001c7947 */ /* 0x000fea000383ffff */
.L_x_98:
[----:B------:R-:W-:-:S07]  /*b4f0*/  MOV R2, UR4 ;  /* 0x0000000400027c02 */ /* 0x000fce0008000f00 */
.L_x_279:
[----:B--2---:R2:W3:Y:S02]  /*b500*/  SYNCS.PHASECHK.TRANS64.TRYWAIT P0, [R2+URZ+0x380], R5 ;  /* 0x00038005020075a7 */ /* 0x0044e400080011ff */
[----:B---3--:R-:W-:Y:S05]  /*b510*/  @!P0 NANOSLEEP.SYNCS 0x989680 ;  /* 0x009896800000895d */ /* 0x008fea0003900000 */
[----:B------:R-:W3:Y:S02]  /*b520*/  @!P0 SYNCS.PHASECHK.TRANS64 P0, [R2+URZ+0x380], R5 ;  /* 0x00038005020085a7 */ /* 0x000ee400080010ff */
[----:B---3--:R-:W-:Y:S05]  /*b530*/  @!P0 BRA `(.L_x_279) ;  /* 0xfffffffc00f08947 */ /* 0x008fea000383ffff */
[----:B------:R-:W-:Y:S05]  /*b540*/  BRA `(.L_x_280) ;  /* 0xffffff98002c7947 */ /* 0x000fea000383ffff */
.L_x_99:
[----:B--2---:R2:W3:Y:S02]  /*b550*/  SYNCS.PHASECHK.TRANS64.TRYWAIT P1, [R2+URZ+0x370], R5 ;  /* 0x00037005020075a7 */ /* 0x0044e400080211ff */
[----:B---3--:R-:W-:Y:S05]  /*b560*/  @!P1 NANOSLEEP.SYNCS 0x989680 ;  /* 0x009896800000995d */ /* 0x008fea0003900000 */
[----:B------:R-:W3:Y:S02]  /*b570*/  @!P1 SYNCS.PHASECHK.TRANS64 P1, [R2+URZ+0x370], R5 ;  /* 0x00037005020095a7 */ /* 0x000ee400080210ff */
[----:B---3--:R-:W-:Y:S05]  /*b580*/  @!P1 BRA `(.L_x_99) ;  /* 0xfffffffc00f09947 */ /* 0x008fea000383ffff */
[----:B------:R-:W-:Y:S05]  /*b590*/  BRA `(.L_x_281) ;  /* 0xffffff98005c7947 */ /* 0x000fea000383ffff */
.L_x_102:
[----:B------:R-:W-:-:S07]  /*b5a0*/  MOV R0, UR4 ;  /* 0x0000000400007c02 */ /* 0x000fce0008000f00 */
.L_x_282:
[----:B--2---:R2:W3:Y:S02]  /*b5b0*/  SYNCS.PHASECHK.TRANS64.TRYWAIT P0, [R0+URZ+0x380], R3 ;  /* 0x00038003000075a7 */ /* 0x0044e400080011ff */
[----:B---3--:R-:W-:Y:S05]  /*b5c0*/  @!P0 NANOSLEEP.SYNCS 0x989680 ;  /* 0x009896800000895d */ /* 0x008fea0003900000 */
[----:B------:R-:W3:Y:S02]  /*b5d0*/  @!P0 SYNCS.PHASECHK.TRANS64 P0, [R0+URZ+0x380], R3 ;  /* 0x00038003000085a7 */ /* 0x000ee400080010ff */
[----:B---3--:R-:W-:Y:S05]  /*b5e0*/  @!P0 BRA `(.L_x_282) ;  /* 0xfffffffc00f08947 */ /* 0x008fea000383ffff */
[----:B------:R-:W-:Y:S05]  /*b5f0*/  BRA `(.L_x_101) ;  /* 0xffffff9800b07947 */ /* 0x000fea000383ffff */
.L_x_111:
[----:B--2---:R-:W-:-:S04]  /*b600*/  MOV R0, UR5 ;  /* 0x0000000500007c02 */ /* 0x004fc80008000f00 */
[----:B------:R2:W3:Y:S03]  /*b610*/  SYNCS.PHASECHK.TRANS64.TRYWAIT P0, [R0+URZ+0x8], R7 ;  /* 0x00000807000075a7 */ /* 0x0004e600080011ff */
[----:B---3--:R-:W-:Y:S05]  /*b620*/  @!P0 NANOSLEEP.SYNCS 0x989680 ;  /* 0x009896800000895d */ /* 0x008fea0003900000 */
[----:B------:R-:W3:Y:S02]  /*b630*/  @!P0 SYNCS.PHASECHK.TRANS64 P0, [R0+URZ+0x8], R7 ;  /* 0x00000807000085a7 */ /* 0x000ee400080010ff */
[----:B---3--:R-:W-:Y:S05]  /*b640*/  @!P0 BRA `(.L_x_111) ;  /* 0xfffffffc00ec8947 */ /* 0x008fea000383ffff */
[----:B------:R-:W-:Y:S05]  /*b650*/  BRA `(.L_x_110) ;  /* 0xffffff9c00647947 */ /* 0x000fea000383ffff */
.L_x_113:
[----:B------:R-:W-:Y:S01]  /*b660*/  BSSY B0, `(.L_x_283) ;  /* 0x0000006000007945 */ /* 0x000fe20003800000 */
[----:B------:R-:W-:-:S07]  /*b670*/  MOV R15, 0xffffffff ;  /* 0xffffffff000f7802 */ /* 0x000fce0000000f00 */
[----:B-12--5:R-:W-:Y:S05]  /*b680*/  WARPSYNC.COLLECTIVE R15, `(.L_x_284) ;  /* 0x000000000f0c7348 */ /* 0x026fea0003c00000 */
[----:B------:R-:W-:Y:S02]  /*b690*/  ELECT P6, UR79, PT ;  /* 0x00000000004f782f */ /* 0x000fe400038c0000 */
[----:B------:R-:W-:Y:S01]  /*b6a0*/  MOV R14, UR79 ;  /* 0x0000004f000e7c02 */ /* 0x000fe20008000f00 */
[----:B-12--5:R-:W-:Y:S10]  /*b6b0*/  ENDCOLLECTIVE ;  /* 0x000000000000791b */ /* 0x026ff40003800000 */
.L_x_284:
[----:B------:R-:W-:Y:S05]  /*b6c0*/  BSYNC B0 ;  /* 0x0000000000007941 */ /* 0x000fea0003800000 */
.L_x_283:
[----:B------:R-:W-:Y:S05]  /*b6d0*/  BRA `(.L_x_285) ;  /* 0xffffff9c00947947 */ /* 0x000fea000383ffff */
.L_x_115:
[----:B--2---:R-:W-:-:S04]  /*b6e0*/  MOV R0, UR5 ;  /* 0x0000000500007c02 */ /* 0x004fc80008000f00 */
[----:B------:R2:W3:Y:S03]  /*b6f0*/  SYNCS.PHASECHK.TRANS64.TRYWAIT P0, [R0+URZ+0x8], R5 ;  /* 0x00000805000075a7 */ /* 0x0004e600080011ff */
[----:B---3--:R-:W-:Y:S05]  /*b700*/  @!P0 NANOSLEEP.SYNCS 0x989680 ;  /* 0x009896800000895d */ /* 0x008fea0003900000 */
[----:B------:R-:W3:Y:S02]  /*b710*/  @!P0 SYNCS.PHASECHK.TRANS64 P0, [R0+URZ+0x8], R5 ;  /* 0x00000805000085a7 */ /* 0x000ee400080010ff */
[----:B---3--:R-:W-:Y:S05]  /*b720*/  @!P0 BRA `(.L_x_115) ;  /* 0xfffffffc00ec8947 */ /* 0x008fea000383ffff */
[----:B------:R-:W-:Y:S05]  /*b730*/  BRA `(.L_x_114) ;  /* 0xffffff9c00987947 */ /* 0x000fea000383ffff */
.L_x_116:
[----:B-1----:R1:W2:Y:S02]  /*b740*/  SYNCS.PHASECHK.TRANS64.TRYWAIT P0, [R0+URZ+0x370], R5 ;  /* 0x00037005000075a7 */ /* 0x0022a400080011ff */
[----:B--2---:R-:W-:Y:S05]  /*b750*/  @!P0 NANOSLEEP.SYNCS 0x989680 ;  /* 0x009896800000895d */ /* 0x004fea0003900000 */
[----:B------:R-:W2:Y:S02]  /*b760*/  @!P0 SYNCS.PHASECHK.TRANS64 P0, [R0+URZ+0x370], R5 ;  /* 0x00037005000085a7 */ /* 0x000ea400080010ff */
[----:B--2---:R-:W-:Y:S05]  /*b770*/  @!P0 BRA `(.L_x_116) ;  /* 0xfffffffc00f08947 */ /* 0x004fea000383ffff */
[----:B------:R-:W-:Y:S05]  /*b780*/  BRA `(.L_x_286) ;  /* 0xffffffa0006c7947 */ /* 0x000fea000383ffff */
.L_x_118:
[----:B------:R-:W-:-:S07]  /*b790*/  MOV R0, UR19 ;  /* 0x0000001300007c02 */ /* 0x000fce0008000f00 */
.L_x_287:
[----:B-1----:R1:W2:Y:S02]  /*b7a0*/  SYNCS.PHASECHK.TRANS64.TRYWAIT P0, [R0+URZ+0x3b0], R5 ;  /* 0x0003b005000075a7 */ /* 0x0022a400080011ff */
[----:B--2---:R-:W-:Y:S05]  /*b7b0*/  @!P0 NANOSLEEP.SYNCS 0x989680 ;  /* 0x009896800000895d */ /* 0x004fea0003900000 */
[----:B------:R-:W2:Y:S02]  /*b7c0*/  @!P0 SYNCS.PHASECHK.TRANS64 P0, [R0+URZ+0x3b0], R5 ;  /* 0x0003b005000085a7 */ /* 0x000ea400080010ff */
[----:B--2---:R-:W-:Y:S05]  /*b7d0*/  @!P0 BRA `(.L_x_287) ;  /* 0xfffffffc00f08947 */ /* 0x004fea000383ffff */
[----:B------:R-:W-:Y:S05]  /*b7e0*/  BRA `(.L_x_288) ;  /* 0xffffffa000b47947 */ /* 0x000fea000383ffff */
.L_x_121:
[----:B------:R-:W-:Y:S07]  /*b7f0*/  MOV R0, UR6 ;  /* 0x0000000600007c02 */ /* 0x000fee0008000f00 */
.L_x_289:
[----:B-1----:R1:W2:Y:S02]  /*b800*/  SYNCS.PHASECHK.TRANS64.TRYWAIT P0, [R0+URZ], R5 ;  /* 0x00000005000075a7 */ /* 0x0022a400080011ff */
[----:B--2---:R-:W-:Y:S05]  /*b810*/  @!P0 NANOSLEEP.SYNCS 0x989680 ;  /* 0x009896800000895d */ /* 0x004fea0003900000 */
[----:B------:R-:W2:Y:S02]  /*b820*/  @!P0 SYNCS.PHASECHK.TRANS64 P0, [R0+URZ], R5 ;  /* 0x00000005000085a7 */ /* 0x000ea400080010ff */
[----:B--2---:R-:W-:Y:S05]  /*b830*/  @!P0 BRA `(.L_x_289) ;  /* 0xfffffffc00f08947 */ /* 0x004fea000383ffff */
[----:B------:R-:W-:Y:S05]  /*b840*/  BRA `(.L_x_120) ;  /* 0xffffffa000cc7947 */ /* 0x000fea000383ffff */
.L_x_125:
[----:B-1----:R-:W-:-:S07]  /*b850*/  MOV R0, UR4 ;  /* 0x0000000400007c02 */ /* 0x002fce0008000f00 */
.L_x_290:
[----:B-1----:R1:W2:Y:S02]  /*b860*/  SYNCS.PHASECHK.TRANS64.TRYWAIT P0, [R0+URZ], R3 ;  /* 0x00000003000075a7 */ /* 0x0022a400080011ff */
[----:B--2---:R-:W-:Y:S05]  /*b870*/  @!P0 NANOSLEEP.SYNCS 0x989680 ;  /* 0x009896800000895d */ /* 0x004fea0003900000 */
[----:B------:R-:W2:Y:S02]  /*b880*/  @!P0 SYNCS.PHASECHK.TRANS64 P0, [R0+URZ], R3 ;  /* 0x00000003000085a7 */ /* 0x000ea400080010ff */
[----:B--2---:R-:W-:Y:S05]  /*b890*/  @!P0 BRA `(.L_x_290) ;  /* 0xfffffffc00f08947 */ /* 0x004fea000383ffff */
[----:B------:R-:W-:Y:S05]  /*b8a0*/  BRA `(.L_x_291) ;  /* 0xffffffa400847947 */ /* 0x000fea000383ffff */
.L_x_126:
[----:B------:R-:W-:-:S07]  /*b8b0*/  MOV R0, UR5 ;  /* 0x0000000500007c02 */ /* 0x000fce0008000f00 */
.L_x_292:
[----:B-1----:R1:W2:Y:S02]  /*b8c0*/  SYNCS.PHASECHK.TRANS64.TRYWAIT P0, [R0+URZ], R3 ;  /* 0x00000003000075a7 */ /* 0x0022a400080011ff */
[----:B--2---:R-:W-:Y:S05]  /*b8d0*/  @!P0 NANOSLEEP.SYNCS 0x989680 ;  /* 0x009896800000895d */ /* 0x004fea0003900000 */
[----:B------:R-:W2:Y:S02]  /*b8e0*/  @!P0 SYNCS.PHASECHK.TRANS64 P0, [R0+URZ], R3 ;  /* 0x00000003000085a7 */ /* 0x000ea400080010ff */
[----:B--2---:R-:W-:Y:S05]  /*b8f0*/  @!P0 BRA `(.L_x_292) ;  /* 0xfffffffc00f08947 */ /* 0x004fea000383ffff */
[----:B------:R-:W-:Y:S05]  /*b900*/  BRA `(.L_x_293) ;  /* 0xffffffa400907947 */ /* 0x000fea000383ffff */
.L_x_127:
[----:B------:R-:W-:-:S07]  /*b910*/  MOV R0, UR5 ;  /* 0x0000000500007c02 */ /* 0x000fce0008000f00 */
.L_x_294:
[----:B-1----:R1:W2:Y:S02]  /*b920*/  SYNCS.PHASECHK.TRANS64.TRYWAIT P0, [R0+URZ], R3 ;  /* 0x00000003000075a7 */ /* 0x0022a400080011ff */
[----:B--2---:R-:W-:Y:S05]  /*b930*/  @!P0 NANOSLEEP.SYNCS 0x989680 ;  /* 0x009896800000895d */ /* 0x004fea0003900000 */
[----:B------:R-:W2:Y:S02]  /*b940*/  @!P0 SYNCS.PHASECHK.TRANS64 P0, [R0+URZ], R3 ;  /* 0x00000003000085a7 */ /* 0x000ea400080010ff */
[----:B--2---:R-:W-:Y:S05]  /*b950*/  @!P0 BRA `(.L_x_294) ;  /* 0xfffffffc00f08947 */ /* 0x004fea000383ffff */
[----:B------:R-:W-:Y:S05]  /*b960*/  BRA `(.L_x_295) ;  /* 0xffffffa4009c7947 */ /* 0x000fea000383ffff */
.L_x_130:
[----:B------:R-:W-:-:S07]  /*b970*/  MOV R0, UR13 ;  /* 0x0000000d00007c02 */ /* 0x000fce0008000f00 */
.L_x_296:
[----:B-1----:R1:W2:Y:S02]  /*b980*/  SYNCS.PHASECHK.TRANS64.TRYWAIT P1, [R0+URZ+0x3f0], R3 ;  /* 0x0003f003000075a7 */ /* 0x0022a400080211ff */
[----:B--2---:R-:W-:Y:S05]  /*b990*/  @!P1 NANOSLEEP.SYNCS 0x989680 ;  /* 0x009896800000995d */ /* 0x004fea0003900000 */
[----:B------:R-:W2:Y:S02]  /*b9a0*/  @!P1 SYNCS.PHASECHK.TRANS64 P1, [R0+URZ+0x3f0], R3 ;  /* 0x0003f003000095a7 */ /* 0x000ea400080210ff */
[----:B--2---:R-:W-:Y:S05]  /*b9b0*/  @!P1 BRA `(.L_x_296) ;  /* 0xfffffffc00f09947 */ /* 0x004fea000383ffff */
[----:B------:R-:W-:Y:S05]  /*b9c0*/  BRA `(.L_x_297) ;  /* 0xffffffa400e87947 */ /* 0x000fea000383ffff */
.L_x_135:
[----:B--2---:R2:W3:Y:S02]  /*b9d0*/  SYNCS.PHASECHK.TRANS64.TRYWAIT P0, [R8+URZ+0x370], R5 ;  /* 0x00037005080075a7 */ /* 0x0044e400080011ff */
[----:B---3--:R-:W-:Y:S05]  /*b9e0*/  @!P0 NANOSLEEP.SYNCS 0x989680 ;  /* 0x009896800000895d */ /* 0x008fea0003900000 */
[----:B------:R-:W3:Y:S02]  /*b9f0*/  @!P0 SYNCS.PHASECHK.TRANS64 P0, [R8+URZ+0x370], R5 ;  /* 0x00037005080085a7 */ /* 0x000ee400080010ff */
[----:B---3--:R-:W-:Y:S05]  /*ba00*/  @!P0 BRA `(.L_x_135) ;  /* 0xfffffffc00f08947 */ /* 0x008fea000383ffff */
[----:B------:R-:W-:Y:S05]  /*ba10*/  BRA `(.L_x_298) ;  /* 0xffffffac00187947 */ /* 0x000fea000383ffff */
.L_x_138:
[----:B------:R-:W-:Y:S07]  /*ba20*/  MOV R0, UR21 ;  /* 0x0000001500007c02 */ /* 0x000fee0008000f00 */
.L_x_299:
[----:B--2---:R2:W3:Y:S02]  /*ba30*/  SYNCS.PHASECHK.TRANS64.TRYWAIT P1, [R0+URZ+0x368], R5 ;  /* 0x00036805000075a7 */ /* 0x0044e400080211ff */
[----:B---3--:R-:W-:Y:S05]  /*ba40*/  @!P1 NANOSLEEP.SYNCS 0x989680 ;  /* 0x009896800000995d */ /* 0x008fea0003900000 */
[----:B------:R-:W3:Y:S02]  /*ba50*/  @!P1 SYNCS.PHASECHK.TRANS64 P1, [R0+URZ+0x368], R5 ;  /* 0x00036805000095a7 */ /* 0x000ee400080210ff */
[----:B---3--:R-:W-:Y:S05]  /*ba60*/  @!P1 BRA `(.L_x_299) ;  /* 0xfffffffc00f09947 */ /* 0x008fea000383ffff */
[----:B------:R-:W-:Y:S05]  /*ba70*/  BRA `(.L_x_137) ;  /* 0xffffffb000947947 */ /* 0x000fea000383ffff */
.L_x_141:
[----:B--2---:R-:W-:Y:S07]  /*ba80*/  MOV R5, UR21 ;  /* 0x0000001500057c02 */ /* 0x004fee0008000f00 */
.L_x_300:
[----:B--2---:R2:W3:Y:S02]  /*ba90*/  SYNCS.PHASECHK.TRANS64.TRYWAIT P0, [R5+URZ+0x350], R4 ;  /* 0x00035004050075a7 */ /* 0x0044e400080011ff */
[----:B---3--:R-:W-:Y:S05]  /*baa0*/  @!P0 NANOSLEEP.SYNCS 0x989680 ;  /* 0x009896800000895d */ /* 0x008fea0003900000 */
[----:B------:R-:W3:Y:S02]  /*bab0*/  @!P0 SYNCS.PHASECHK.TRANS64 P0, [R5+URZ+0x350], R4 ;  /* 0x00035004050085a7 */ /* 0x000ee400080010ff */
[----:B---3--:R-:W-:Y:S05]  /*bac0*/  @!P0 BRA `(.L_x_300) ;  /* 0xfffffffc00f08947 */ /* 0x008fea000383ffff */
[----:B------:R-:W-:Y:S05]  /*bad0*/  BRA `(.L_x_301) ;  /* 0xffffffb000ec7947 */ /* 0x000fea000383ffff */
.L_x_142:
[----:B------:R-:W-:Y:S07]  /*bae0*/  MOV R5, UR21 ;  /* 0x0000001500057c02 */ /* 0x000fee0008000f00 */
.L_x_302:
[----:B--2---:R2:W3:Y:S02]  /*baf0*/  SYNCS.PHASECHK.TRANS64.TRYWAIT P0, [R5+URZ+0x358], R4 ;  /* 0x00035804050075a7 */ /* 0x0044e400080011ff */
[----:B---3--:R-:W-:Y:S05]  /*bb00*/  @!P0 NANOSLEEP.SYNCS 0x989680 ;  /* 0x009896800000895d */ /* 0x008fea0003900000 */
[----:B------:R-:W3:Y:S02]  /*bb10*/  @!P0 SYNCS.PHASECHK.TRANS64 P0, [R5+URZ+0x358], R4 ;  /* 0x00035804050085a7 */ /* 0x000ee400080010ff */
[----:B---3--:R-:W-:Y:S05]  /*bb20*/  @!P0 BRA `(.L_x_302) ;  /* 0xfffffffc00f08947 */ /* 0x008fea000383ffff */
[----:B------:R-:W-:Y:S05]  /*bb30*/  BRA `(.L_x_303) ;  /* 0xffffffb4004c7947 */ /* 0x000fea000383ffff */
.L_x_144:
[----:B------:R-:W-:-:S07]  /*bb40*/  MOV R0, UR21 ;  /* 0x0000001500007c02 */ /* 0x000fce0008000f00 */
.L_x_304:
[----:B--2---:R2:W3:Y:S02]  /*bb50*/  SYNCS.PHASECHK.TRANS64.TRYWAIT P0, [R0+URZ+0x350], R3 ;  /* 0x00035003000075a7 */ /* 0x0044e400080011ff */
[----:B---3--:R-:W-:Y:S05]  /*bb60*/  @!P0 NANOSLEEP.SYNCS 0x989680 ;  /* 0x009896800000895d */ /* 0x008fea0003900000 */
[----:B------:R-:W3:Y:S02]  /*bb70*/  @!P0 SYNCS.PHASECHK.TRANS64 P0, [R0+URZ+0x350], R3 ;  /* 0x00035003000085a7 */ /* 0x000ee400080010ff */
[----:B---3--:R-:W-:Y:S05]  /*bb80*/  @!P0 BRA `(.L_x_304) ;  /* 0xfffffffc00f08947 */ /* 0x008fea000383ffff */
[----:B------:R-:W-:Y:S05]  /*bb90*/  BRA `(.L_x_305) ;  /* 0xffffffb400d87947 */ /* 0x000fea000383ffff */
.L_x_146:
[----:B-1----:R1:W2:Y:S02]  /*bba0*/  SYNCS.PHASECHK.TRANS64.TRYWAIT P0, [R3+URZ+0x370], R0 ;  /* 0x00037000030075a7 */ /* 0x0022a400080011ff */
[----:B--2---:R-:W-:Y:S05]  /*bbb0*/  @!P0 NANOSLEEP.SYNCS 0x989680 ;  /* 0x009896800000895d */ /* 0x004fea0003900000 */
[----:B------:R-:W2:Y:S02]  /*bbc0*/  @!P0 SYNCS.PHASECHK.TRANS64 P0, [R3+URZ+0x370], R0 ;  /* 0x00037000030085a7 */ /* 0x000ea400080010ff */
[----:B--2---:R-:W-:Y:S05]  /*bbd0*/  @!P0 BRA `(.L_x_146) ;  /* 0xfffffffc00f08947 */ /* 0x004fea000383ffff */
[----:B------:R-:W-:Y:S05]  /*bbe0*/  BRA `(.L_x_306) ;  /* 0xffffffb800947947 */ /* 0x000fea000383ffff */
.L_x_157:
[----:B-1----:R1:W2:Y:S02]  /*bbf0*/  SYNCS.PHASECHK.TRANS64.TRYWAIT P1, [R3+URZ+0x340], R0 ;  /* 0x00034000030075a7 */ /* 0x0022a400080211ff */
[----:B--2---:R-:W-:Y:S05]  /*bc00*/  @!P1 NANOSLEEP.SYNCS 0x989680 ;  /* 0x009896800000995d */ /* 0x004fea0003900000 */
[----:B------:R-:W2:Y:S02]  /*bc10*/  @!P1 SYNCS.PHASECHK.TRANS64 P1, [R3+URZ+0x340], R0 ;  /* 0x00034000030095a7 */ /* 0x000ea400080210ff */
[----:B--2---:R-:W-:Y:S05]  /*bc20*/  @!P1 BRA `(.L_x_157) ;  /* 0xfffffffc00f09947 */ /* 0x004fea000383ffff */
[----:B------:R-:W-:Y:S05]  /*bc30*/  BRA `(.L_x_156) ;  /* 0xffffffc800007947 */ /* 0x000fea000383ffff */
.L_x_159:
[----:B-1----:R1:W4:Y:S02]  /*bc40*/  SYNCS.PHASECHK.TRANS64.TRYWAIT P0, [R90+URZ+0x390], R5 ;  /* 0x000390055a0075a7 */ /* 0x00232400080011ff */
[----:B----4-:R-:W-:Y:S05]  /*bc50*/  @!P0 NANOSLEEP.SYNCS 0x989680 ;  /* 0x009896800000895d */ /* 0x010fea0003900000 */
[----:B------:R-:W4:Y:S02]  /*bc60*/  @!P0 SYNCS.PHASECHK.TRANS64 P0, [R90+URZ+0x390], R5 ;  /* 0x000390055a0085a7 */ /* 0x000f2400080010ff */
[----:B----4-:R-:W-:Y:S05]  /*bc70*/  @!P0 BRA `(.L_x_159) ;  /* 0xfffffffc00f08947 */ /* 0x010fea000383ffff */
[----:B------:R-:W-:Y:S05]  /*bc80*/  BRA `(.L_x_158) ;  /* 0xffffffc800547947 */ /* 0x000fea000383ffff */
.L_x_167:
[----:B--2---:R2:W3:Y:S02]  /*bc90*/  SYNCS.PHASECHK.TRANS64.TRYWAIT P0, [R109+URZ+0x340], R2 ;  /* 0x000340026d0075a7 */ /* 0x0044e400080011ff */
[----:B---3--:R-:W-:Y:S05]  /*bca0*/  @!P0 NANOSLEEP.SYNCS 0x989680 ;  /* 0x009896800000895d */ /* 0x008fea0003900000 */
[----:B------:R-:W3:Y:S02]  /*bcb0*/  @!P0 SYNCS.PHASECHK.TRANS64 P0, [R109+URZ+0x340], R2 ;  /* 0x000340026d0085a7 */ /* 0x000ee400080010ff */
[----:B---3--:R-:W-:Y:S05]  /*bcc0*/  @!P0 BRA `(.L_x_167) ;  /* 0xfffffffc00f08947 */ /* 0x008fea000383ffff */
[----:B------:R-:W-:Y:S05]  /*bcd0*/  BRA `(.L_x_166) ;  /* 0xffffffd4005c7947 */ /* 0x000fea000383ffff */
        .weak           $__internal_0_$__cuda_sm10x_tcgen05_guardrail_trap_col_being_dealloced_not_returned_by_alloc
        .type           $__internal_0_$__cuda_sm10x_tcgen05_guardrail_trap_col_being_dealloced_not_returned_by_alloc,@function
        .size           $__internal_0_$__cuda_sm10x_tcgen05_guardrail_trap_col_being_dealloced_not_returned_by_alloc,($__internal_1_$__cuda_sm10x_tcgen05_guardrail_trap_phase_invalid_during_alloc - $__internal_0_$__cuda_sm10x_tcgen05_guardrail_trap_col_being_dealloced_not_returned_by_alloc)
$__internal_0_$__cuda_sm10x_tcgen05_guardrail_trap_col_being_dealloced_not_returned_by_alloc:
[----:B------:R-:W-:Y:S05]  /*bce0*/  BPT.TRAP 0x1 ;  /* 0x000000040000795c */ /* 0x000fea0000300000 */
[----:B------:R-:W-:-:S04]  /*bcf0*/  HFMA2 R3, -RZ, RZ, 0, 0 ;  /* 0x00000000ff037431 */ /* 0x000fc800000001ff */
[----:B------:R-:W-:Y:S05]  /*bd00*/  RET.REL.NODEC R2 `(_ZN7cutlass13device_kernelINS_4gemm6kernel13GemmUniversalIN4cute5tupleIJiiiiEEENS1_10collective13CollectiveMmaINS1_35MainloopSm100TmaUmmaWarpSpecializedILi52ELi2ELi4ENS5_IJNS4_1CILi8EEENSA_ILi1EEESC_EEEEENS5_IJNSA_ILi128EEESF_NSA_ILi32EEEEEENS_12float_e5m2_tENS5_IJlSC_lEEESI_SJ_NS4_8TiledMMAINS4_8MMA_AtomIJNS4_10MMA_TraitsINS4_25SM100_MMA_F8F6F4_2x1SM_SSEJSI_SI_fSF_SF_NS4_17integral_constantINS4_4UMMA5MajorELSQ_0EEESR_NSO_INSP_7ScaleInELSS_0EEEST_EEEEEENS4_6LayoutINS5_IJSC_SC_SC_EEENS5_IJNSA_ILi0EEESY_SY_EEEEENS5_IJNS4_10UnderscoreES11_S11_EEEEENS4_18SM100_TMA_2SM_LOADENS4_14ComposedLayoutINS4_7SwizzleILi1ELi4ELi3EEENS4_18smem_ptr_flag_bitsILi8EEENSW_INS5_IJSB_SG_EEENS5_IJSG_SC_EEEEEEEvNS4_8identityENS4_28SM100_TMA_2SM_LOAD_MULTICASTES1D_vS1E_EENS_8epilogue10collective18CollectiveEpilogueINS1H_23Sm100TmaWarpSpecializedILi2ELi2ELi32ELb0ELb0EEEJNS5_IJNSA_ILi64EEESF_SG_EEENS5_IJNSW_IS1M_SC_EENSW_INS5_IJSG_NSA_ILi2EEEEEENS5_IJSC_S1M_EEEEEEEESI_SJ_SI_SJ_NS1H_6fusion15FusionCallbacksIS1L_NS1U_17LinearCombinationISI_fSI_fLNS_15FloatRoundStyleE2EEES1N_S1T_JEEENS4_5SM1004TMEM4LOAD26SM100_TMEM_LOAD_32dp32b32xENS4_13SM90_TMA_LOADES1D_NS4_39AutoVectorizingCopyWithAssumedAlignmentILi128EEENS4_14SM90_TMA_STOREES1D_S26_S26_EEEvvEEEEvNT_6ParamsE) ;  /* 0xffffff4002bc7950 */ /* 0x000fea0003c3ffff */
        .weak           $__internal_1_$__cuda_sm10x_tcgen05_guardrail_trap_phase_invalid_during_alloc
        .type           $__internal_1_$__cuda_sm10x_tcgen05_guardrail_trap_phase_invalid_during_alloc,@function
        .size           $__internal_1_$__cuda_sm10x_tcgen05_guardrail_trap_phase_invalid_during_alloc,($__internal_2_$__cuda_sm10x_tcgen05_guardrail_trap_unallocated_columns_being_dealloced - $__internal_1_$__cuda_sm10x_tcgen05_guardrail_trap_phase_invalid_during_alloc)
$__internal_1_$__cuda_sm10x_tcgen05_guardrail_trap_phase_invalid_during_alloc:
[----:B------:R-:W-:Y:S05]  /*bd10*/  BPT.TRAP 0x1 ;  /* 0x000000040000795c */ /* 0x000fea0000300000 */
[----:B------:R-:W-:-:S04]  /*bd20*/  MOV R5, 0x0 ;  /* 0x0000000000057802 */ /* 0x000fc80000000f00 */
[----:B------:R-:W-:Y:S05]  /*bd30*/  RET.REL.NODEC R4 `(_ZN7cutlass13device_kernelINS_4gemm6kernel13GemmUniversalIN4cute5tupleIJiiiiEEENS1_10collective13CollectiveMmaINS1_35MainloopSm100TmaUmmaWarpSpecializedILi52ELi2ELi4ENS5_IJNS4_1CILi8EEENSA_ILi1EEESC_EEEEENS5_IJNSA_ILi128EEESF_NSA_ILi32EEEEEENS_12float_e5m2_tENS5_IJlSC_lEEESI_SJ_NS4_8TiledMMAINS4_8MMA_AtomIJNS4_10MMA_TraitsINS4_25SM100_MMA_F8F6F4_2x1SM_SSEJSI_SI_fSF_SF_NS4_17integral_constantINS4_4UMMA5MajorELSQ_0EEESR_NSO_INSP_7ScaleInELSS_0EEEST_EEEEEENS4_6LayoutINS5_IJSC_SC_SC_EEENS5_IJNSA_ILi0EEESY_SY_EEEEENS5_IJNS4_10UnderscoreES11_S11_EEEEENS4_18SM100_TMA_2SM_LOADENS4_14ComposedLayoutINS4_7SwizzleILi1ELi4ELi3EEENS4_18smem_ptr_flag_bitsILi8EEENSW_INS5_IJSB_SG_EEENS5_IJSG_SC_EEEEEEEvNS4_8identityENS4_28SM100_TMA_2SM_LOAD_MULTICASTES1D_vS1E_EENS_8epilogue10collective18CollectiveEpilogueINS1H_23Sm100TmaWarpSpecializedILi2ELi2ELi32ELb0ELb0EEEJNS5_IJNSA_ILi64EEESF_SG_EEENS5_IJNSW_IS1M_SC_EENSW_INS5_IJSG_NSA_ILi2EEEEEENS5_IJSC_S1M_EEEEEEEESI_SJ_SI_SJ_NS1H_6fusion15FusionCallbacksIS1L_NS1U_17LinearCombinationISI_fSI_fLNS_15FloatRoundStyleE2EEES1N_S1T_JEEENS4_5SM1004TMEM4LOAD26SM100_TMEM_LOAD_32dp32b32xENS4_13SM90_TMA_LOADES1D_NS4_39AutoVectorizingCopyWithAssumedAlignmentILi128EEENS4_14SM90_TMA_STOREES1D_S26_S26_EEEvvEEEEvNT_6ParamsE) ;  /* 0xffffff4004b07950 */ /* 0x000fea0003c3ffff */
        .weak           $__internal_2_$__cuda_sm10x_tcgen05_guardrail_trap_unallocated_columns_being_dealloced
        .type           $__internal_2_$__cuda_sm10x_tcgen05_guardrail_trap_unallocated_columns_being_dealloced,@function
        .size           $__internal_2_$__cuda_sm10x_tcgen05_guardrail_trap_unallocated_columns_being_dealloced,(.L_x_308 - $__internal_2_$__cuda_sm10x_tcgen05_guardrail_trap_unallocated_columns_being_dealloced)
$__internal_2_$__cuda_sm10x_tcgen05_guardrail_trap_unallocated_columns_being_dealloced:
[----:B------:R-:W-:Y:S05]  /*bd40*/  BPT.TRAP 0x1 ;  /* 0x000000040000795c */ /* 0x000fea0000300000 */
[----:B------:R-:W-:-:S04]  /*bd50*/  HFMA2 R3, -RZ, RZ, 0, 0 ;  /* 0x00000000ff037431 */ /* 0x000fc800000001ff */
[----:B------:R-:W-:Y:S05]  /*bd60*/  RET.REL.NODEC R2 `(_ZN7cutlass13device_kernelINS_4gemm6kernel13GemmUniversalIN4cute5tupleIJiiiiEEENS1_10collective13CollectiveMmaINS1_35MainloopSm100TmaUmmaWarpSpecializedILi52ELi2ELi4ENS5_IJNS4_1CILi8EEENSA_ILi1EEESC_EEEEENS5_IJNSA_ILi128EEESF_NSA_ILi32EEEEEENS_12float_e5m2_tENS5_IJlSC_lEEESI_SJ_NS4_8TiledMMAINS4_8MMA_AtomIJNS4_10MMA_TraitsINS4_25SM100_MMA_F8F6F4_2x1SM_SSEJSI_SI_fSF_SF_NS4_17integral_constantINS4_4UMMA5MajorELSQ_0EEESR_NSO_INSP_7ScaleInELSS_0EEEST_EEEEEENS4_6LayoutINS5_IJSC_SC_SC_EEENS5_IJNSA_ILi0EEESY_SY_EEEEENS5_IJNS4_10UnderscoreES11_S11_EEEEENS4_18SM100_TMA_2SM_LOADENS4_14ComposedLayoutINS4_7SwizzleILi1ELi4ELi3EEENS4_18smem_ptr_flag_bitsILi8EEENSW_INS5_IJSB_SG_EEENS5_IJSG_SC_EEEEEEEvNS4_8identityENS4_28SM100_TMA_2SM_LOAD_MULTICASTES1D_vS1E_EENS_8epilogue10collective18CollectiveEpilogueINS1H_23Sm100TmaWarpSpecializedILi2ELi2ELi32ELb0ELb0EEEJNS5_IJNSA_ILi64EEESF_SG_EEENS5_IJNSW_IS1M_SC_EENSW_INS5_IJSG_NSA_ILi2EEEEEENS5_IJSC_S1M_EEEEEEEESI_SJ_SI_SJ_NS1H_6fusion15FusionCallbacksIS1L_NS1U_17LinearCombinationISI_fSI_fLNS_15FloatRoundStyleE2EEES1N_S1T_JEEENS4_5SM1004TMEM4LOAD26SM100_TMEM_LOAD_32dp32b32xENS4_13SM90_TMA_LOADES1D_NS4_39AutoVectorizingCopyWithAssumedAlignmentILi128EEENS4_14SM90_TMA_STOREES1D_S26_S26_EEEvvEEEEvNT_6ParamsE) ;  /* 0xffffff4002a47950 */ /* 0x000fea0003c3ffff */
.L_x_307:
[----:B------:R-:W-:-:S00]  /*bd70*/  BRA `(.L_x_307) ;  /* 0xfffffffc00fc7947 */ /* 0x000fc0000383ffff */
[----:B------:R-:W-:-:S00]  /*bd80*/  NOP ;  /* 0x0000000000007918 */ /* 0x000fc00000000000 */
[----:B------:R-:W-:-:S00]  /*bd90*/  NOP ;  /* 0x0000000000007918 */ /* 0x000fc00000000000 */
[----:B------:R-:W-:-:S00]  /*bda0*/  NOP ;  /* 0x0000000000007918 */ /* 0x000fc00000000000 */
[----:B------:R-:W-:-:S00]  /*bdb0*/  NOP ;  /* 0x0000000000007918 */ /* 0x000fc00000000000 */
[----:B------:R-:W-:-:S00]  /*bdc0*/  NOP ;  /* 0x0000000000007918 */ /* 0x000fc00000000000 */
[----:B------:R-:W-:-:S00]  /*bdd0*/  NOP ;  /* 0x0000000000007918 */ /* 0x000fc00000000000 */
[----:B------:R-:W-:-:S00]  /*bde0*/  NOP ;  /* 0x0000000000007918 */ /* 0x000fc00000000000 */
[----:B------:R-:W-:-:S00]  /*bdf0*/  NOP ;  /* 0x0000000000007918 */ /* 0x000fc00000000000 */
.L_x_308:


//--------------------- .nv.global.init           --------------------------
	.section	.nv.global.init,"aw",@progbits
.nv.global.init:
	.type		$str$27,@object
	.size		$str$27,($str$28 - $str$27)
$str$27:
        /*0000*/ 	.byte	0x28, 0x61, 0x64, 0x64, 0x72, 0x65, 0x73, 0x73, 0x20, 0x26, 0x20, 0x6d, 0x61, 0x73, 0x6b, 0x29
        /*0010*/ 	.byte	0x20, 0x3d, 0x3d, 0x20, 0x30, 0x00
	.type		$str$28,@object
	.size		$str$28,($str$26 - $str$28)
$str$28:
        /*0016*/ 	.byte	0x2f, 0x74, 0x6d, 0x70, 0x2f, 0x63, 0x75, 0x74, 0x6c, 0x61, 0x73, 0x73, 0x5f, 0x73, 0x77, 0x65
        /*0026*/ 	.byte	0x65, 0x70, 0x5f, 0x73, 0x72, 0x63, 0x2f, 0x69, 0x6e, 0x63, 0x6c, 0x75, 0x64, 0x65, 0x2f, 0x63
        /*0036*/ 	.byte	0x75, 0x74, 0x65, 0x2f, 0x70, 0x6f, 0x69, 0x6e, 0x74, 0x65, 0x72, 0x5f, 0x66, 0x6c, 0x61, 0x67
        /*0046*/ 	.byte	0x67, 0x65, 0x64, 0x2e, 0x68, 0x70, 0x70, 0x00
	.type		$str$26,@object
	.size		$str$26,($str$25 - $str$26)
$str$26:
        /*004e*/ 	.byte	0x2f, 0x74, 0x6d, 0x70, 0x2f, 0x63, 0x75, 0x74, 0x6c, 0x61, 0x73, 0x73, 0x5f, 0x73, 0x77, 0x65
        /*005e*/ 	.byte	0x65, 0x70, 0x5f, 0x73, 0x72, 0x63, 0x2f, 0x69, 0x6e, 0x63, 0x6c, 0x75, 0x64, 0x65, 0x2f, 0x63
        /*006e*/ 	.byte	0x75, 0x74, 0x65, 0x2f, 0x61, 0x74, 0x6f, 0x6d, 0x2f, 0x63, 0x6f, 0x70, 0x79, 0x5f, 0x74, 0x72
        /*007e*/ 	.byte	0x61, 0x69, 0x74, 0x73, 0x5f, 0x73, 0x6d, 0x31, 0x30, 0x30, 0x2e, 0x68, 0x70, 0x70, 0x00
	.type		$str$25,@object
	.size		$str$25,(__unnamed_1 - $str$25)
$str$25:
        /*008d*/ 	.byte	0x28, 0x28, 0x75, 0x69, 0x6e, 0x74, 0x33, 0x32, 0x5f, 0x74, 0x28, 0x74, 0x68, 0x72, 0x65, 0x61
        /*009d*/ 	.byte	0x64, 0x49, 0x64, 0x78, 0x2e, 0x78, 0x29, 0x20, 0x2f, 0x20, 0x33, 0x32, 0x29, 0x20, 0x25, 0x20
        /*00ad*/ 	.byte	0x34, 0x29, 0x20, 0x3d, 0x3d, 0x20, 0x28, 0x28, 0x28, 0x74, 0x6d, 0x65, 0x6d, 0x5f, 0x61, 0x64
        /*00bd*/ 	.byte	0x64, 0x72, 0x20, 0x3e, 0x3e, 0x20, 0x31, 0x36, 0x29, 0x20, 0x2f, 0x20, 0x33, 0x32, 0x29, 0x20
        /*00cd*/ 	.byte	0x25, 0x20, 0x34, 0x29, 0x00
	.type		__unnamed_1,@object
	.size		__unnamed_1,(__unnamed_2 - __unnamed_1)
__unnamed_1:
        /*00d2*/ 	.byte	0x61, 0x75, 0x74, 0x6f, 0x20, 0x63, 0x75, 0x74, 0x65, 0x3a, 0x3a, 0x61, 0x73, 0x5f, 0x70, 0x6f
        /* <DEDUP_REMOVED lines=24> */
        /*0262*/ 	.byte	0x3a, 0x3a, 0x43, 0x3c, 0x34, 0x30, 0x39, 0x36, 0x3e, 0x3e, 0x3e, 0x3e, 0x5d, 0x00
	.type		__unnamed_2,@object
	.size		__unnamed_2,(.L_2 - __unnamed_2)
__unnamed_2:
        /* <DEDUP_REMOVED lines=40> */
        /*04f0*/ 	.byte	0x74, 0x65, 0x3a, 0x3a, 0x43, 0x3c, 0x30, 0x3e, 0x3e, 0x3e, 0x3e, 0x5d, 0x00
.L_2:


//--------------------- .nv.shared._ZN7cutlass13device_kernelINS_4gemm6kernel13GemmUniversalIN4cute5tupleIJiiiiEEENS1_10collective13CollectiveMmaINS1_35MainloopSm100TmaUmmaWarpSpecializedILi52ELi2ELi4ENS5_IJNS4_1CILi8EEENSA_ILi1EEESC_EEEEENS5_IJNSA_ILi128EEESF_NSA_ILi32EEEEEENS_12float_e5m2_tENS5_IJlSC_lEEESI_SJ_NS4_8TiledMMAINS4_8MMA_AtomIJNS4_10MMA_TraitsINS4_25SM100_MMA_F8F6F4_2x1SM_SSEJSI_SI_fSF_SF_NS4_17integral_constantINS4_4UMMA5MajorELSQ_0EEESR_NSO_INSP_7ScaleInELSS_0EEEST_EEEEEENS4_6LayoutINS5_IJSC_SC_SC_EEENS5_IJNSA_ILi0EEESY_SY_EEEEENS5_IJNS4_10UnderscoreES11_S11_EEEEENS4_18SM100_TMA_2SM_LOADENS4_14ComposedLayoutINS4_7SwizzleILi1ELi4ELi3EEENS4_18smem_ptr_flag_bitsILi8EEENSW_INS5_IJSB_SG_EEENS5_IJSG_SC_EEEEEEEvNS4_8identityENS4_28SM100_TMA_2SM_LOAD_MULTICASTES1D_vS1E_EENS_8epilogue10collective18CollectiveEpilogueINS1H_23Sm100TmaWarpSpecializedILi2ELi2ELi32ELb0ELb0EEEJNS5_IJNSA_ILi64EEESF_SG_EEENS5_IJNSW_IS1M_SC_EENSW_INS5_IJSG_NSA_ILi2EEEEEENS5_IJSC_S1M_EEEEEEEESI_SJ_SI_SJ_NS1H_6fusion15FusionCallbacksIS1L_NS1U_17LinearCombinationISI_fSI_fLNS_15FloatRoundStyleE2EEES1N_S1T_JEEENS4_5SM1004TMEM4LOAD26SM100_TMEM_LOAD_32dp32b32xENS4_13SM90_TMA_LOADES1D_NS4_39AutoVectorizingCopyWithAssumedAlignmentILi128EEENS4_14SM90_TMA_STOREES1D_S26_S26_EEEvvEEEEvNT_6ParamsE --------------------------
	.section	.nv.shared._ZN7cutlass13device_kernelINS_4gemm6kernel13GemmUniversalIN4cute5tupleIJiiiiEEENS1_10collective13CollectiveMmaINS1_35MainloopSm100TmaUmmaWarpSpecializedILi52ELi2ELi4ENS5_IJNS4_1CILi8EEENSA_ILi1EEESC_EEEEENS5_IJNSA_ILi128EEESF_NSA_ILi32EEEEEENS_12float_e5m2_tENS5_IJlSC_lEEESI_SJ_NS4_8TiledMMAINS4_8MMA_AtomIJNS4_10MMA_TraitsINS4_25SM100_MMA_F8F6F4_2x1SM_SSEJSI_SI_fSF_SF_NS4_17integral_constantINS4_4UMMA5MajorELSQ_0EEESR_NSO_INSP_7ScaleInELSS_0EEEST_EEEEEENS4_6LayoutINS5_IJSC_SC_SC_EEENS5_IJNSA_ILi0EEESY_SY_EEEEENS5_IJNS4_10UnderscoreES11_S11_EEEEENS4_18SM100_TMA_2SM_LOADENS4_14ComposedLayoutINS4_7SwizzleILi1ELi4ELi3EEENS4_18smem_ptr_flag_bitsILi8EEENSW_INS5_IJSB_SG_EEENS5_IJSG_SC_EEEEEEEvNS4_8identityENS4_28SM100_TMA_2SM_LOAD_MULTICASTES1D_vS1E_EENS_8epilogue10collective18CollectiveEpilogueINS1H_23Sm100TmaWarpSpecializedILi2ELi2ELi32ELb0ELb0EEEJNS5_IJNSA_ILi64EEESF_SG_EEENS5_IJNSW_IS1M_SC_EENSW_INS5_IJSG_NSA_ILi2EEEEEENS5_IJSC_S1M_EEEEEEEESI_SJ_SI_SJ_NS1H_6fusion15FusionCallbacksIS1L_NS1U_17LinearCombinationISI_fSI_fLNS_15FloatRoundStyleE2EEES1N_S1T_JEEENS4_5SM1004TMEM4LOAD26SM100_TMEM_LOAD_32dp32b32xENS4_13SM90_TMA_LOADES1D_NS4_39AutoVectorizingCopyWithAssumedAlignmentILi128EEENS4_14SM90_TMA_STOREES1D_S26_S26_EEEvvEEEEvNT_6ParamsE,"aw",@nobits
	.sectionflags	@""
	.align	16
	.zero		1024


//--------------------- .nv.shared.reserved.0     --------------------------
	.section	.nv.shared.reserved.0,"aw",@nobits
	.weak		__nv_reservedSMEM_offset_0_alias
	.size		__nv_reservedSMEM_offset_0_alias, 0, 64
	.other		__nv_reservedSMEM_offset_0_alias,@"STO_CUDA_RESERVED_SHARED STV_DEFAULT"
__nv_reservedSMEM_offset_0_alias:
	.zero		0
.nv.shared.reserved.0:
	.zero		64
	.weak		__nv_reservedSMEM_tcgen05_partition
	.type		__nv_reservedSMEM_tcgen05_partition,@object
	.size		__nv_reservedSMEM_tcgen05_partition,(.L_0 - __nv_reservedSMEM_tcgen05_partition)
__nv_reservedSMEM_tcgen05_partition:
	.zero		32
.L_0:


//--------------------- .nv.global                --------------------------
	.section	.nv.global,"aw",@nobits
.nv.global:
	.type		_ZN40_INTERNAL_6c60c2bf_4_k_cu_7a09aa5b_362694cute1_E,@object
	.size		_ZN40_INTERNAL_6c60c2bf_4_k_cu_7a09aa5b_362694cute1_E,(_ZN40_INTERNAL_6c60c2bf_4_k_cu_7a09aa5b_362694cuda3std3__45__cpo6cbeginE - _ZN40_INTERNAL_6c60c2bf_4_k_cu_7a09aa5b_362694cute1_E)
_ZN40_INTERNAL_6c60c2bf_4_k_cu_7a09aa5b_362694cute1_E:
	.zero		1
	.type		_ZN40_INTERNAL_6c60c2bf_4_k_cu_7a09aa5b_362694cuda3std3__45__cpo6cbeginE,@object
	.size		_ZN40_INTERNAL_6c60c2bf_4_k_cu_7a09aa5b_362694cuda3std3__45__cpo6cbeginE,(_ZN40_INTERNAL_6c60c2bf_4_k_cu_7a09aa5b_362694cuda3std3__48in_placeE - _ZN40_INTERNAL_6c60c2bf_4_k_cu_7a09aa5b_362694cuda3std3__45__cpo6cbeginE)
_ZN40_INTERNAL_6c60c2bf_4_k_cu_7a09aa5b_362694cuda3std3__45__cpo6cbeginE:
	.zero		1
	.type		_ZN40_INTERNAL_6c60c2bf_4_k_cu_7a09aa5b_362694cuda3std3__48in_placeE,@object
	.size		_ZN40_INTERNAL_6c60c2bf_4_k_cu_7a09aa5b_362694cuda3std3__48in_placeE,(_ZN40_INTERNAL_6c60c2bf_4_k_cu_7a09aa5b_362694cuda3std6ranges3__45__cpo9iter_moveE - _ZN40_INTERNAL_6c60c2bf_4_k_cu_7a09aa5b_362694cuda3std3__48in_placeE)
_ZN40_INTERNAL_6c60c2bf_4_k_cu_7a09aa5b_362694cuda3std3__48in_placeE:
	.zero		1
	.type		_ZN40_INTERNAL_6c60c2bf_4_k_cu_7a09aa5b_362694cuda3std6ranges3__45__cpo9iter_moveE,@object
	.size		_ZN40_INTERNAL_6c60c2bf_4_k_cu_7a09aa5b_362694cuda3std6ranges3__45__cpo9iter_moveE,(_ZN40_INTERNAL_6c60c2bf_4_k_cu_7a09aa5b_362694cuda3std3__45__cpo5beginE - _ZN40_INTERNAL_6c60c2bf_4_k_cu_7a09aa5b_362694cuda3std6ranges3__45__cpo9iter_moveE)
_ZN40_INTERNAL_6c60c2bf_4_k_cu_7a09aa5b_362694cuda3std6ranges3__45__cpo9iter_moveE:
	.zero		1
	.type		_ZN40_INTERNAL_6c60c2bf_4_k_cu_7a09aa5b_362694cuda3std3__45__cpo5beginE,@object
	.size		_ZN40_INTERNAL_6c60c2bf_4_k_cu_7a09aa5b_362694cuda3std3__45__cpo5beginE,(_ZN40_INTERNAL_6c60c2bf_4_k_cu_7a09aa5b_362694cuda3std3__442_GLOBAL__N__6c60c2bf_4_k_cu_7a09aa5b_362696ignoreE - _ZN40_INTERNAL_6c60c2bf_4_k_cu_7a09aa5b_362694cuda3std3__45__cpo5beginE)
_ZN40_INTERNAL_6c60c2bf_4_k_cu_7a09aa5b_362694cuda3std3__45__cpo5beginE:
	.zero		1
	.type		_ZN40_INTERNAL_6c60c2bf_4_k_cu_7a09aa5b_362694cuda3std3__442_GLOBAL__N__6c60c2bf_4_k_cu_7a09aa5b_362696ignoreE,@object
	.size		_ZN40_INTERNAL_6c60c2bf_4_k_cu_7a09aa5b_362694cuda3std3__442_GLOBAL__N__6c60c2bf_4_k_cu_7a09aa5b_362696ignoreE,(_ZN40_INTERNAL_6c60c2bf_4_k_cu_7a09aa5b_362694cute7productE - _ZN40_INTERNAL_6c60c2bf_4_k_cu_7a09aa5b_362694cuda3std3__442_GLOBAL__N__6c60c2bf_4_k_cu_7a09aa5b_362696ignoreE)
_ZN40_INTERNAL_6c60c2bf_4_k_cu_7a09aa5b_362694cuda3std3__442_GLOBAL__N__6c60c2bf_4_k_cu_7a09aa5b_362696ignoreE:
	.zero		1
	.type		_ZN40_INTERNAL_6c60c2bf_4_k_cu_7a09aa5b_362694cute7productE,@object
	.size		_ZN40_INTERNAL_6c60c2bf_4_k_cu_7a09aa5b_362694cute7productE,(_ZN40_INTERNAL_6c60c2bf_4_k_cu_7a09aa5b_362694cuda3std3__45__cpo3endE - _ZN40_INTERNAL_6c60c2bf_4_k_cu_7a09aa5b_362694cute7productE)
_ZN40_INTERNAL_6c60c2bf_4_k_cu_7a09aa5b_362694cute7productE:
	.zero		1
	.type		_ZN40_INTERNAL_6c60c2bf_4_k_cu_7a09aa5b_362694cuda3std3__45__cpo3endE,@object
	.size		_ZN40_INTERNAL_6c60c2bf_4_k_cu_7a09aa5b_362694cuda3std3__45__cpo3endE,(_ZN40_INTERNAL_6c60c2bf_4_k_cu_7a09aa5b_362694cuda3std3__419piecewise_constructE - _ZN40_INTERNAL_6c60c2bf_4_k_cu_7a09aa5b_362694cuda3std3__45__cpo3endE)
_ZN40_INTERNAL_6c60c2bf_4_k_cu_7a09aa5b_362694cuda3std3__45__cpo3endE:
	.zero		1
	.type		_ZN40_INTERNAL_6c60c2bf_4_k_cu_7a09aa5b_362694cuda3std3__419piecewise_constructE,@object
	.size		_ZN40_INTERNAL_6c60c2bf_4_k_cu_7a09aa5b_362694cuda3std3__419piecewise_constructE,(_ZN40_INTERNAL_6c60c2bf_4_k_cu_7a09aa5b_362694cuda3std3__45__cpo4cendE - _ZN40_INTERNAL_6c60c2bf_4_k_cu_7a09aa5b_362694cuda3std3__419piecewise_constructE)
_ZN40_INTERNAL_6c60c2bf_4_k_cu_7a09aa5b_362694cuda3std3__419piecewise_constructE:
	.zero		1
	.type		_ZN40_INTERNAL_6c60c2bf_4_k_cu_7a09aa5b_362694cuda3std3__45__cpo4cendE,@object
	.size		_ZN40_INTERNAL_6c60c2bf_4_k_cu_7a09aa5b_362694cuda3std3__45__cpo4cendE,(_ZN40_INTERNAL_6c60c2bf_4_k_cu_7a09aa5b_362694cuda3std6ranges3__45__cpo4swapE - _ZN40_INTERNAL_6c60c2bf_4_k_cu_7a09aa5b_362694cuda3std3__45__cpo4cendE)
_ZN40_INTERNAL_6c60c2bf_4_k_cu_7a09aa5b_362694cuda3std3__45__cpo4cendE:
	.zero		1
	.type		_ZN40_INTERNAL_6c60c2bf_4_k_cu_7a09aa5b_362694cuda3std6ranges3__45__cpo4swapE,@object
	.size		_ZN40_INTERNAL_6c60c2bf_4_k_cu_7a09aa5b_362694cuda3std6ranges3__45__cpo4swapE,(.L_10 - _ZN40_INTERNAL_6c60c2bf_4_k_cu_7a09aa5b_362694cuda3std6ranges3__45__cpo4swapE)
_ZN40_INTERNAL_6c60c2bf_4_k_cu_7a09aa5b_362694cuda3std6ranges3__45__cpo4swapE:
	.zero		1
.L_10:


//--------------------- .nv.constant0._ZN7cutlass13device_kernelINS_4gemm6kernel13GemmUniversalIN4cute5tupleIJiiiiEEENS1_10collective13CollectiveMmaINS1_35MainloopSm100TmaUmmaWarpSpecializedILi52ELi2ELi4ENS5_IJNS4_1CILi8EEENSA_ILi1EEESC_EEEEENS5_IJNSA_ILi128EEESF_NSA_ILi32EEEEEENS_12float_e5m2_tENS5_IJlSC_lEEESI_SJ_NS4_8TiledMMAINS4_8MMA_AtomIJNS4_10MMA_TraitsINS4_25SM100_MMA_F8F6F4_2x1SM_SSEJSI_SI_fSF_SF_NS4_17integral_constantINS4_4UMMA5MajorELSQ_0EEESR_NSO_INSP_7ScaleInELSS_0EEEST_EEEEEENS4_6LayoutINS5_IJSC_SC_SC_EEENS5_IJNSA_ILi0EEESY_SY_EEEEENS5_IJNS4_10UnderscoreES11_S11_EEEEENS4_18SM100_TMA_2SM_LOADENS4_14ComposedLayoutINS4_7SwizzleILi1ELi4ELi3EEENS4_18smem_ptr_flag_bitsILi8EEENSW_INS5_IJSB_SG_EEENS5_IJSG_SC_EEEEEEEvNS4_8identityENS4_28SM100_TMA_2SM_LOAD_MULTICASTES1D_vS1E_EENS_8epilogue10collective18CollectiveEpilogueINS1H_23Sm100TmaWarpSpecializedILi2ELi2ELi32ELb0ELb0EEEJNS5_IJNSA_ILi64EEESF_SG_EEENS5_IJNSW_IS1M_SC_EENSW_INS5_IJSG_NSA_ILi2EEEEEENS5_IJSC_S1M_EEEEEEEESI_SJ_SI_SJ_NS1H_6fusion15FusionCallbacksIS1L_NS1U_17LinearCombinationISI_fSI_fLNS_15FloatRoundStyleE2EEES1N_S1T_JEEENS4_5SM1004TMEM4LOAD26SM100_TMEM_LOAD_32dp32b32xENS4_13SM90_TMA_LOADES1D_NS4_39AutoVectorizingCopyWithAssumedAlignmentILi128EEENS4_14SM90_TMA_STOREES1D_S26_S26_EEEvvEEEEvNT_6ParamsE --------------------------
	.section	.nv.constant0._ZN7cutlass13device_kernelINS_4gemm6kernel13GemmUniversalIN4cute5tupleIJiiiiEEENS1_10collective13CollectiveMmaINS1_35MainloopSm100TmaUmmaWarpSpecializedILi52ELi2ELi4ENS5_IJNS4_1CILi8EEENSA_ILi1EEESC_EEEEENS5_IJNSA_ILi128EEESF_NSA_ILi32EEEEEENS_12float_e5m2_tENS5_IJlSC_lEEESI_SJ_NS4_8TiledMMAINS4_8MMA_AtomIJNS4_10MMA_TraitsINS4_25SM100_MMA_F8F6F4_2x1SM_SSEJSI_SI_fSF_SF_NS4_17integral_constantINS4_4UMMA5MajorELSQ_0EEESR_NSO_INSP_7ScaleInELSS_0EEEST_EEEEEENS4_6LayoutINS5_IJSC_SC_SC_EEENS5_IJNSA_ILi0EEESY_SY_EEEEENS5_IJNS4_10UnderscoreES11_S11_EEEEENS4_18SM100_TMA_2SM_LOADENS4_14ComposedLayoutINS4_7SwizzleILi1ELi4ELi3EEENS4_18smem_ptr_flag_bitsILi8EEENSW_INS5_IJSB_SG_EEENS5_IJSG_SC_EEEEEEEvNS4_8identityENS4_28SM100_TMA_2SM_LOAD_MULTICASTES1D_vS1E_EENS_8epilogue10collective18CollectiveEpilogueINS1H_23Sm100TmaWarpSpecializedILi2ELi2ELi32ELb0ELb0EEEJNS5_IJNSA_ILi64EEESF_SG_EEENS5_IJNSW_IS1M_SC_EENSW_INS5_IJSG_NSA_ILi2EEEEEENS5_IJSC_S1M_EEEEEEEESI_SJ_SI_SJ_NS1H_6fusion15FusionCallbacksIS1L_NS1U_17LinearCombinationISI_fSI_fLNS_15FloatRoundStyleE2EEES1N_S1T_JEEENS4_5SM1004TMEM4LOAD26SM100_TMEM_LOAD_32dp32b32xENS4_13SM90_TMA_LOADES1D_NS4_39AutoVectorizingCopyWithAssumedAlignmentILi128EEENS4_14SM90_TMA_STOREES1D_S26_S26_EEEvvEEEEvNT_6ParamsE,"a",@progbits
	.sectionflags	@""
	.align	4
.nv.constant0._ZN7cutlass13device_kernelINS_4gemm6kernel13GemmUniversalIN4cute5tupleIJiiiiEEENS1_10collective13CollectiveMmaINS1_35MainloopSm100TmaUmmaWarpSpecializedILi52ELi2ELi4ENS5_IJNS4_1CILi8EEENSA_ILi1EEESC_EEEEENS5_IJNSA_ILi128EEESF_NSA_ILi32EEEEEENS_12float_e5m2_tENS5_IJlSC_lEEESI_SJ_NS4_8TiledMMAINS4_8MMA_AtomIJNS4_10MMA_TraitsINS4_25SM100_MMA_F8F6F4_2x1SM_SSEJSI_SI_fSF_SF_NS4_17integral_constantINS4_4UMMA5MajorELSQ_0EEESR_NSO_INSP_7ScaleInELSS_0EEEST_EEEEEENS4_6LayoutINS5_IJSC_SC_SC_EEENS5_IJNSA_ILi0EEESY_SY_EEEEENS5_IJNS4_10UnderscoreES11_S11_EEEEENS4_18SM100_TMA_2SM_LOADENS4_14ComposedLayoutINS4_7SwizzleILi1ELi4ELi3EEENS4_18smem_ptr_flag_bitsILi8EEENSW_INS5_IJSB_SG_EEENS5_IJSG_SC_EEEEEEEvNS4_8identityENS4_28SM100_TMA_2SM_LOAD_MULTICASTES1D_vS1E_EENS_8epilogue10collective18CollectiveEpilogueINS1H_23Sm100TmaWarpSpecializedILi2ELi2ELi32ELb0ELb0EEEJNS5_IJNSA_ILi64EEESF_SG_EEENS5_IJNSW_IS1M_SC_EENSW_INS5_IJSG_NSA_ILi2EEEEEENS5_IJSC_S1M_EEEEEEEESI_SJ_SI_SJ_NS1H_6fusion15FusionCallbacksIS1L_NS1U_17LinearCombinationISI_fSI_fLNS_15FloatRoundStyleE2EEES1N_S1T_JEEENS4_5SM1004TMEM4LOAD26SM100_TMEM_LOAD_32dp32b32xENS4_13SM90_TMA_LOADES1D_NS4_39AutoVectorizingCopyWithAssumedAlignmentILi128EEENS4_14SM90_TMA_STOREES1D_S26_S26_EEEvvEEEEvNT_6ParamsE:
	.zero		2944


//--------------------- SYMBOLS --------------------------

	.type		.nv.reservedSmem.offset0,@object
	.size		.nv.reservedSmem.offset0,0x4
	.type		.nv.reservedSmem.cap,@object
	.size		.nv.reservedSmem.cap,0x4
	.type		__assertfail,@function
